//
// Generated by NVIDIA NVVM Compiler
//
// Compiler Build ID: CL-36424714
// Cuda compilation tools, release 13.0, V13.0.88
// Based on NVVM 20.0.0
//

.version 9.0
.target sm_100
.address_size 64

	// .globl	_Z12nQueenKernelPiii
.extern .func  (.param .b32 func_retval0) vprintf
(
	.param .b64 vprintf_param_0,
	.param .b64 vprintf_param_1
)
;
.global .align 1 .b8 $str$9[31] = {69, 88, 67, 69, 80, 84, 73, 79, 78, 58, 32, 105, 110, 118, 97, 108, 105, 100, 32, 116, 104, 114, 101, 97, 100, 32, 115, 105, 122, 101};
.global .align 1 .b8 $str$10[59] = {69, 88, 67, 69, 80, 84, 73, 79, 78, 58, 32, 109, 97, 116, 104, 32, 101, 114, 114, 111, 114, 33, 32, 107, 32, 61, 32, 37, 100, 44, 32, 100, 32, 61, 32, 37, 100, 10, 32, 97, 116, 32, 91, 98, 44, 116, 93, 32, 61, 32, 91, 37, 100, 44, 32, 37, 100, 93};

.visible .entry _Z12nQueenKernelPiii(
	.param .u64 .ptr .align 1 _Z12nQueenKernelPiii_param_0,
	.param .u32 _Z12nQueenKernelPiii_param_1,
	.param .u32 _Z12nQueenKernelPiii_param_2
)
{
	.local .align 16 .b8 	__local_depot0[784];
	.reg .b64 	%SP;
	.reg .b64 	%SPL;
	.reg .pred 	%p<2766>;
	.reg .b32 	%r<2077>;
	.reg .b32 	%f<705>;
	.reg .b64 	%rd<265>;

	mov.u64 	%SPL, __local_depot0;
	cvta.local.u64 	%SP, %SPL;
	ld.param.u32 	%r656, [_Z12nQueenKernelPiii_param_1];
	add.u64 	%rd1, %SPL, 0;
	add.u64 	%rd2, %SPL, 528;
	mov.b32 	%r658, 0;
	st.local.v4.u32 	[%rd2], {%r658, %r658, %r658, %r658};
	st.local.v4.u32 	[%rd2+16], {%r658, %r658, %r658, %r658};
	st.local.v4.u32 	[%rd2+32], {%r658, %r658, %r658, %r658};
	st.local.v4.u32 	[%rd2+48], {%r658, %r658, %r658, %r658};
	st.local.v4.u32 	[%rd2+64], {%r658, %r658, %r658, %r658};
	st.local.v4.u32 	[%rd2+80], {%r658, %r658, %r658, %r658};
	st.local.v4.u32 	[%rd2+96], {%r658, %r658, %r658, %r658};
	st.local.v4.u32 	[%rd2+112], {%r658, %r658, %r658, %r658};
	st.local.v4.u32 	[%rd2+128], {%r658, %r658, %r658, %r658};
	st.local.v4.u32 	[%rd2+144], {%r658, %r658, %r658, %r658};
	st.local.v4.u32 	[%rd2+160], {%r658, %r658, %r658, %r658};
	st.local.v4.u32 	[%rd2+176], {%r658, %r658, %r658, %r658};
	st.local.v4.u32 	[%rd2+192], {%r658, %r658, %r658, %r658};
	st.local.v4.u32 	[%rd2+208], {%r658, %r658, %r658, %r658};
	st.local.v4.u32 	[%rd2+224], {%r658, %r658, %r658, %r658};
	st.local.v4.u32 	[%rd2+240], {%r658, %r658, %r658, %r658};
	setp.ne.s32 	%p129, %r656, 1;
	@%p129 bra 	$L__BB0_2;
	mov.b32 	%r1608, 1;
	mov.b32 	%r1609, 0;
	st.local.v4.u32 	[%rd1], {%r1609, %r1609, %r1608, %r1609};
	mov.b32 	%r1610, 3;
	mov.b32 	%r1611, 2;
	st.local.v4.u32 	[%rd1+16], {%r1611, %r1609, %r1610, %r1609};
	mov.b32 	%r1612, 5;
	mov.b32 	%r1613, 4;
	st.local.v4.u32 	[%rd1+32], {%r1613, %r1609, %r1612, %r1609};
	mov.b32 	%r1614, 7;
	mov.b32 	%r1615, 6;
	st.local.v4.u32 	[%rd1+48], {%r1615, %r1609, %r1614, %r1609};
	mov.b32 	%r2074, 8;
	mov.b32 	%r1962, -1;
	bra.uni 	$L__BB0_1024;
$L__BB0_2:
	and.b32  	%r659, %r656, 7;
	setp.eq.s32 	%p130, %r659, 0;
	@%p130 bra 	$L__BB0_4;
	mov.u64 	%rd16, $str$9;
	cvta.global.u64 	%rd17, %rd16;
	{ // callseq 0, 0
	.param .b64 param0;
	st.param.b64 	[param0], %rd17;
	.param .b64 param1;
	st.param.b64 	[param1], 0;
	.param .b32 retval0;
	call.uni (retval0), 
	vprintf, 
	(
	param0, 
	param1
	);
	ld.param.b32 	%r661, [retval0];
	} // callseq 0
	mov.b32 	%r2076, 0;
	bra.uni 	$L__BB0_1460;
$L__BB0_4:
	ld.param.u32 	%r1877, [_Z12nQueenKernelPiii_param_2];
	mov.b32 	%r663, 0;
	st.local.v4.u32 	[%rd1], {%r663, %r663, %r663, %r663};
	st.local.v4.u32 	[%rd1+16], {%r663, %r663, %r663, %r663};
	st.local.v4.u32 	[%rd1+32], {%r663, %r663, %r663, %r663};
	st.local.v4.u32 	[%rd1+48], {%r663, %r663, %r663, %r663};
	st.local.v4.u32 	[%rd1+64], {%r663, %r663, %r663, %r663};
	st.local.v4.u32 	[%rd1+80], {%r663, %r663, %r663, %r663};
	st.local.v4.u32 	[%rd1+96], {%r663, %r663, %r663, %r663};
	st.local.v4.u32 	[%rd1+112], {%r663, %r663, %r663, %r663};
	st.local.v4.u32 	[%rd1+128], {%r663, %r663, %r663, %r663};
	st.local.v4.u32 	[%rd1+144], {%r663, %r663, %r663, %r663};
	st.local.v4.u32 	[%rd1+160], {%r663, %r663, %r663, %r663};
	st.local.v4.u32 	[%rd1+176], {%r663, %r663, %r663, %r663};
	st.local.v4.u32 	[%rd1+192], {%r663, %r663, %r663, %r663};
	st.local.v4.u32 	[%rd1+208], {%r663, %r663, %r663, %r663};
	st.local.v4.u32 	[%rd1+224], {%r663, %r663, %r663, %r663};
	st.local.v4.u32 	[%rd1+240], {%r663, %r663, %r663, %r663};
	st.local.v4.u32 	[%rd1+256], {%r663, %r663, %r663, %r663};
	st.local.v4.u32 	[%rd1+272], {%r663, %r663, %r663, %r663};
	st.local.v4.u32 	[%rd1+288], {%r663, %r663, %r663, %r663};
	st.local.v4.u32 	[%rd1+304], {%r663, %r663, %r663, %r663};
	st.local.v4.u32 	[%rd1+320], {%r663, %r663, %r663, %r663};
	st.local.v4.u32 	[%rd1+336], {%r663, %r663, %r663, %r663};
	st.local.v4.u32 	[%rd1+352], {%r663, %r663, %r663, %r663};
	st.local.v4.u32 	[%rd1+368], {%r663, %r663, %r663, %r663};
	st.local.v4.u32 	[%rd1+384], {%r663, %r663, %r663, %r663};
	st.local.v4.u32 	[%rd1+400], {%r663, %r663, %r663, %r663};
	st.local.v4.u32 	[%rd1+416], {%r663, %r663, %r663, %r663};
	st.local.v4.u32 	[%rd1+432], {%r663, %r663, %r663, %r663};
	st.local.v4.u32 	[%rd1+448], {%r663, %r663, %r663, %r663};
	st.local.v4.u32 	[%rd1+464], {%r663, %r663, %r663, %r663};
	st.local.v4.u32 	[%rd1+480], {%r663, %r663, %r663, %r663};
	st.local.v4.u32 	[%rd1+496], {%r663, %r663, %r663, %r663};
	mov.u32 	%r664, %ctaid.x;
	mov.u32 	%r665, %tid.x;
	mad.lo.s32 	%r1949, %r1877, %r664, %r665;
	cvt.rn.f32.s32 	%f202, %r656;
	setp.lt.s32 	%p131, %r656, 1;
	mul.f32 	%f203, %f202, 0f4B000000;
	selp.f32 	%f204, %f203, %f202, %p131;
	selp.f32 	%f205, 0fC1B80000, 0f00000000, %p131;
	mov.b32 	%r666, %f204;
	add.s32 	%r667, %r666, -1059760811;
	and.b32  	%r668, %r667, -8388608;
	sub.s32 	%r669, %r666, %r668;
	mov.b32 	%f206, %r669;
	cvt.rn.f32.s32 	%f207, %r668;
	fma.rn.f32 	%f208, %f207, 0f34000000, %f205;
	add.f32 	%f209, %f206, 0fBF800000;
	fma.rn.f32 	%f210, %f209, 0fBE055027, 0f3E1039F6;
	fma.rn.f32 	%f211, %f210, %f209, 0fBDF8CDCC;
	fma.rn.f32 	%f212, %f211, %f209, 0f3E0F2955;
	fma.rn.f32 	%f213, %f212, %f209, 0fBE2AD8B9;
	fma.rn.f32 	%f214, %f213, %f209, 0f3E4CED0B;
	fma.rn.f32 	%f215, %f214, %f209, 0fBE7FFF22;
	fma.rn.f32 	%f216, %f215, %f209, 0f3EAAAA78;
	fma.rn.f32 	%f217, %f216, %f209, 0fBF000000;
	mul.f32 	%f218, %f209, %f217;
	fma.rn.f32 	%f219, %f218, %f209, %f209;
	fma.rn.f32 	%f220, %f208, 0f3F317218, %f219;
	setp.gt.u32 	%p132, %r666, 2139095039;
	fma.rn.f32 	%f221, %f204, 0f7F800000, 0f7F800000;
	selp.f32 	%f222, %f221, %f220, %p132;
	setp.eq.f32 	%p133, %f204, 0f00000000;
	mul.f32 	%f223, %f222, 0f3EDE5BD9;
	div.rn.f32 	%f224, %f223, 0f3F6730E8;
	selp.f32 	%f225, 0fFF800000, %f224, %p133;
	cvt.rni.s32.f32 	%r2, %f225;
	add.s32 	%r3, %r2, -1;
	setp.lt.s32 	%p134, %r2, 2;
	@%p134 bra 	$L__BB0_981;
	mov.f32 	%f226, 0f00000000;
	mov.f32 	%f227, 0f3F000000;
	mul.rn.f32 	%f228, %f227, %f226;
	mov.f32 	%f229, 0f3DF6384F;
	mul.rn.f32 	%f230, %f229, %f226;
	fma.rn.f32 	%f231, %f228, 0f3FB8AA3B, 0f00000000;
	add.f32 	%f232, %f231, 0f00000000;
	mul.f32 	%f233, %f230, 0f40400000;
	fma.rn.f32 	%f234, %f233, %f228, %f232;
	fma.rn.f32 	%f235, %f230, 0f00000000, %f234;
	mov.f32 	%f236, 0f40400000;
	add.rn.f32 	%f1, %f236, %f235;
	mov.f32 	%f237, 0fC0400000;
	add.rn.f32 	%f238, %f1, %f237;
	neg.f32 	%f239, %f238;
	add.rn.f32 	%f2, %f235, %f239;
	add.s32 	%r4, %r2, -2;
	and.b32  	%r5, %r3, 3;
	setp.lt.u32 	%p135, %r4, 3;
	mov.b32 	%r1882, 8;
	@%p135 bra 	$L__BB0_9;
	and.b32  	%r6, %r3, 2147483644;
	mov.b32 	%r1880, 0;
	mov.b32 	%r1883, 1;
$L__BB0_7:
	mov.u32 	%r7, %r1883;
	shl.b32 	%r1883, %r7, 12;
	add.s32 	%r1880, %r1880, 4;
	setp.ne.s32 	%p136, %r1880, %r6;
	@%p136 bra 	$L__BB0_7;
	shl.b32 	%r1882, %r7, 15;
$L__BB0_9:
	setp.eq.s32 	%p137, %r5, 0;
	@%p137 bra 	$L__BB0_13;
	setp.eq.s32 	%p138, %r5, 1;
	@%p138 bra 	$L__BB0_12;
	setp.eq.s32 	%p139, %r5, 2;
	selp.b32 	%r674, 3, 6, %p139;
	shl.b32 	%r1883, %r1882, %r674;
	bra.uni 	$L__BB0_13;
$L__BB0_12:
	mov.u32 	%r1883, %r1882;
$L__BB0_13:
	div.s32 	%r1884, %r1949, %r1883;
	setp.lt.s32 	%p140, %r1884, 9;
	mov.b32 	%r1885, 0;
	@%p140 bra 	$L__BB0_15;
$L__BB0_14:
	mov.u32 	%r1602, %ctaid.x;
	mov.u32 	%r1603, %tid.x;
	add.u64 	%rd52, %SP, 512;
	add.u64 	%rd53, %SPL, 512;
	st.local.v4.u32 	[%rd53], {%r1884, %r1885, %r1602, %r1603};
	mov.u64 	%rd54, $str$10;
	cvta.global.u64 	%rd55, %rd54;
	{ // callseq 1, 0
	.param .b64 param0;
	st.param.b64 	[param0], %rd55;
	.param .b64 param1;
	st.param.b64 	[param1], %rd52;
	.param .b32 retval0;
	call.uni (retval0), 
	vprintf, 
	(
	param0, 
	param1
	);
	ld.param.b32 	%r1604, [retval0];
	} // callseq 1
	mov.b32 	%r2076, 0;
	bra.uni 	$L__BB0_1460;
$L__BB0_15:
	mul.wide.s32 	%rd18, %r1884, 32;
	add.s64 	%rd19, %rd2, %rd18;
	mov.b32 	%r676, 1;
	st.local.u32 	[%rd19], %r676;
	cvt.rn.f32.s32 	%f3, %r1949;
	cvt.rn.f32.u32 	%f240, %r3;
	mul.rn.f32 	%f241, %f1, %f240;
	neg.f32 	%f242, %f241;
	fma.rn.f32 	%f243, %f1, %f240, %f242;
	fma.rn.f32 	%f244, %f2, %f240, %f243;
	cvt.rni.f32.f32 	%f245, %f241;
	sub.f32 	%f246, %f241, %f245;
	add.f32 	%f247, %f246, %f244;
	fma.rn.f32 	%f248, %f247, 0f391FCB8E, 0f3AAF85ED;
	fma.rn.f32 	%f249, %f248, %f247, 0f3C1D9856;
	fma.rn.f32 	%f250, %f249, %f247, 0f3D6357BB;
	fma.rn.f32 	%f251, %f250, %f247, 0f3E75FDEC;
	fma.rn.f32 	%f252, %f251, %f247, 0f3F317218;
	fma.rn.f32 	%f253, %f252, %f247, 0f3F800000;
	cvt.rzi.s32.f32 	%r677, %f245;
	setp.gt.f32 	%p141, %f245, 0f00000000;
	selp.b32 	%r678, 0, -2097152000, %p141;
	add.s32 	%r679, %r678, 2130706432;
	mov.b32 	%f254, %r679;
	mul.f32 	%f255, %f253, %f254;
	shl.b32 	%r680, %r677, 23;
	sub.s32 	%r681, %r680, %r678;
	mov.b32 	%f256, %r681;
	mul.f32 	%f257, %f255, %f256;
	abs.f32 	%f258, %f241;
	setp.gt.f32 	%p142, %f258, 0f43180000;
	setp.lt.f32 	%p143, %f241, 0f00000000;
	selp.f32 	%f259, 0f00000000, 0f7F800000, %p143;
	selp.f32 	%f260, %f259, %f257, %p142;
	abs.f32 	%f261, %f240;
	setp.nan.f32 	%p144, %f261, %f261;
	mov.f32 	%f262, 0f41000000;
	add.rn.f32 	%f263, %f262, %f240;
	selp.f32 	%f264, %f263, %f260, %p144;
	cvt.rni.s32.f32 	%r682, %f264;
	cvt.rn.f32.s32 	%f265, %r682;
	abs.f32 	%f4, %f265;
	abs.f32 	%f672, %f3;
	setp.lt.f32 	%p145, %f672, %f4;
	@%p145 bra 	$L__BB0_27;
	mul.f32 	%f6, %f4, 0f4B000000;
	setp.gtu.f32 	%p146, %f672, %f6;
	@%p146 bra 	$L__BB0_23;
	div.approx.f32 	%f266, %f672, %f4;
	cvt.rzi.f32.f32 	%f670, %f266;
	neg.f32 	%f8, %f4;
	fma.rn.f32 	%f9, %f8, %f670, %f672;
	mov.b32 	%r19, %f9;
	mov.b32 	%r683, %f4;
	setp.lt.u32 	%p147, %r19, %r683;
	@%p147 bra 	$L__BB0_22;
	setp.lt.u32 	%p148, %r19, -2147483647;
	@%p148 bra 	$L__BB0_20;
	add.f32 	%f271, %f670, 0fBF800000;
	setp.lt.f32 	%p151, %f9, %f8;
	add.f32 	%f272, %f271, 0fBF800000;
	selp.f32 	%f670, %f272, %f271, %p151;
	bra.uni 	$L__BB0_22;
$L__BB0_20:
	add.f32 	%f670, %f670, 0f3F800000;
	add.f32 	%f267, %f4, %f4;
	setp.ltu.f32 	%p149, %f9, %f267;
	@%p149 bra 	$L__BB0_22;
	add.f32 	%f268, %f670, 0f3F800000;
	fma.rn.f32 	%f269, %f4, 0fC0400000, %f9;
	setp.ge.f32 	%p150, %f269, 0f00000000;
	add.f32 	%f270, %f268, 0f3F800000;
	selp.f32 	%f670, %f270, %f268, %p150;
$L__BB0_22:
	fma.rn.f32 	%f672, %f8, %f670, %f672;
	bra.uni 	$L__BB0_27;
$L__BB0_23:
	mov.b32 	%r20, %f672;
	mov.b32 	%r684, %f6;
	and.b32  	%r21, %r684, -8388608;
	and.b32  	%r685, %r20, 8388607;
	or.b32  	%r1886, %r685, 1065353216;
	and.b32  	%r686, %r684, 8388607;
	or.b32  	%r23, %r686, 1065353216;
	mov.b32 	%f671, %r1886;
	sub.s32 	%r687, %r20, %r21;
	add.s32 	%r688, %r687, 192937984;
	and.b32  	%r1887, %r688, -8388608;
	setp.eq.s32 	%p152, %r1887, 0;
	@%p152 bra 	$L__BB0_26;
	mov.b32 	%f273, %r23;
	rcp.approx.ftz.f32 	%f16, %f273;
	neg.f32 	%f17, %f273;
$L__BB0_25:
	min.u32 	%r689, %r1887, 192937984;
	add.s32 	%r690, %r1886, %r689;
	mov.b32 	%f274, %r690;
	mul.f32 	%f275, %f16, %f274;
	fma.rn.f32 	%f276, %f17, %f275, %f274;
	fma.rn.f32 	%f277, %f276, %f16, %f275;
	fma.rn.f32 	%f278, %f17, %f277, %f274;
	fma.rz.f32 	%f279, %f278, %f16, %f277;
	cvt.rzi.f32.f32 	%f280, %f279;
	fma.rn.f32 	%f671, %f17, %f280, %f274;
	sub.s32 	%r1887, %r1887, %r689;
	mov.b32 	%r1886, %f671;
	setp.ne.s32 	%p153, %r1887, 0;
	setp.ne.s32 	%p154, %r1886, 0;
	and.pred  	%p155, %p153, %p154;
	@%p155 bra 	$L__BB0_25;
$L__BB0_26:
	mov.b32 	%f282, %r21;
	setp.leu.f32 	%p156, %f4, 0f00000000;
	setp.gt.u32 	%p157, %r20, 2139095039;
	selp.f32 	%f283, 0f7FFFFFFF, %f282, %p156;
	selp.f32 	%f284, 0f7FFFFFFF, %f283, %p157;
	mul.f32 	%f285, %f671, 0f34000000;
	mul.f32 	%f672, %f284, %f285;
$L__BB0_27:
	abs.f32 	%f286, %f672;
	setp.nan.f32 	%p158, %f286, %f286;
	copysign.f32 	%f287, %f3, %f672;
	selp.f32 	%f288, %f672, %f287, %p158;
	cvt.rmi.s32.f32 	%r1949, %f288;
	setp.eq.s32 	%p159, %r3, 1;
	@%p159 bra 	$L__BB0_981;
	add.s32 	%r30, %r2, -3;
	and.b32  	%r31, %r4, 3;
	setp.lt.u32 	%p160, %r30, 3;
	mov.b32 	%r1891, 8;
	@%p160 bra 	$L__BB0_32;
	and.b32  	%r32, %r4, -4;
	mov.b32 	%r1889, 0;
	mov.b32 	%r1892, 1;
$L__BB0_30:
	mov.u32 	%r33, %r1892;
	shl.b32 	%r1892, %r33, 12;
	add.s32 	%r1889, %r1889, 4;
	setp.ne.s32 	%p161, %r1889, %r32;
	@%p161 bra 	$L__BB0_30;
	shl.b32 	%r1891, %r33, 15;
$L__BB0_32:
	setp.eq.s32 	%p162, %r31, 0;
	@%p162 bra 	$L__BB0_36;
	setp.eq.s32 	%p163, %r31, 1;
	@%p163 bra 	$L__BB0_35;
	setp.eq.s32 	%p164, %r31, 2;
	selp.b32 	%r695, 3, 6, %p164;
	shl.b32 	%r1892, %r1891, %r695;
	bra.uni 	$L__BB0_36;
$L__BB0_35:
	mov.u32 	%r1892, %r1891;
$L__BB0_36:
	div.s32 	%r1884, %r1949, %r1892;
	ld.local.u32 	%r43, [%rd2];
	setp.ne.s32 	%p165, %r43, 0;
	add.s32 	%r698, %r1884, -2;
	setp.gt.u32 	%p166, %r698, -4;
	mov.b32 	%r2076, 0;
	and.pred  	%p167, %p165, %p166;
	@%p167 bra 	$L__BB0_1460;
	ld.local.u32 	%r44, [%rd2+32];
	setp.ne.s32 	%p168, %r44, 0;
	setp.lt.u32 	%p169, %r1884, 3;
	and.pred  	%p170, %p168, %p169;
	@%p170 bra 	$L__BB0_1460;
	ld.local.u32 	%r45, [%rd2+64];
	setp.ne.s32 	%p171, %r45, 0;
	add.s32 	%r701, %r1884, -4;
	setp.gt.u32 	%p172, %r701, -4;
	and.pred  	%p173, %p171, %p172;
	@%p173 bra 	$L__BB0_1460;
	ld.local.u32 	%r46, [%rd2+96];
	setp.ne.s32 	%p174, %r46, 0;
	add.s32 	%r703, %r1884, -5;
	setp.gt.u32 	%p175, %r703, -4;
	and.pred  	%p176, %p174, %p175;
	@%p176 bra 	$L__BB0_1460;
	ld.local.u32 	%r47, [%rd2+128];
	setp.ne.s32 	%p177, %r47, 0;
	add.s32 	%r705, %r1884, -6;
	setp.gt.u32 	%p178, %r705, -4;
	and.pred  	%p179, %p177, %p178;
	@%p179 bra 	$L__BB0_1460;
	ld.local.u32 	%r48, [%rd2+160];
	setp.ne.s32 	%p180, %r48, 0;
	add.s32 	%r707, %r1884, -7;
	setp.gt.u32 	%p181, %r707, -4;
	and.pred  	%p182, %p180, %p181;
	@%p182 bra 	$L__BB0_1460;
	ld.local.u32 	%r49, [%rd2+192];
	setp.ne.s32 	%p183, %r49, 0;
	add.s32 	%r709, %r1884, -8;
	setp.gt.u32 	%p184, %r709, -4;
	and.pred  	%p185, %p183, %p184;
	@%p185 bra 	$L__BB0_1460;
	ld.local.u32 	%r50, [%rd2+224];
	setp.ne.s32 	%p186, %r50, 0;
	add.s32 	%r711, %r1884, -9;
	setp.gt.u32 	%p187, %r711, -4;
	and.pred  	%p188, %p186, %p187;
	@%p188 bra 	$L__BB0_1460;
	setp.gt.s32 	%p189, %r1884, 8;
	mov.b32 	%r1885, 1;
	@%p189 bra 	$L__BB0_14;
	mul.wide.s32 	%rd20, %r1884, 32;
	add.s64 	%rd21, %rd2, %rd20;
	mov.b32 	%r713, 1;
	st.local.u32 	[%rd21+4], %r713;
	cvt.rn.f32.s32 	%f22, %r1949;
	cvt.rn.f32.u32 	%f23, %r4;
	setp.eq.s32 	%p190, %r4, 0;
	mov.f32 	%f673, 0f3F800000;
	@%p190 bra 	$L__BB0_48;
	mul.rn.f32 	%f290, %f1, %f23;
	cvt.rni.f32.f32 	%f291, %f290;
	sub.f32 	%f292, %f290, %f291;
	neg.f32 	%f293, %f290;
	fma.rn.f32 	%f294, %f1, %f23, %f293;
	fma.rn.f32 	%f295, %f2, %f23, %f294;
	add.f32 	%f296, %f292, %f295;
	setp.gt.f32 	%p191, %f291, 0f00000000;
	selp.b32 	%r714, 0, -2097152000, %p191;
	abs.f32 	%f297, %f23;
	setp.num.f32 	%p192, %f297, %f297;
	setp.lt.f32 	%p193, %f290, 0f00000000;
	selp.f32 	%f298, 0f00000000, 0f7F800000, %p193;
	abs.f32 	%f299, %f290;
	setp.gt.f32 	%p194, %f299, 0f43180000;
	cvt.rzi.s32.f32 	%r715, %f291;
	shl.b32 	%r716, %r715, 23;
	sub.s32 	%r717, %r716, %r714;
	mov.b32 	%f300, %r717;
	add.s32 	%r718, %r714, 2130706432;
	mov.b32 	%f301, %r718;
	fma.rn.f32 	%f302, %f296, 0f391FCB8E, 0f3AAF85ED;
	fma.rn.f32 	%f303, %f302, %f296, 0f3C1D9856;
	fma.rn.f32 	%f304, %f303, %f296, 0f3D6357BB;
	fma.rn.f32 	%f305, %f304, %f296, 0f3E75FDEC;
	fma.rn.f32 	%f306, %f305, %f296, 0f3F317218;
	fma.rn.f32 	%f307, %f306, %f296, 0f3F800000;
	mul.f32 	%f308, %f307, %f301;
	mul.f32 	%f309, %f308, %f300;
	selp.f32 	%f673, %f298, %f309, %p194;
	@%p192 bra 	$L__BB0_48;
	mov.f32 	%f310, 0f41000000;
	add.rn.f32 	%f673, %f310, %f23;
$L__BB0_48:
	cvt.rni.s32.f32 	%r719, %f673;
	cvt.rn.f32.s32 	%f311, %r719;
	abs.f32 	%f27, %f311;
	abs.f32 	%f676, %f22;
	setp.lt.f32 	%p195, %f676, %f27;
	@%p195 bra 	$L__BB0_60;
	mul.f32 	%f29, %f27, 0f4B000000;
	setp.gtu.f32 	%p196, %f676, %f29;
	@%p196 bra 	$L__BB0_56;
	div.approx.f32 	%f312, %f676, %f27;
	cvt.rzi.f32.f32 	%f674, %f312;
	neg.f32 	%f31, %f27;
	fma.rn.f32 	%f32, %f31, %f674, %f676;
	mov.b32 	%r51, %f32;
	mov.b32 	%r720, %f27;
	setp.lt.u32 	%p197, %r51, %r720;
	@%p197 bra 	$L__BB0_55;
	setp.gt.u32 	%p198, %r51, -2147483648;
	@%p198 bra 	$L__BB0_54;
	add.f32 	%f674, %f674, 0f3F800000;
	add.f32 	%f313, %f27, %f27;
	setp.ltu.f32 	%p199, %f32, %f313;
	@%p199 bra 	$L__BB0_55;
	add.f32 	%f314, %f674, 0f3F800000;
	fma.rn.f32 	%f315, %f27, 0fC0400000, %f32;
	setp.ge.f32 	%p200, %f315, 0f00000000;
	add.f32 	%f316, %f314, 0f3F800000;
	selp.f32 	%f674, %f316, %f314, %p200;
	bra.uni 	$L__BB0_55;
$L__BB0_54:
	add.f32 	%f317, %f674, 0fBF800000;
	setp.lt.f32 	%p201, %f32, %f31;
	add.f32 	%f318, %f317, 0fBF800000;
	selp.f32 	%f674, %f318, %f317, %p201;
$L__BB0_55:
	fma.rn.f32 	%f676, %f31, %f674, %f676;
	bra.uni 	$L__BB0_60;
$L__BB0_56:
	mov.b32 	%r52, %f676;
	mov.b32 	%r721, %f29;
	and.b32  	%r53, %r721, -8388608;
	and.b32  	%r722, %r52, 8388607;
	or.b32  	%r1893, %r722, 1065353216;
	and.b32  	%r723, %r721, 8388607;
	or.b32  	%r55, %r723, 1065353216;
	mov.b32 	%f675, %r1893;
	sub.s32 	%r724, %r52, %r53;
	add.s32 	%r725, %r724, 192937984;
	and.b32  	%r1894, %r725, -8388608;
	setp.eq.s32 	%p202, %r1894, 0;
	@%p202 bra 	$L__BB0_59;
	mov.b32 	%f319, %r55;
	rcp.approx.ftz.f32 	%f39, %f319;
	neg.f32 	%f40, %f319;
$L__BB0_58:
	min.u32 	%r726, %r1894, 192937984;
	add.s32 	%r727, %r1893, %r726;
	mov.b32 	%f320, %r727;
	mul.f32 	%f321, %f39, %f320;
	fma.rn.f32 	%f322, %f40, %f321, %f320;
	fma.rn.f32 	%f323, %f322, %f39, %f321;
	fma.rn.f32 	%f324, %f40, %f323, %f320;
	fma.rz.f32 	%f325, %f324, %f39, %f323;
	cvt.rzi.f32.f32 	%f326, %f325;
	fma.rn.f32 	%f675, %f40, %f326, %f320;
	sub.s32 	%r1894, %r1894, %r726;
	mov.b32 	%r1893, %f675;
	setp.ne.s32 	%p203, %r1894, 0;
	setp.ne.s32 	%p204, %r1893, 0;
	and.pred  	%p205, %p203, %p204;
	@%p205 bra 	$L__BB0_58;
$L__BB0_59:
	mov.b32 	%f328, %r53;
	setp.leu.f32 	%p206, %f27, 0f00000000;
	setp.gt.u32 	%p207, %r52, 2139095039;
	selp.f32 	%f329, 0f7FFFFFFF, %f328, %p206;
	selp.f32 	%f330, 0f7FFFFFFF, %f329, %p207;
	mul.f32 	%f331, %f675, 0f34000000;
	mul.f32 	%f676, %f330, %f331;
$L__BB0_60:
	abs.f32 	%f332, %f676;
	setp.nan.f32 	%p208, %f332, %f332;
	copysign.f32 	%f333, %f22, %f676;
	selp.f32 	%f334, %f676, %f333, %p208;
	cvt.rmi.s32.f32 	%r1949, %f334;
	setp.eq.s32 	%p209, %r3, 2;
	@%p209 bra 	$L__BB0_981;
	setp.lt.u32 	%p210, %r2, 4;
	mov.b32 	%r1899, 1;
	@%p210 bra 	$L__BB0_70;
	add.s32 	%r731, %r2, -4;
	and.b32  	%r62, %r30, 3;
	setp.lt.u32 	%p211, %r731, 3;
	mov.b32 	%r1898, 8;
	@%p211 bra 	$L__BB0_66;
	and.b32  	%r63, %r30, -4;
	mov.b32 	%r1896, 0;
	mov.b32 	%r1899, 1;
$L__BB0_64:
	mov.u32 	%r64, %r1899;
	shl.b32 	%r1899, %r64, 12;
	add.s32 	%r1896, %r1896, 4;
	setp.ne.s32 	%p212, %r1896, %r63;
	@%p212 bra 	$L__BB0_64;
	shl.b32 	%r1898, %r64, 15;
$L__BB0_66:
	setp.eq.s32 	%p213, %r62, 0;
	@%p213 bra 	$L__BB0_70;
	setp.eq.s32 	%p214, %r62, 1;
	@%p214 bra 	$L__BB0_69;
	setp.eq.s32 	%p215, %r62, 2;
	selp.b32 	%r734, 3, 6, %p215;
	shl.b32 	%r1899, %r1898, %r734;
	bra.uni 	$L__BB0_70;
$L__BB0_69:
	mov.u32 	%r1899, %r1898;
$L__BB0_70:
	setp.eq.s32 	%p216, %r43, 0;
	div.s32 	%r1884, %r1949, %r1899;
	add.s32 	%r74, %r1884, 2;
	add.s32 	%r75, %r1884, -2;
	@%p216 bra 	$L__BB0_72;
	setp.eq.s32 	%p217, %r74, 0;
	and.b32  	%r736, %r1884, -3;
	setp.eq.s32 	%p218, %r736, 0;
	or.pred  	%p219, %p218, %p217;
	@%p219 bra 	$L__BB0_1460;
$L__BB0_72:
	ld.local.u32 	%r76, [%rd2+4];
	setp.ne.s32 	%p220, %r76, 0;
	setp.gt.u32 	%p221, %r75, -4;
	and.pred  	%p222, %p220, %p221;
	@%p222 bra 	$L__BB0_1460;
	setp.eq.s32 	%p223, %r44, 0;
	@%p223 bra 	$L__BB0_75;
	setp.eq.s32 	%p224, %r74, 1;
	and.b32  	%r739, %r1884, -3;
	setp.eq.s32 	%p225, %r739, 1;
	or.pred  	%p226, %p225, %p224;
	@%p226 bra 	$L__BB0_1460;
$L__BB0_75:
	ld.local.u32 	%r77, [%rd2+36];
	setp.ne.s32 	%p227, %r77, 0;
	setp.lt.u32 	%p228, %r1884, 3;
	and.pred  	%p229, %p227, %p228;
	@%p229 bra 	$L__BB0_1460;
	setp.eq.s32 	%p230, %r45, 0;
	@%p230 bra 	$L__BB0_78;
	and.b32  	%r742, %r1884, -3;
	setp.eq.s32 	%p231, %r742, 0;
	setp.eq.s32 	%p232, %r75, 2;
	or.pred  	%p233, %p231, %p232;
	@%p233 bra 	$L__BB0_1460;
$L__BB0_78:
	ld.local.u32 	%r78, [%rd2+68];
	setp.ne.s32 	%p234, %r78, 0;
	add.s32 	%r744, %r1884, -4;
	setp.gt.u32 	%p235, %r744, -4;
	and.pred  	%p236, %p234, %p235;
	@%p236 bra 	$L__BB0_1460;
	setp.eq.s32 	%p237, %r46, 0;
	@%p237 bra 	$L__BB0_81;
	and.b32  	%r746, %r1884, -3;
	setp.eq.s32 	%p238, %r746, 1;
	setp.eq.s32 	%p239, %r75, 3;
	or.pred  	%p240, %p238, %p239;
	@%p240 bra 	$L__BB0_1460;
$L__BB0_81:
	ld.local.u32 	%r79, [%rd2+100];
	setp.ne.s32 	%p241, %r79, 0;
	add.s32 	%r748, %r1884, -5;
	setp.gt.u32 	%p242, %r748, -4;
	and.pred  	%p243, %p241, %p242;
	@%p243 bra 	$L__BB0_1460;
	setp.eq.s32 	%p244, %r47, 0;
	@%p244 bra 	$L__BB0_84;
	setp.eq.s32 	%p245, %r74, 4;
	and.b32  	%r750, %r1884, -3;
	setp.eq.s32 	%p246, %r750, 4;
	or.pred  	%p247, %p246, %p245;
	@%p247 bra 	$L__BB0_1460;
$L__BB0_84:
	ld.local.u32 	%r80, [%rd2+132];
	setp.ne.s32 	%p248, %r80, 0;
	add.s32 	%r752, %r1884, -6;
	setp.gt.u32 	%p249, %r752, -4;
	and.pred  	%p250, %p248, %p249;
	@%p250 bra 	$L__BB0_1460;
	setp.eq.s32 	%p251, %r48, 0;
	@%p251 bra 	$L__BB0_87;
	setp.eq.s32 	%p252, %r74, 5;
	and.b32  	%r754, %r1884, -3;
	setp.eq.s32 	%p253, %r754, 5;
	or.pred  	%p254, %p253, %p252;
	@%p254 bra 	$L__BB0_1460;
$L__BB0_87:
	ld.local.u32 	%r81, [%rd2+164];
	setp.ne.s32 	%p255, %r81, 0;
	add.s32 	%r756, %r1884, -7;
	setp.gt.u32 	%p256, %r756, -4;
	and.pred  	%p257, %p255, %p256;
	@%p257 bra 	$L__BB0_1460;
	setp.eq.s32 	%p258, %r49, 0;
	@%p258 bra 	$L__BB0_90;
	and.b32  	%r758, %r1884, -3;
	setp.eq.s32 	%p259, %r758, 4;
	setp.eq.s32 	%p260, %r75, 6;
	or.pred  	%p261, %p259, %p260;
	@%p261 bra 	$L__BB0_1460;
$L__BB0_90:
	ld.local.u32 	%r82, [%rd2+196];
	setp.ne.s32 	%p262, %r82, 0;
	add.s32 	%r760, %r1884, -8;
	setp.gt.u32 	%p263, %r760, -4;
	and.pred  	%p264, %p262, %p263;
	@%p264 bra 	$L__BB0_1460;
	setp.eq.s32 	%p265, %r50, 0;
	@%p265 bra 	$L__BB0_93;
	and.b32  	%r762, %r1884, -3;
	setp.eq.s32 	%p266, %r762, 5;
	setp.eq.s32 	%p267, %r75, 7;
	or.pred  	%p268, %p266, %p267;
	@%p268 bra 	$L__BB0_1460;
$L__BB0_93:
	ld.local.u32 	%r83, [%rd2+228];
	setp.ne.s32 	%p269, %r83, 0;
	add.s32 	%r764, %r1884, -9;
	setp.gt.u32 	%p270, %r764, -4;
	and.pred  	%p271, %p269, %p270;
	@%p271 bra 	$L__BB0_1460;
	setp.gt.s32 	%p272, %r1884, 8;
	mov.b32 	%r1885, 2;
	@%p272 bra 	$L__BB0_14;
	mul.wide.s32 	%rd22, %r1884, 32;
	add.s64 	%rd23, %rd2, %rd22;
	mov.b32 	%r766, 1;
	st.local.u32 	[%rd23+8], %r766;
	cvt.rn.f32.s32 	%f45, %r1949;
	cvt.rn.f32.s32 	%f46, %r30;
	setp.eq.s32 	%p273, %r30, 0;
	mov.f32 	%f677, 0f3F800000;
	@%p273 bra 	$L__BB0_98;
	mul.rn.f32 	%f336, %f1, %f46;
	cvt.rni.f32.f32 	%f337, %f336;
	sub.f32 	%f338, %f336, %f337;
	neg.f32 	%f339, %f336;
	fma.rn.f32 	%f340, %f1, %f46, %f339;
	fma.rn.f32 	%f341, %f2, %f46, %f340;
	add.f32 	%f342, %f338, %f341;
	setp.gt.f32 	%p274, %f337, 0f00000000;
	selp.b32 	%r767, 0, -2097152000, %p274;
	abs.f32 	%f343, %f46;
	setp.num.f32 	%p275, %f343, %f343;
	setp.lt.f32 	%p276, %f336, 0f00000000;
	selp.f32 	%f344, 0f00000000, 0f7F800000, %p276;
	abs.f32 	%f345, %f336;
	setp.gt.f32 	%p277, %f345, 0f43180000;
	cvt.rzi.s32.f32 	%r768, %f337;
	shl.b32 	%r769, %r768, 23;
	sub.s32 	%r770, %r769, %r767;
	mov.b32 	%f346, %r770;
	add.s32 	%r771, %r767, 2130706432;
	mov.b32 	%f347, %r771;
	fma.rn.f32 	%f348, %f342, 0f391FCB8E, 0f3AAF85ED;
	fma.rn.f32 	%f349, %f348, %f342, 0f3C1D9856;
	fma.rn.f32 	%f350, %f349, %f342, 0f3D6357BB;
	fma.rn.f32 	%f351, %f350, %f342, 0f3E75FDEC;
	fma.rn.f32 	%f352, %f351, %f342, 0f3F317218;
	fma.rn.f32 	%f353, %f352, %f342, 0f3F800000;
	mul.f32 	%f354, %f353, %f347;
	mul.f32 	%f355, %f354, %f346;
	selp.f32 	%f677, %f344, %f355, %p277;
	@%p275 bra 	$L__BB0_98;
	mov.f32 	%f356, 0f41000000;
	add.rn.f32 	%f677, %f356, %f46;
$L__BB0_98:
	cvt.rni.s32.f32 	%r772, %f677;
	cvt.rn.f32.s32 	%f357, %r772;
	abs.f32 	%f50, %f357;
	abs.f32 	%f680, %f45;
	setp.lt.f32 	%p278, %f680, %f50;
	@%p278 bra 	$L__BB0_110;
	mul.f32 	%f52, %f50, 0f4B000000;
	setp.gtu.f32 	%p279, %f680, %f52;
	@%p279 bra 	$L__BB0_106;
	div.approx.f32 	%f358, %f680, %f50;
	cvt.rzi.f32.f32 	%f678, %f358;
	neg.f32 	%f54, %f50;
	fma.rn.f32 	%f55, %f54, %f678, %f680;
	mov.b32 	%r84, %f55;
	mov.b32 	%r773, %f50;
	setp.lt.u32 	%p280, %r84, %r773;
	@%p280 bra 	$L__BB0_105;
	setp.gt.u32 	%p281, %r84, -2147483648;
	@%p281 bra 	$L__BB0_104;
	add.f32 	%f678, %f678, 0f3F800000;
	add.f32 	%f359, %f50, %f50;
	setp.ltu.f32 	%p282, %f55, %f359;
	@%p282 bra 	$L__BB0_105;
	add.f32 	%f360, %f678, 0f3F800000;
	fma.rn.f32 	%f361, %f50, 0fC0400000, %f55;
	setp.ge.f32 	%p283, %f361, 0f00000000;
	add.f32 	%f362, %f360, 0f3F800000;
	selp.f32 	%f678, %f362, %f360, %p283;
	bra.uni 	$L__BB0_105;
$L__BB0_104:
	add.f32 	%f363, %f678, 0fBF800000;
	setp.lt.f32 	%p284, %f55, %f54;
	add.f32 	%f364, %f363, 0fBF800000;
	selp.f32 	%f678, %f364, %f363, %p284;
$L__BB0_105:
	fma.rn.f32 	%f680, %f54, %f678, %f680;
	bra.uni 	$L__BB0_110;
$L__BB0_106:
	mov.b32 	%r85, %f680;
	mov.b32 	%r774, %f52;
	and.b32  	%r86, %r774, -8388608;
	and.b32  	%r775, %r85, 8388607;
	or.b32  	%r1900, %r775, 1065353216;
	and.b32  	%r776, %r774, 8388607;
	or.b32  	%r88, %r776, 1065353216;
	mov.b32 	%f679, %r1900;
	sub.s32 	%r777, %r85, %r86;
	add.s32 	%r778, %r777, 192937984;
	and.b32  	%r1901, %r778, -8388608;
	setp.eq.s32 	%p285, %r1901, 0;
	@%p285 bra 	$L__BB0_109;
	mov.b32 	%f365, %r88;
	rcp.approx.ftz.f32 	%f62, %f365;
	neg.f32 	%f63, %f365;
$L__BB0_108:
	min.u32 	%r779, %r1901, 192937984;
	add.s32 	%r780, %r1900, %r779;
	mov.b32 	%f366, %r780;
	mul.f32 	%f367, %f62, %f366;
	fma.rn.f32 	%f368, %f63, %f367, %f366;
	fma.rn.f32 	%f369, %f368, %f62, %f367;
	fma.rn.f32 	%f370, %f63, %f369, %f366;
	fma.rz.f32 	%f371, %f370, %f62, %f369;
	cvt.rzi.f32.f32 	%f372, %f371;
	fma.rn.f32 	%f679, %f63, %f372, %f366;
	sub.s32 	%r1901, %r1901, %r779;
	mov.b32 	%r1900, %f679;
	setp.ne.s32 	%p286, %r1901, 0;
	setp.ne.s32 	%p287, %r1900, 0;
	and.pred  	%p288, %p286, %p287;
	@%p288 bra 	$L__BB0_108;
$L__BB0_109:
	mov.b32 	%f374, %r86;
	setp.leu.f32 	%p289, %f50, 0f00000000;
	setp.gt.u32 	%p290, %r85, 2139095039;
	selp.f32 	%f375, 0f7FFFFFFF, %f374, %p289;
	selp.f32 	%f376, 0f7FFFFFFF, %f375, %p290;
	mul.f32 	%f377, %f679, 0f34000000;
	mul.f32 	%f680, %f376, %f377;
$L__BB0_110:
	abs.f32 	%f378, %f680;
	setp.nan.f32 	%p291, %f378, %f378;
	copysign.f32 	%f379, %f45, %f680;
	selp.f32 	%f380, %f680, %f379, %p291;
	cvt.rmi.s32.f32 	%r1949, %f380;
	setp.eq.s32 	%p292, %r3, 3;
	@%p292 bra 	$L__BB0_981;
	setp.lt.u32 	%p293, %r2, 5;
	mov.b32 	%r1906, 1;
	@%p293 bra 	$L__BB0_120;
	add.s32 	%r784, %r2, -5;
	and.b32  	%r95, %r2, 3;
	setp.lt.u32 	%p294, %r784, 3;
	mov.b32 	%r1905, 8;
	@%p294 bra 	$L__BB0_116;
	and.b32  	%r787, %r2, 2147483644;
	add.s32 	%r96, %r787, -8;
	mov.b32 	%r1903, 0;
	mov.b32 	%r1906, 1;
$L__BB0_114:
	mov.u32 	%r97, %r1906;
	shl.b32 	%r1906, %r97, 12;
	add.s32 	%r100, %r1903, 4;
	setp.ne.s32 	%p295, %r1903, %r96;
	mov.u32 	%r1903, %r100;
	@%p295 bra 	$L__BB0_114;
	shl.b32 	%r1905, %r97, 15;
$L__BB0_116:
	setp.eq.s32 	%p296, %r95, 0;
	@%p296 bra 	$L__BB0_120;
	setp.eq.s32 	%p297, %r95, 1;
	@%p297 bra 	$L__BB0_119;
	setp.eq.s32 	%p298, %r95, 2;
	selp.b32 	%r788, 3, 6, %p298;
	shl.b32 	%r1906, %r1905, %r788;
	bra.uni 	$L__BB0_120;
$L__BB0_119:
	mov.u32 	%r1906, %r1905;
$L__BB0_120:
	setp.eq.s32 	%p299, %r43, 0;
	div.s32 	%r1884, %r1949, %r1906;
	add.s32 	%r107, %r1884, 3;
	add.s32 	%r108, %r1884, -3;
	@%p299 bra 	$L__BB0_122;
	setp.eq.s32 	%p300, %r1884, 0;
	setp.eq.s32 	%p301, %r107, 0;
	or.pred  	%p302, %p300, %p301;
	setp.eq.s32 	%p303, %r108, 0;
	or.pred  	%p304, %p302, %p303;
	@%p304 bra 	$L__BB0_1460;
$L__BB0_122:
	setp.eq.s32 	%p305, %r76, 0;
	@%p305 bra 	$L__BB0_124;
	setp.eq.s32 	%p306, %r1884, 0;
	setp.eq.s32 	%p307, %r107, 1;
	or.pred  	%p308, %p306, %p307;
	setp.eq.s32 	%p309, %r108, -1;
	or.pred  	%p310, %p308, %p309;
	@%p310 bra 	$L__BB0_1460;
$L__BB0_124:
	ld.local.u32 	%r109, [%rd2+8];
	setp.ne.s32 	%p311, %r109, 0;
	add.s32 	%r793, %r1884, -2;
	setp.gt.u32 	%p312, %r793, -4;
	and.pred  	%p313, %p311, %p312;
	@%p313 bra 	$L__BB0_1460;
	setp.eq.s32 	%p314, %r44, 0;
	@%p314 bra 	$L__BB0_127;
	setp.eq.s32 	%p315, %r1884, 1;
	setp.eq.s32 	%p316, %r107, 1;
	or.pred  	%p317, %p315, %p316;
	setp.eq.s32 	%p318, %r108, 1;
	or.pred  	%p319, %p317, %p318;
	@%p319 bra 	$L__BB0_1460;
$L__BB0_127:
	setp.eq.s32 	%p320, %r77, 0;
	@%p320 bra 	$L__BB0_129;
	setp.eq.s32 	%p321, %r1884, 1;
	setp.eq.s32 	%p322, %r107, 2;
	or.pred  	%p323, %p321, %p322;
	setp.eq.s32 	%p324, %r108, 0;
	or.pred  	%p325, %p323, %p324;
	@%p325 bra 	$L__BB0_1460;
$L__BB0_129:
	ld.local.u32 	%r110, [%rd2+40];
	setp.ne.s32 	%p326, %r110, 0;
	setp.lt.u32 	%p327, %r1884, 3;
	and.pred  	%p328, %p326, %p327;
	@%p328 bra 	$L__BB0_1460;
	setp.eq.s32 	%p329, %r45, 0;
	@%p329 bra 	$L__BB0_132;
	setp.eq.s32 	%p330, %r1884, 2;
	setp.eq.s32 	%p331, %r107, 2;
	or.pred  	%p332, %p330, %p331;
	setp.eq.s32 	%p333, %r108, 2;
	or.pred  	%p334, %p332, %p333;
	@%p334 bra 	$L__BB0_1460;
$L__BB0_132:
	setp.eq.s32 	%p335, %r78, 0;
	@%p335 bra 	$L__BB0_135;
	setp.eq.s32 	%p336, %r108, 1;
	@%p336 bra 	$L__BB0_1460;
	or.b32  	%r800, %r1884, 2;
	setp.eq.s32 	%p337, %r800, 2;
	@%p337 bra 	$L__BB0_1460;
$L__BB0_135:
	ld.local.u32 	%r111, [%rd2+72];
	setp.ne.s32 	%p338, %r111, 0;
	add.s32 	%r802, %r1884, -4;
	setp.gt.u32 	%p339, %r802, -4;
	and.pred  	%p340, %p338, %p339;
	@%p340 bra 	$L__BB0_1460;
	setp.eq.s32 	%p341, %r46, 0;
	@%p341 bra 	$L__BB0_140;
	setp.eq.s32 	%p342, %r108, 3;
	@%p342 bra 	$L__BB0_1460;
	setp.eq.s32 	%p343, %r1884, 0;
	@%p343 bra 	$L__BB0_1460;
	setp.eq.s32 	%p344, %r1884, 3;
	@%p344 bra 	$L__BB0_1460;
$L__BB0_140:
	setp.eq.s32 	%p345, %r79, 0;
	@%p345 bra 	$L__BB0_142;
	and.b32  	%r806, %r1884, -3;
	setp.eq.s32 	%p346, %r806, 1;
	setp.eq.s32 	%p347, %r108, 2;
	or.pred  	%p348, %p346, %p347;
	@%p348 bra 	$L__BB0_1460;
$L__BB0_142:
	ld.local.u32 	%r112, [%rd2+104];
	setp.ne.s32 	%p349, %r112, 0;
	add.s32 	%r808, %r1884, -5;
	setp.gt.u32 	%p350, %r808, -4;
	and.pred  	%p351, %p349, %p350;
	@%p351 bra 	$L__BB0_1460;
	setp.eq.s32 	%p352, %r47, 0;
	@%p352 bra 	$L__BB0_145;
	setp.eq.s32 	%p353, %r1884, 4;
	setp.eq.s32 	%p354, %r107, 4;
	or.pred  	%p355, %p353, %p354;
	setp.eq.s32 	%p356, %r108, 4;
	or.pred  	%p357, %p355, %p356;
	@%p357 bra 	$L__BB0_1460;
$L__BB0_145:
	setp.eq.s32 	%p358, %r80, 0;
	@%p358 bra 	$L__BB0_148;
	setp.gt.u32 	%p359, %r1884, 6;
	@%p359 bra 	$L__BB0_148;
	mov.b32 	%r812, 1;
	shl.b32 	%r813, %r812, %r1884;
	and.b32  	%r814, %r813, 84;
	setp.ne.s32 	%p360, %r814, 0;
	@%p360 bra 	$L__BB0_1460;
$L__BB0_148:
	ld.local.u32 	%r113, [%rd2+136];
	setp.ne.s32 	%p361, %r113, 0;
	add.s32 	%r816, %r1884, -6;
	setp.gt.u32 	%p362, %r816, -4;
	and.pred  	%p363, %p361, %p362;
	@%p363 bra 	$L__BB0_1460;
	setp.eq.s32 	%p364, %r48, 0;
	@%p364 bra 	$L__BB0_151;
	setp.eq.s32 	%p365, %r1884, 5;
	setp.eq.s32 	%p366, %r107, 5;
	or.pred  	%p367, %p365, %p366;
	setp.eq.s32 	%p368, %r108, 5;
	or.pred  	%p369, %p367, %p368;
	@%p369 bra 	$L__BB0_1460;
$L__BB0_151:
	setp.eq.s32 	%p370, %r81, 0;
	@%p370 bra 	$L__BB0_154;
	setp.gt.u32 	%p371, %r1884, 7;
	@%p371 bra 	$L__BB0_154;
	mov.b32 	%r820, 1;
	shl.b32 	%r821, %r820, %r1884;
	and.b32  	%r822, %r821, 168;
	setp.ne.s32 	%p372, %r822, 0;
	@%p372 bra 	$L__BB0_1460;
$L__BB0_154:
	ld.local.u32 	%r114, [%rd2+168];
	setp.ne.s32 	%p373, %r114, 0;
	add.s32 	%r824, %r1884, -7;
	setp.gt.u32 	%p374, %r824, -4;
	and.pred  	%p375, %p373, %p374;
	@%p375 bra 	$L__BB0_1460;
	setp.eq.s32 	%p376, %r49, 0;
	@%p376 bra 	$L__BB0_157;
	setp.eq.s32 	%p377, %r1884, 6;
	setp.eq.s32 	%p378, %r107, 6;
	or.pred  	%p379, %p377, %p378;
	setp.eq.s32 	%p380, %r108, 6;
	or.pred  	%p381, %p379, %p380;
	@%p381 bra 	$L__BB0_1460;
$L__BB0_157:
	setp.eq.s32 	%p382, %r82, 0;
	@%p382 bra 	$L__BB0_159;
	setp.eq.s32 	%p383, %r1884, 6;
	setp.eq.s32 	%p384, %r107, 7;
	or.pred  	%p385, %p383, %p384;
	setp.eq.s32 	%p386, %r108, 5;
	or.pred  	%p387, %p385, %p386;
	@%p387 bra 	$L__BB0_1460;
$L__BB0_159:
	ld.local.u32 	%r115, [%rd2+200];
	setp.ne.s32 	%p388, %r115, 0;
	add.s32 	%r828, %r1884, -8;
	setp.gt.u32 	%p389, %r828, -4;
	and.pred  	%p390, %p388, %p389;
	@%p390 bra 	$L__BB0_1460;
	setp.eq.s32 	%p391, %r50, 0;
	@%p391 bra 	$L__BB0_162;
	setp.eq.s32 	%p392, %r1884, 7;
	setp.eq.s32 	%p393, %r107, 7;
	or.pred  	%p394, %p392, %p393;
	setp.eq.s32 	%p395, %r108, 7;
	or.pred  	%p396, %p394, %p395;
	@%p396 bra 	$L__BB0_1460;
$L__BB0_162:
	setp.eq.s32 	%p397, %r83, 0;
	@%p397 bra 	$L__BB0_164;
	setp.eq.s32 	%p398, %r1884, 7;
	setp.eq.s32 	%p399, %r107, 8;
	or.pred  	%p400, %p398, %p399;
	setp.eq.s32 	%p401, %r108, 6;
	or.pred  	%p402, %p400, %p401;
	@%p402 bra 	$L__BB0_1460;
$L__BB0_164:
	ld.local.u32 	%r116, [%rd2+232];
	setp.ne.s32 	%p403, %r116, 0;
	add.s32 	%r832, %r1884, -9;
	setp.gt.u32 	%p404, %r832, -4;
	and.pred  	%p405, %p403, %p404;
	@%p405 bra 	$L__BB0_1460;
	setp.gt.s32 	%p406, %r1884, 8;
	mov.b32 	%r1885, 3;
	@%p406 bra 	$L__BB0_14;
	add.s32 	%r834, %r2, -4;
	mul.wide.s32 	%rd24, %r1884, 32;
	add.s64 	%rd25, %rd2, %rd24;
	mov.b32 	%r835, 1;
	st.local.u32 	[%rd25+12], %r835;
	cvt.rn.f32.s32 	%f68, %r1949;
	cvt.rn.f32.s32 	%f69, %r834;
	setp.eq.s32 	%p407, %r834, 0;
	mov.f32 	%f681, 0f3F800000;
	@%p407 bra 	$L__BB0_169;
	mul.rn.f32 	%f382, %f1, %f69;
	cvt.rni.f32.f32 	%f383, %f382;
	sub.f32 	%f384, %f382, %f383;
	neg.f32 	%f385, %f382;
	fma.rn.f32 	%f386, %f1, %f69, %f385;
	fma.rn.f32 	%f387, %f2, %f69, %f386;
	add.f32 	%f388, %f384, %f387;
	setp.gt.f32 	%p408, %f383, 0f00000000;
	selp.b32 	%r836, 0, -2097152000, %p408;
	abs.f32 	%f389, %f69;
	setp.num.f32 	%p409, %f389, %f389;
	setp.lt.f32 	%p410, %f382, 0f00000000;
	selp.f32 	%f390, 0f00000000, 0f7F800000, %p410;
	abs.f32 	%f391, %f382;
	setp.gt.f32 	%p411, %f391, 0f43180000;
	cvt.rzi.s32.f32 	%r837, %f383;
	shl.b32 	%r838, %r837, 23;
	sub.s32 	%r839, %r838, %r836;
	mov.b32 	%f392, %r839;
	add.s32 	%r840, %r836, 2130706432;
	mov.b32 	%f393, %r840;
	fma.rn.f32 	%f394, %f388, 0f391FCB8E, 0f3AAF85ED;
	fma.rn.f32 	%f395, %f394, %f388, 0f3C1D9856;
	fma.rn.f32 	%f396, %f395, %f388, 0f3D6357BB;
	fma.rn.f32 	%f397, %f396, %f388, 0f3E75FDEC;
	fma.rn.f32 	%f398, %f397, %f388, 0f3F317218;
	fma.rn.f32 	%f399, %f398, %f388, 0f3F800000;
	mul.f32 	%f400, %f399, %f393;
	mul.f32 	%f401, %f400, %f392;
	selp.f32 	%f681, %f390, %f401, %p411;
	@%p409 bra 	$L__BB0_169;
	mov.f32 	%f402, 0f41000000;
	add.rn.f32 	%f681, %f402, %f69;
$L__BB0_169:
	cvt.rni.s32.f32 	%r841, %f681;
	cvt.rn.f32.s32 	%f403, %r841;
	abs.f32 	%f73, %f403;
	abs.f32 	%f684, %f68;
	setp.lt.f32 	%p412, %f684, %f73;
	@%p412 bra 	$L__BB0_181;
	mul.f32 	%f75, %f73, 0f4B000000;
	setp.gtu.f32 	%p413, %f684, %f75;
	@%p413 bra 	$L__BB0_177;
	div.approx.f32 	%f404, %f684, %f73;
	cvt.rzi.f32.f32 	%f682, %f404;
	neg.f32 	%f77, %f73;
	fma.rn.f32 	%f78, %f77, %f682, %f684;
	mov.b32 	%r117, %f78;
	mov.b32 	%r842, %f73;
	setp.lt.u32 	%p414, %r117, %r842;
	@%p414 bra 	$L__BB0_176;
	setp.gt.u32 	%p415, %r117, -2147483648;
	@%p415 bra 	$L__BB0_175;
	add.f32 	%f682, %f682, 0f3F800000;
	add.f32 	%f405, %f73, %f73;
	setp.ltu.f32 	%p416, %f78, %f405;
	@%p416 bra 	$L__BB0_176;
	add.f32 	%f406, %f682, 0f3F800000;
	fma.rn.f32 	%f407, %f73, 0fC0400000, %f78;
	setp.ge.f32 	%p417, %f407, 0f00000000;
	add.f32 	%f408, %f406, 0f3F800000;
	selp.f32 	%f682, %f408, %f406, %p417;
	bra.uni 	$L__BB0_176;
$L__BB0_175:
	add.f32 	%f409, %f682, 0fBF800000;
	setp.lt.f32 	%p418, %f78, %f77;
	add.f32 	%f410, %f409, 0fBF800000;
	selp.f32 	%f682, %f410, %f409, %p418;
$L__BB0_176:
	fma.rn.f32 	%f684, %f77, %f682, %f684;
	bra.uni 	$L__BB0_181;
$L__BB0_177:
	mov.b32 	%r118, %f684;
	mov.b32 	%r843, %f75;
	and.b32  	%r119, %r843, -8388608;
	and.b32  	%r844, %r118, 8388607;
	or.b32  	%r1907, %r844, 1065353216;
	and.b32  	%r845, %r843, 8388607;
	or.b32  	%r121, %r845, 1065353216;
	mov.b32 	%f683, %r1907;
	sub.s32 	%r846, %r118, %r119;
	add.s32 	%r847, %r846, 192937984;
	and.b32  	%r1908, %r847, -8388608;
	setp.eq.s32 	%p419, %r1908, 0;
	@%p419 bra 	$L__BB0_180;
	mov.b32 	%f411, %r121;
	rcp.approx.ftz.f32 	%f85, %f411;
	neg.f32 	%f86, %f411;
$L__BB0_179:
	min.u32 	%r848, %r1908, 192937984;
	add.s32 	%r849, %r1907, %r848;
	mov.b32 	%f412, %r849;
	mul.f32 	%f413, %f85, %f412;
	fma.rn.f32 	%f414, %f86, %f413, %f412;
	fma.rn.f32 	%f415, %f414, %f85, %f413;
	fma.rn.f32 	%f416, %f86, %f415, %f412;
	fma.rz.f32 	%f417, %f416, %f85, %f415;
	cvt.rzi.f32.f32 	%f418, %f417;
	fma.rn.f32 	%f683, %f86, %f418, %f412;
	sub.s32 	%r1908, %r1908, %r848;
	mov.b32 	%r1907, %f683;
	setp.ne.s32 	%p420, %r1908, 0;
	setp.ne.s32 	%p421, %r1907, 0;
	and.pred  	%p422, %p420, %p421;
	@%p422 bra 	$L__BB0_179;
$L__BB0_180:
	mov.b32 	%f420, %r119;
	setp.leu.f32 	%p423, %f73, 0f00000000;
	setp.gt.u32 	%p424, %r118, 2139095039;
	selp.f32 	%f421, 0f7FFFFFFF, %f420, %p423;
	selp.f32 	%f422, 0f7FFFFFFF, %f421, %p424;
	mul.f32 	%f423, %f683, 0f34000000;
	mul.f32 	%f684, %f422, %f423;
$L__BB0_181:
	abs.f32 	%f424, %f684;
	setp.nan.f32 	%p425, %f424, %f424;
	copysign.f32 	%f425, %f68, %f684;
	selp.f32 	%f426, %f684, %f425, %p425;
	cvt.rmi.s32.f32 	%r1949, %f426;
	add.s32 	%r128, %r2, -5;
	setp.eq.s32 	%p426, %r3, 4;
	@%p426 bra 	$L__BB0_981;
	setp.lt.u32 	%p427, %r2, 6;
	mov.b32 	%r1913, 1;
	@%p427 bra 	$L__BB0_191;
	add.s32 	%r853, %r2, -6;
	and.b32  	%r129, %r128, 3;
	setp.lt.u32 	%p428, %r853, 3;
	mov.b32 	%r1912, 8;
	@%p428 bra 	$L__BB0_187;
	and.b32  	%r130, %r128, -4;
	mov.b32 	%r1910, 0;
	mov.b32 	%r1913, 1;
$L__BB0_185:
	mov.u32 	%r131, %r1913;
	shl.b32 	%r1913, %r131, 12;
	add.s32 	%r1910, %r1910, 4;
	setp.ne.s32 	%p429, %r1910, %r130;
	@%p429 bra 	$L__BB0_185;
	shl.b32 	%r1912, %r131, 15;
$L__BB0_187:
	setp.eq.s32 	%p430, %r129, 0;
	@%p430 bra 	$L__BB0_191;
	setp.eq.s32 	%p431, %r129, 1;
	@%p431 bra 	$L__BB0_190;
	setp.eq.s32 	%p432, %r129, 2;
	selp.b32 	%r856, 3, 6, %p432;
	shl.b32 	%r1913, %r1912, %r856;
	bra.uni 	$L__BB0_191;
$L__BB0_190:
	mov.u32 	%r1913, %r1912;
$L__BB0_191:
	setp.eq.s32 	%p433, %r43, 0;
	div.s32 	%r1884, %r1949, %r1913;
	add.s32 	%r141, %r1884, 4;
	add.s32 	%r142, %r1884, -4;
	@%p433 bra 	$L__BB0_193;
	setp.eq.s32 	%p434, %r1884, 0;
	setp.eq.s32 	%p435, %r141, 0;
	or.pred  	%p436, %p434, %p435;
	setp.eq.s32 	%p437, %r142, 0;
	or.pred  	%p438, %p436, %p437;
	@%p438 bra 	$L__BB0_1460;
$L__BB0_193:
	setp.eq.s32 	%p439, %r76, 0;
	@%p439 bra 	$L__BB0_195;
	setp.eq.s32 	%p440, %r1884, 0;
	setp.eq.s32 	%p441, %r141, 1;
	or.pred  	%p442, %p440, %p441;
	setp.eq.s32 	%p443, %r142, -1;
	or.pred  	%p444, %p442, %p443;
	@%p444 bra 	$L__BB0_1460;
$L__BB0_195:
	setp.eq.s32 	%p445, %r109, 0;
	@%p445 bra 	$L__BB0_197;
	setp.eq.s32 	%p446, %r1884, 0;
	setp.eq.s32 	%p447, %r141, 2;
	or.pred  	%p448, %p446, %p447;
	setp.eq.s32 	%p449, %r142, -2;
	or.pred  	%p450, %p448, %p449;
	@%p450 bra 	$L__BB0_1460;
$L__BB0_197:
	ld.local.u32 	%r143, [%rd2+12];
	setp.ne.s32 	%p451, %r143, 0;
	add.s32 	%r862, %r1884, -2;
	setp.gt.u32 	%p452, %r862, -4;
	and.pred  	%p453, %p451, %p452;
	@%p453 bra 	$L__BB0_1460;
	setp.eq.s32 	%p454, %r44, 0;
	@%p454 bra 	$L__BB0_200;
	setp.eq.s32 	%p455, %r1884, 1;
	setp.eq.s32 	%p456, %r141, 1;
	or.pred  	%p457, %p455, %p456;
	setp.eq.s32 	%p458, %r142, 1;
	or.pred  	%p459, %p457, %p458;
	@%p459 bra 	$L__BB0_1460;
$L__BB0_200:
	setp.eq.s32 	%p460, %r77, 0;
	@%p460 bra 	$L__BB0_202;
	setp.eq.s32 	%p461, %r1884, 1;
	setp.eq.s32 	%p462, %r141, 2;
	or.pred  	%p463, %p461, %p462;
	setp.eq.s32 	%p464, %r142, 0;
	or.pred  	%p465, %p463, %p464;
	@%p465 bra 	$L__BB0_1460;
$L__BB0_202:
	setp.eq.s32 	%p466, %r110, 0;
	@%p466 bra 	$L__BB0_204;
	setp.eq.s32 	%p467, %r1884, 1;
	setp.eq.s32 	%p468, %r141, 3;
	or.pred  	%p469, %p467, %p468;
	setp.eq.s32 	%p470, %r142, -1;
	or.pred  	%p471, %p469, %p470;
	@%p471 bra 	$L__BB0_1460;
$L__BB0_204:
	ld.local.u32 	%r144, [%rd2+44];
	setp.ne.s32 	%p472, %r144, 0;
	setp.lt.u32 	%p473, %r1884, 3;
	and.pred  	%p474, %p472, %p473;
	@%p474 bra 	$L__BB0_1460;
	setp.eq.s32 	%p475, %r45, 0;
	@%p475 bra 	$L__BB0_207;
	setp.eq.s32 	%p476, %r1884, 2;
	setp.eq.s32 	%p477, %r141, 2;
	or.pred  	%p478, %p476, %p477;
	setp.eq.s32 	%p479, %r142, 2;
	or.pred  	%p480, %p478, %p479;
	@%p480 bra 	$L__BB0_1460;
$L__BB0_207:
	setp.eq.s32 	%p481, %r78, 0;
	@%p481 bra 	$L__BB0_209;
	setp.eq.s32 	%p482, %r1884, 2;
	setp.eq.s32 	%p483, %r141, 3;
	or.pred  	%p484, %p482, %p483;
	setp.eq.s32 	%p485, %r142, 1;
	or.pred  	%p486, %p484, %p485;
	@%p486 bra 	$L__BB0_1460;
$L__BB0_209:
	setp.eq.s32 	%p487, %r111, 0;
	@%p487 bra 	$L__BB0_212;
	setp.eq.s32 	%p488, %r142, 0;
	@%p488 bra 	$L__BB0_1460;
	or.b32  	%r871, %r1884, 2;
	setp.eq.s32 	%p489, %r871, 2;
	@%p489 bra 	$L__BB0_1460;
$L__BB0_212:
	ld.local.u32 	%r145, [%rd2+76];
	setp.ne.s32 	%p490, %r145, 0;
	setp.gt.u32 	%p491, %r142, -4;
	and.pred  	%p492, %p490, %p491;
	@%p492 bra 	$L__BB0_1460;
	setp.eq.s32 	%p493, %r46, 0;
	@%p493 bra 	$L__BB0_215;
	setp.eq.s32 	%p494, %r141, 3;
	and.b32  	%r874, %r1884, -5;
	setp.eq.s32 	%p495, %r874, 3;
	or.pred  	%p496, %p495, %p494;
	@%p496 bra 	$L__BB0_1460;
$L__BB0_215:
	setp.eq.s32 	%p497, %r79, 0;
	@%p497 bra 	$L__BB0_219;
	setp.eq.s32 	%p498, %r142, 2;
	@%p498 bra 	$L__BB0_1460;
	setp.eq.s32 	%p499, %r1884, 0;
	@%p499 bra 	$L__BB0_1460;
	setp.eq.s32 	%p500, %r1884, 3;
	@%p500 bra 	$L__BB0_1460;
$L__BB0_219:
	setp.eq.s32 	%p501, %r112, 0;
	@%p501 bra 	$L__BB0_222;
	setp.gt.u32 	%p502, %r1884, 5;
	@%p502 bra 	$L__BB0_222;
	mov.b32 	%r879, 1;
	shl.b32 	%r880, %r879, %r1884;
	and.b32  	%r881, %r880, 42;
	setp.ne.s32 	%p503, %r881, 0;
	@%p503 bra 	$L__BB0_1460;
$L__BB0_222:
	ld.local.u32 	%r146, [%rd2+108];
	setp.ne.s32 	%p504, %r146, 0;
	add.s32 	%r883, %r1884, -5;
	setp.gt.u32 	%p505, %r883, -4;
	and.pred  	%p506, %p504, %p505;
	@%p506 bra 	$L__BB0_1460;
	setp.eq.s32 	%p507, %r47, 0;
	@%p507 bra 	$L__BB0_226;
	setp.eq.s32 	%p508, %r142, 4;
	@%p508 bra 	$L__BB0_1460;
	or.b32  	%r886, %r1884, 4;
	setp.eq.s32 	%p509, %r886, 4;
	@%p509 bra 	$L__BB0_1460;
$L__BB0_226:
	setp.eq.s32 	%p510, %r80, 0;
	@%p510 bra 	$L__BB0_228;
	setp.eq.s32 	%p511, %r1884, 4;
	setp.eq.s32 	%p512, %r141, 5;
	or.pred  	%p513, %p511, %p512;
	setp.eq.s32 	%p514, %r142, 3;
	or.pred  	%p515, %p513, %p514;
	@%p515 bra 	$L__BB0_1460;
$L__BB0_228:
	setp.eq.s32 	%p516, %r113, 0;
	@%p516 bra 	$L__BB0_231;
	setp.gt.u32 	%p517, %r1884, 6;
	@%p517 bra 	$L__BB0_231;
	mov.b32 	%r890, 1;
	shl.b32 	%r891, %r890, %r1884;
	and.b32  	%r892, %r891, 84;
	setp.ne.s32 	%p518, %r892, 0;
	@%p518 bra 	$L__BB0_1460;
$L__BB0_231:
	ld.local.u32 	%r147, [%rd2+140];
	setp.ne.s32 	%p519, %r147, 0;
	add.s32 	%r894, %r1884, -6;
	setp.gt.u32 	%p520, %r894, -4;
	and.pred  	%p521, %p519, %p520;
	@%p521 bra 	$L__BB0_1460;
	setp.eq.s32 	%p522, %r48, 0;
	@%p522 bra 	$L__BB0_235;
	setp.gt.u32 	%p523, %r1884, 9;
	@%p523 bra 	$L__BB0_235;
	mov.b32 	%r897, 1;
	shl.b32 	%r898, %r897, %r1884;
	and.b32  	%r899, %r898, 546;
	setp.ne.s32 	%p524, %r899, 0;
	@%p524 bra 	$L__BB0_1460;
$L__BB0_235:
	setp.eq.s32 	%p525, %r81, 0;
	@%p525 bra 	$L__BB0_237;
	setp.eq.s32 	%p526, %r1884, 5;
	setp.eq.s32 	%p527, %r141, 6;
	or.pred  	%p528, %p526, %p527;
	setp.eq.s32 	%p529, %r142, 4;
	or.pred  	%p530, %p528, %p529;
	@%p530 bra 	$L__BB0_1460;
$L__BB0_237:
	setp.eq.s32 	%p531, %r114, 0;
	@%p531 bra 	$L__BB0_240;
	setp.gt.u32 	%p532, %r1884, 7;
	@%p532 bra 	$L__BB0_240;
	mov.b32 	%r903, 1;
	shl.b32 	%r904, %r903, %r1884;
	and.b32  	%r905, %r904, 168;
	setp.ne.s32 	%p533, %r905, 0;
	@%p533 bra 	$L__BB0_1460;
$L__BB0_240:
	ld.local.u32 	%r148, [%rd2+172];
	setp.ne.s32 	%p534, %r148, 0;
	add.s32 	%r907, %r1884, -7;
	setp.gt.u32 	%p535, %r907, -4;
	and.pred  	%p536, %p534, %p535;
	@%p536 bra 	$L__BB0_1460;
	setp.eq.s32 	%p537, %r49, 0;
	@%p537 bra 	$L__BB0_244;
	setp.gt.u32 	%p538, %r1884, 10;
	@%p538 bra 	$L__BB0_244;
	mov.b32 	%r910, 1;
	shl.b32 	%r911, %r910, %r1884;
	and.b32  	%r912, %r911, 1092;
	setp.ne.s32 	%p539, %r912, 0;
	@%p539 bra 	$L__BB0_1460;
$L__BB0_244:
	setp.eq.s32 	%p540, %r82, 0;
	@%p540 bra 	$L__BB0_246;
	setp.eq.s32 	%p541, %r1884, 6;
	setp.eq.s32 	%p542, %r141, 7;
	or.pred  	%p543, %p541, %p542;
	setp.eq.s32 	%p544, %r142, 5;
	or.pred  	%p545, %p543, %p544;
	@%p545 bra 	$L__BB0_1460;
$L__BB0_246:
	setp.eq.s32 	%p546, %r115, 0;
	@%p546 bra 	$L__BB0_248;
	setp.eq.s32 	%p547, %r1884, 6;
	setp.eq.s32 	%p548, %r141, 8;
	or.pred  	%p549, %p547, %p548;
	setp.eq.s32 	%p550, %r142, 4;
	or.pred  	%p551, %p549, %p550;
	@%p551 bra 	$L__BB0_1460;
$L__BB0_248:
	ld.local.u32 	%r149, [%rd2+204];
	setp.ne.s32 	%p552, %r149, 0;
	add.s32 	%r916, %r1884, -8;
	setp.gt.u32 	%p553, %r916, -4;
	and.pred  	%p554, %p552, %p553;
	@%p554 bra 	$L__BB0_1460;
	setp.eq.s32 	%p555, %r50, 0;
	@%p555 bra 	$L__BB0_252;
	setp.gt.u32 	%p556, %r1884, 11;
	@%p556 bra 	$L__BB0_252;
	mov.b32 	%r919, 1;
	shl.b32 	%r920, %r919, %r1884;
	and.b32  	%r921, %r920, 2184;
	setp.ne.s32 	%p557, %r921, 0;
	@%p557 bra 	$L__BB0_1460;
$L__BB0_252:
	setp.eq.s32 	%p558, %r83, 0;
	@%p558 bra 	$L__BB0_254;
	setp.eq.s32 	%p559, %r1884, 7;
	setp.eq.s32 	%p560, %r141, 8;
	or.pred  	%p561, %p559, %p560;
	setp.eq.s32 	%p562, %r142, 6;
	or.pred  	%p563, %p561, %p562;
	@%p563 bra 	$L__BB0_1460;
$L__BB0_254:
	setp.eq.s32 	%p564, %r116, 0;
	@%p564 bra 	$L__BB0_256;
	setp.eq.s32 	%p565, %r1884, 7;
	setp.eq.s32 	%p566, %r141, 9;
	or.pred  	%p567, %p565, %p566;
	setp.eq.s32 	%p568, %r142, 5;
	or.pred  	%p569, %p567, %p568;
	@%p569 bra 	$L__BB0_1460;
$L__BB0_256:
	ld.local.u32 	%r150, [%rd2+236];
	setp.ne.s32 	%p570, %r150, 0;
	add.s32 	%r925, %r1884, -9;
	setp.gt.u32 	%p571, %r925, -4;
	and.pred  	%p572, %p570, %p571;
	@%p572 bra 	$L__BB0_1460;
	setp.gt.s32 	%p573, %r1884, 8;
	mov.b32 	%r1885, 4;
	@%p573 bra 	$L__BB0_14;
	mul.wide.s32 	%rd26, %r1884, 32;
	add.s64 	%rd27, %rd2, %rd26;
	mov.b32 	%r927, 1;
	st.local.u32 	[%rd27+16], %r927;
	cvt.rn.f32.s32 	%f91, %r1949;
	cvt.rn.f32.s32 	%f92, %r128;
	setp.eq.s32 	%p574, %r128, 0;
	mov.f32 	%f685, 0f3F800000;
	@%p574 bra 	$L__BB0_261;
	mul.rn.f32 	%f428, %f1, %f92;
	cvt.rni.f32.f32 	%f429, %f428;
	sub.f32 	%f430, %f428, %f429;
	neg.f32 	%f431, %f428;
	fma.rn.f32 	%f432, %f1, %f92, %f431;
	fma.rn.f32 	%f433, %f2, %f92, %f432;
	add.f32 	%f434, %f430, %f433;
	setp.gt.f32 	%p575, %f429, 0f00000000;
	selp.b32 	%r928, 0, -2097152000, %p575;
	abs.f32 	%f435, %f92;
	setp.num.f32 	%p576, %f435, %f435;
	setp.lt.f32 	%p577, %f428, 0f00000000;
	selp.f32 	%f436, 0f00000000, 0f7F800000, %p577;
	abs.f32 	%f437, %f428;
	setp.gt.f32 	%p578, %f437, 0f43180000;
	cvt.rzi.s32.f32 	%r929, %f429;
	shl.b32 	%r930, %r929, 23;
	sub.s32 	%r931, %r930, %r928;
	mov.b32 	%f438, %r931;
	add.s32 	%r932, %r928, 2130706432;
	mov.b32 	%f439, %r932;
	fma.rn.f32 	%f440, %f434, 0f391FCB8E, 0f3AAF85ED;
	fma.rn.f32 	%f441, %f440, %f434, 0f3C1D9856;
	fma.rn.f32 	%f442, %f441, %f434, 0f3D6357BB;
	fma.rn.f32 	%f443, %f442, %f434, 0f3E75FDEC;
	fma.rn.f32 	%f444, %f443, %f434, 0f3F317218;
	fma.rn.f32 	%f445, %f444, %f434, 0f3F800000;
	mul.f32 	%f446, %f445, %f439;
	mul.f32 	%f447, %f446, %f438;
	selp.f32 	%f685, %f436, %f447, %p578;
	@%p576 bra 	$L__BB0_261;
	mov.f32 	%f448, 0f41000000;
	add.rn.f32 	%f685, %f448, %f92;
$L__BB0_261:
	cvt.rni.s32.f32 	%r933, %f685;
	cvt.rn.f32.s32 	%f449, %r933;
	abs.f32 	%f96, %f449;
	abs.f32 	%f688, %f91;
	setp.lt.f32 	%p579, %f688, %f96;
	@%p579 bra 	$L__BB0_273;
	mul.f32 	%f98, %f96, 0f4B000000;
	setp.gtu.f32 	%p580, %f688, %f98;
	@%p580 bra 	$L__BB0_269;
	div.approx.f32 	%f450, %f688, %f96;
	cvt.rzi.f32.f32 	%f686, %f450;
	neg.f32 	%f100, %f96;
	fma.rn.f32 	%f101, %f100, %f686, %f688;
	mov.b32 	%r151, %f101;
	mov.b32 	%r934, %f96;
	setp.lt.u32 	%p581, %r151, %r934;
	@%p581 bra 	$L__BB0_268;
	setp.gt.u32 	%p582, %r151, -2147483648;
	@%p582 bra 	$L__BB0_267;
	add.f32 	%f686, %f686, 0f3F800000;
	add.f32 	%f451, %f96, %f96;
	setp.ltu.f32 	%p583, %f101, %f451;
	@%p583 bra 	$L__BB0_268;
	add.f32 	%f452, %f686, 0f3F800000;
	fma.rn.f32 	%f453, %f96, 0fC0400000, %f101;
	setp.ge.f32 	%p584, %f453, 0f00000000;
	add.f32 	%f454, %f452, 0f3F800000;
	selp.f32 	%f686, %f454, %f452, %p584;
	bra.uni 	$L__BB0_268;
$L__BB0_267:
	add.f32 	%f455, %f686, 0fBF800000;
	setp.lt.f32 	%p585, %f101, %f100;
	add.f32 	%f456, %f455, 0fBF800000;
	selp.f32 	%f686, %f456, %f455, %p585;
$L__BB0_268:
	fma.rn.f32 	%f688, %f100, %f686, %f688;
	bra.uni 	$L__BB0_273;
$L__BB0_269:
	mov.b32 	%r152, %f688;
	mov.b32 	%r935, %f98;
	and.b32  	%r153, %r935, -8388608;
	and.b32  	%r936, %r152, 8388607;
	or.b32  	%r1914, %r936, 1065353216;
	and.b32  	%r937, %r935, 8388607;
	or.b32  	%r155, %r937, 1065353216;
	mov.b32 	%f687, %r1914;
	sub.s32 	%r938, %r152, %r153;
	add.s32 	%r939, %r938, 192937984;
	and.b32  	%r1915, %r939, -8388608;
	setp.eq.s32 	%p586, %r1915, 0;
	@%p586 bra 	$L__BB0_272;
	mov.b32 	%f457, %r155;
	rcp.approx.ftz.f32 	%f108, %f457;
	neg.f32 	%f109, %f457;
$L__BB0_271:
	min.u32 	%r940, %r1915, 192937984;
	add.s32 	%r941, %r1914, %r940;
	mov.b32 	%f458, %r941;
	mul.f32 	%f459, %f108, %f458;
	fma.rn.f32 	%f460, %f109, %f459, %f458;
	fma.rn.f32 	%f461, %f460, %f108, %f459;
	fma.rn.f32 	%f462, %f109, %f461, %f458;
	fma.rz.f32 	%f463, %f462, %f108, %f461;
	cvt.rzi.f32.f32 	%f464, %f463;
	fma.rn.f32 	%f687, %f109, %f464, %f458;
	sub.s32 	%r1915, %r1915, %r940;
	mov.b32 	%r1914, %f687;
	setp.ne.s32 	%p587, %r1915, 0;
	setp.ne.s32 	%p588, %r1914, 0;
	and.pred  	%p589, %p587, %p588;
	@%p589 bra 	$L__BB0_271;
$L__BB0_272:
	mov.b32 	%f466, %r153;
	setp.leu.f32 	%p590, %f96, 0f00000000;
	setp.gt.u32 	%p591, %r152, 2139095039;
	selp.f32 	%f467, 0f7FFFFFFF, %f466, %p590;
	selp.f32 	%f468, 0f7FFFFFFF, %f467, %p591;
	mul.f32 	%f469, %f687, 0f34000000;
	mul.f32 	%f688, %f468, %f469;
$L__BB0_273:
	abs.f32 	%f470, %f688;
	setp.nan.f32 	%p592, %f470, %f470;
	copysign.f32 	%f471, %f91, %f688;
	selp.f32 	%f472, %f688, %f471, %p592;
	cvt.rmi.s32.f32 	%r1949, %f472;
	add.s32 	%r162, %r2, -6;
	setp.eq.s32 	%p593, %r3, 5;
	@%p593 bra 	$L__BB0_981;
	setp.lt.u32 	%p594, %r2, 7;
	mov.b32 	%r1920, 1;
	@%p594 bra 	$L__BB0_283;
	add.s32 	%r945, %r2, -7;
	and.b32  	%r163, %r162, 3;
	setp.lt.u32 	%p595, %r945, 3;
	mov.b32 	%r1919, 8;
	@%p595 bra 	$L__BB0_279;
	and.b32  	%r164, %r162, -4;
	mov.b32 	%r1917, 0;
	mov.b32 	%r1920, 1;
$L__BB0_277:
	mov.u32 	%r165, %r1920;
	shl.b32 	%r1920, %r165, 12;
	add.s32 	%r1917, %r1917, 4;
	setp.ne.s32 	%p596, %r1917, %r164;
	@%p596 bra 	$L__BB0_277;
	shl.b32 	%r1919, %r165, 15;
$L__BB0_279:
	setp.eq.s32 	%p597, %r163, 0;
	@%p597 bra 	$L__BB0_283;
	setp.eq.s32 	%p598, %r163, 1;
	@%p598 bra 	$L__BB0_282;
	setp.eq.s32 	%p599, %r163, 2;
	selp.b32 	%r948, 3, 6, %p599;
	shl.b32 	%r1920, %r1919, %r948;
	bra.uni 	$L__BB0_283;
$L__BB0_282:
	mov.u32 	%r1920, %r1919;
$L__BB0_283:
	setp.eq.s32 	%p600, %r43, 0;
	div.s32 	%r1884, %r1949, %r1920;
	add.s32 	%r175, %r1884, 5;
	add.s32 	%r176, %r1884, -5;
	@%p600 bra 	$L__BB0_285;
	setp.eq.s32 	%p601, %r1884, 0;
	setp.eq.s32 	%p602, %r175, 0;
	or.pred  	%p603, %p601, %p602;
	setp.eq.s32 	%p604, %r176, 0;
	or.pred  	%p605, %p603, %p604;
	@%p605 bra 	$L__BB0_1460;
$L__BB0_285:
	setp.eq.s32 	%p606, %r76, 0;
	@%p606 bra 	$L__BB0_287;
	setp.eq.s32 	%p607, %r1884, 0;
	setp.eq.s32 	%p608, %r175, 1;
	or.pred  	%p609, %p607, %p608;
	setp.eq.s32 	%p610, %r176, -1;
	or.pred  	%p611, %p609, %p610;
	@%p611 bra 	$L__BB0_1460;
$L__BB0_287:
	@%p445 bra 	$L__BB0_289;
	setp.eq.s32 	%p613, %r1884, 0;
	setp.eq.s32 	%p614, %r175, 2;
	or.pred  	%p615, %p613, %p614;
	setp.eq.s32 	%p616, %r176, -2;
	or.pred  	%p617, %p615, %p616;
	@%p617 bra 	$L__BB0_1460;
$L__BB0_289:
	setp.eq.s32 	%p618, %r143, 0;
	@%p618 bra 	$L__BB0_291;
	setp.eq.s32 	%p619, %r1884, 0;
	setp.eq.s32 	%p620, %r175, 3;
	or.pred  	%p621, %p619, %p620;
	setp.eq.s32 	%p622, %r176, -3;
	or.pred  	%p623, %p621, %p622;
	@%p623 bra 	$L__BB0_1460;
$L__BB0_291:
	ld.local.u32 	%r177, [%rd2+16];
	setp.ne.s32 	%p624, %r177, 0;
	add.s32 	%r955, %r1884, -2;
	setp.gt.u32 	%p625, %r955, -4;
	and.pred  	%p626, %p624, %p625;
	@%p626 bra 	$L__BB0_1460;
	@%p454 bra 	$L__BB0_294;
	setp.eq.s32 	%p628, %r1884, 1;
	setp.eq.s32 	%p629, %r175, 1;
	or.pred  	%p630, %p628, %p629;
	setp.eq.s32 	%p631, %r176, 1;
	or.pred  	%p632, %p630, %p631;
	@%p632 bra 	$L__BB0_1460;
$L__BB0_294:
	@%p460 bra 	$L__BB0_296;
	setp.eq.s32 	%p634, %r1884, 1;
	setp.eq.s32 	%p635, %r175, 2;
	or.pred  	%p636, %p634, %p635;
	setp.eq.s32 	%p637, %r176, 0;
	or.pred  	%p638, %p636, %p637;
	@%p638 bra 	$L__BB0_1460;
$L__BB0_296:
	@%p466 bra 	$L__BB0_298;
	setp.eq.s32 	%p640, %r1884, 1;
	setp.eq.s32 	%p641, %r175, 3;
	or.pred  	%p642, %p640, %p641;
	setp.eq.s32 	%p643, %r176, -1;
	or.pred  	%p644, %p642, %p643;
	@%p644 bra 	$L__BB0_1460;
$L__BB0_298:
	setp.eq.s32 	%p645, %r144, 0;
	@%p645 bra 	$L__BB0_300;
	setp.eq.s32 	%p646, %r1884, 1;
	setp.eq.s32 	%p647, %r175, 4;
	or.pred  	%p648, %p646, %p647;
	setp.eq.s32 	%p649, %r176, -2;
	or.pred  	%p650, %p648, %p649;
	@%p650 bra 	$L__BB0_1460;
$L__BB0_300:
	ld.local.u32 	%r178, [%rd2+48];
	setp.ne.s32 	%p651, %r178, 0;
	setp.lt.u32 	%p652, %r1884, 3;
	and.pred  	%p653, %p651, %p652;
	@%p653 bra 	$L__BB0_1460;
	setp.eq.s32 	%p654, %r45, 0;
	@%p654 bra 	$L__BB0_303;
	setp.eq.s32 	%p655, %r1884, 2;
	setp.eq.s32 	%p656, %r175, 2;
	or.pred  	%p657, %p655, %p656;
	setp.eq.s32 	%p658, %r176, 2;
	or.pred  	%p659, %p657, %p658;
	@%p659 bra 	$L__BB0_1460;
$L__BB0_303:
	setp.eq.s32 	%p660, %r78, 0;
	@%p660 bra 	$L__BB0_305;
	setp.eq.s32 	%p661, %r1884, 2;
	setp.eq.s32 	%p662, %r175, 3;
	or.pred  	%p663, %p661, %p662;
	setp.eq.s32 	%p664, %r176, 1;
	or.pred  	%p665, %p663, %p664;
	@%p665 bra 	$L__BB0_1460;
$L__BB0_305:
	setp.eq.s32 	%p666, %r111, 0;
	@%p666 bra 	$L__BB0_307;
	setp.eq.s32 	%p667, %r1884, 2;
	setp.eq.s32 	%p668, %r175, 4;
	or.pred  	%p669, %p667, %p668;
	setp.eq.s32 	%p670, %r176, 0;
	or.pred  	%p671, %p669, %p670;
	@%p671 bra 	$L__BB0_1460;
$L__BB0_307:
	setp.eq.s32 	%p672, %r145, 0;
	@%p672 bra 	$L__BB0_310;
	setp.eq.s32 	%p673, %r176, -1;
	@%p673 bra 	$L__BB0_1460;
	or.b32  	%r966, %r1884, 2;
	setp.eq.s32 	%p674, %r966, 2;
	@%p674 bra 	$L__BB0_1460;
$L__BB0_310:
	ld.local.u32 	%r179, [%rd2+80];
	setp.ne.s32 	%p675, %r179, 0;
	add.s32 	%r968, %r1884, -4;
	setp.gt.u32 	%p676, %r968, -4;
	and.pred  	%p677, %p675, %p676;
	@%p677 bra 	$L__BB0_1460;
	setp.eq.s32 	%p678, %r46, 0;
	@%p678 bra 	$L__BB0_313;
	setp.eq.s32 	%p679, %r1884, 3;
	setp.eq.s32 	%p680, %r175, 3;
	or.pred  	%p681, %p679, %p680;
	setp.eq.s32 	%p682, %r176, 3;
	or.pred  	%p683, %p681, %p682;
	@%p683 bra 	$L__BB0_1460;
$L__BB0_313:
	setp.eq.s32 	%p684, %r79, 0;
	@%p684 bra 	$L__BB0_315;
	setp.eq.s32 	%p685, %r1884, 3;
	setp.eq.s32 	%p686, %r175, 4;
	or.pred  	%p687, %p685, %p686;
	setp.eq.s32 	%p688, %r176, 2;
	or.pred  	%p689, %p687, %p688;
	@%p689 bra 	$L__BB0_1460;
$L__BB0_315:
	setp.eq.s32 	%p690, %r112, 0;
	@%p690 bra 	$L__BB0_319;
	setp.eq.s32 	%p691, %r176, 1;
	@%p691 bra 	$L__BB0_1460;
	setp.eq.s32 	%p692, %r1884, 0;
	@%p692 bra 	$L__BB0_1460;
	setp.eq.s32 	%p693, %r1884, 3;
	@%p693 bra 	$L__BB0_1460;
$L__BB0_319:
	setp.eq.s32 	%p694, %r146, 0;
	@%p694 bra 	$L__BB0_322;
	setp.gt.u32 	%p695, %r1884, 5;
	@%p695 bra 	$L__BB0_322;
	mov.b32 	%r975, 1;
	shl.b32 	%r976, %r975, %r1884;
	and.b32  	%r977, %r976, 42;
	setp.ne.s32 	%p696, %r977, 0;
	@%p696 bra 	$L__BB0_1460;
$L__BB0_322:
	ld.local.u32 	%r180, [%rd2+112];
	setp.ne.s32 	%p697, %r180, 0;
	setp.gt.u32 	%p698, %r176, -4;
	and.pred  	%p699, %p697, %p698;
	@%p699 bra 	$L__BB0_1460;
	setp.eq.s32 	%p700, %r47, 0;
	@%p700 bra 	$L__BB0_325;
	setp.eq.s32 	%p701, %r1884, 4;
	setp.eq.s32 	%p702, %r175, 4;
	or.pred  	%p703, %p701, %p702;
	setp.eq.s32 	%p704, %r176, 4;
	or.pred  	%p705, %p703, %p704;
	@%p705 bra 	$L__BB0_1460;
$L__BB0_325:
	setp.eq.s32 	%p706, %r80, 0;
	@%p706 bra 	$L__BB0_328;
	setp.eq.s32 	%p707, %r176, 3;
	@%p707 bra 	$L__BB0_1460;
	or.b32  	%r982, %r1884, 4;
	setp.eq.s32 	%p708, %r982, 4;
	@%p708 bra 	$L__BB0_1460;
$L__BB0_328:
	setp.eq.s32 	%p709, %r113, 0;
	@%p709 bra 	$L__BB0_330;
	setp.eq.s32 	%p710, %r1884, 4;
	setp.eq.s32 	%p711, %r175, 6;
	or.pred  	%p712, %p710, %p711;
	setp.eq.s32 	%p713, %r176, 2;
	or.pred  	%p714, %p712, %p713;
	@%p714 bra 	$L__BB0_1460;
$L__BB0_330:
	setp.eq.s32 	%p715, %r147, 0;
	@%p715 bra 	$L__BB0_333;
	setp.gt.u32 	%p716, %r1884, 6;
	@%p716 bra 	$L__BB0_333;
	mov.b32 	%r986, 1;
	shl.b32 	%r987, %r986, %r1884;
	and.b32  	%r988, %r987, 84;
	setp.ne.s32 	%p717, %r988, 0;
	@%p717 bra 	$L__BB0_1460;
$L__BB0_333:
	ld.local.u32 	%r181, [%rd2+144];
	setp.ne.s32 	%p718, %r181, 0;
	add.s32 	%r990, %r1884, -6;
	setp.gt.u32 	%p719, %r990, -4;
	and.pred  	%p720, %p718, %p719;
	@%p720 bra 	$L__BB0_1460;
	setp.eq.s32 	%p721, %r48, 0;
	@%p721 bra 	$L__BB0_338;
	setp.eq.s32 	%p722, %r176, 5;
	@%p722 bra 	$L__BB0_1460;
	setp.eq.s32 	%p723, %r1884, 0;
	@%p723 bra 	$L__BB0_1460;
	setp.eq.s32 	%p724, %r1884, 5;
	@%p724 bra 	$L__BB0_1460;
$L__BB0_338:
	setp.eq.s32 	%p725, %r81, 0;
	@%p725 bra 	$L__BB0_341;
	setp.gt.u32 	%p726, %r1884, 9;
	@%p726 bra 	$L__BB0_341;
	mov.b32 	%r995, 1;
	shl.b32 	%r996, %r995, %r1884;
	and.b32  	%r997, %r996, 546;
	setp.ne.s32 	%p727, %r997, 0;
	@%p727 bra 	$L__BB0_1460;
$L__BB0_341:
	setp.eq.s32 	%p728, %r114, 0;
	@%p728 bra 	$L__BB0_343;
	setp.eq.s32 	%p729, %r1884, 5;
	setp.eq.s32 	%p730, %r175, 7;
	or.pred  	%p731, %p729, %p730;
	setp.eq.s32 	%p732, %r176, 3;
	or.pred  	%p733, %p731, %p732;
	@%p733 bra 	$L__BB0_1460;
$L__BB0_343:
	setp.eq.s32 	%p734, %r148, 0;
	@%p734 bra 	$L__BB0_346;
	setp.gt.u32 	%p735, %r1884, 7;
	@%p735 bra 	$L__BB0_346;
	mov.b32 	%r1001, 1;
	shl.b32 	%r1002, %r1001, %r1884;
	and.b32  	%r1003, %r1002, 168;
	setp.ne.s32 	%p736, %r1003, 0;
	@%p736 bra 	$L__BB0_1460;
$L__BB0_346:
	ld.local.u32 	%r182, [%rd2+176];
	setp.ne.s32 	%p737, %r182, 0;
	add.s32 	%r1005, %r1884, -7;
	setp.gt.u32 	%p738, %r1005, -4;
	and.pred  	%p739, %p737, %p738;
	@%p739 bra 	$L__BB0_1460;
	setp.eq.s32 	%p740, %r49, 0;
	@%p740 bra 	$L__BB0_349;
	setp.eq.s32 	%p741, %r1884, 6;
	setp.eq.s32 	%p742, %r175, 6;
	or.pred  	%p743, %p741, %p742;
	setp.eq.s32 	%p744, %r176, 6;
	or.pred  	%p745, %p743, %p744;
	@%p745 bra 	$L__BB0_1460;
$L__BB0_349:
	setp.eq.s32 	%p746, %r82, 0;
	@%p746 bra 	$L__BB0_352;
	setp.gt.u32 	%p747, %r1884, 10;
	@%p747 bra 	$L__BB0_352;
	mov.b32 	%r1009, 1;
	shl.b32 	%r1010, %r1009, %r1884;
	and.b32  	%r1011, %r1010, 1092;
	setp.ne.s32 	%p748, %r1011, 0;
	@%p748 bra 	$L__BB0_1460;
$L__BB0_352:
	setp.eq.s32 	%p749, %r115, 0;
	@%p749 bra 	$L__BB0_354;
	setp.eq.s32 	%p750, %r1884, 6;
	setp.eq.s32 	%p751, %r175, 8;
	or.pred  	%p752, %p750, %p751;
	setp.eq.s32 	%p753, %r176, 4;
	or.pred  	%p754, %p752, %p753;
	@%p754 bra 	$L__BB0_1460;
$L__BB0_354:
	setp.eq.s32 	%p755, %r149, 0;
	@%p755 bra 	$L__BB0_356;
	setp.eq.s32 	%p756, %r1884, 6;
	setp.eq.s32 	%p757, %r175, 9;
	or.pred  	%p758, %p756, %p757;
	setp.eq.s32 	%p759, %r176, 3;
	or.pred  	%p760, %p758, %p759;
	@%p760 bra 	$L__BB0_1460;
$L__BB0_356:
	ld.local.u32 	%r183, [%rd2+208];
	setp.ne.s32 	%p761, %r183, 0;
	add.s32 	%r1015, %r1884, -8;
	setp.gt.u32 	%p762, %r1015, -4;
	and.pred  	%p763, %p761, %p762;
	@%p763 bra 	$L__BB0_1460;
	setp.eq.s32 	%p764, %r50, 0;
	@%p764 bra 	$L__BB0_359;
	setp.eq.s32 	%p765, %r1884, 7;
	setp.eq.s32 	%p766, %r175, 7;
	or.pred  	%p767, %p765, %p766;
	setp.eq.s32 	%p768, %r176, 7;
	or.pred  	%p769, %p767, %p768;
	@%p769 bra 	$L__BB0_1460;
$L__BB0_359:
	setp.eq.s32 	%p770, %r83, 0;
	@%p770 bra 	$L__BB0_362;
	setp.gt.u32 	%p771, %r1884, 11;
	@%p771 bra 	$L__BB0_362;
	mov.b32 	%r1019, 1;
	shl.b32 	%r1020, %r1019, %r1884;
	and.b32  	%r1021, %r1020, 2184;
	setp.ne.s32 	%p772, %r1021, 0;
	@%p772 bra 	$L__BB0_1460;
$L__BB0_362:
	setp.eq.s32 	%p773, %r116, 0;
	@%p773 bra 	$L__BB0_364;
	setp.eq.s32 	%p774, %r1884, 7;
	setp.eq.s32 	%p775, %r175, 9;
	or.pred  	%p776, %p774, %p775;
	setp.eq.s32 	%p777, %r176, 5;
	or.pred  	%p778, %p776, %p777;
	@%p778 bra 	$L__BB0_1460;
$L__BB0_364:
	setp.eq.s32 	%p779, %r150, 0;
	@%p779 bra 	$L__BB0_366;
	setp.eq.s32 	%p780, %r1884, 7;
	setp.eq.s32 	%p781, %r175, 10;
	or.pred  	%p782, %p780, %p781;
	setp.eq.s32 	%p783, %r176, 4;
	or.pred  	%p784, %p782, %p783;
	@%p784 bra 	$L__BB0_1460;
$L__BB0_366:
	ld.local.u32 	%r184, [%rd2+240];
	setp.ne.s32 	%p785, %r184, 0;
	add.s32 	%r1025, %r1884, -9;
	setp.gt.u32 	%p786, %r1025, -4;
	and.pred  	%p787, %p785, %p786;
	@%p787 bra 	$L__BB0_1460;
	setp.gt.s32 	%p788, %r1884, 8;
	mov.b32 	%r1885, 5;
	@%p788 bra 	$L__BB0_14;
	mul.wide.s32 	%rd28, %r1884, 32;
	add.s64 	%rd29, %rd2, %rd28;
	mov.b32 	%r1027, 1;
	st.local.u32 	[%rd29+20], %r1027;
	cvt.rn.f32.s32 	%f114, %r1949;
	cvt.rn.f32.s32 	%f115, %r162;
	setp.eq.s32 	%p789, %r162, 0;
	mov.f32 	%f689, 0f3F800000;
	@%p789 bra 	$L__BB0_371;
	mul.rn.f32 	%f474, %f1, %f115;
	cvt.rni.f32.f32 	%f475, %f474;
	sub.f32 	%f476, %f474, %f475;
	neg.f32 	%f477, %f474;
	fma.rn.f32 	%f478, %f1, %f115, %f477;
	fma.rn.f32 	%f479, %f2, %f115, %f478;
	add.f32 	%f480, %f476, %f479;
	setp.gt.f32 	%p790, %f475, 0f00000000;
	selp.b32 	%r1028, 0, -2097152000, %p790;
	abs.f32 	%f481, %f115;
	setp.num.f32 	%p791, %f481, %f481;
	setp.lt.f32 	%p792, %f474, 0f00000000;
	selp.f32 	%f482, 0f00000000, 0f7F800000, %p792;
	abs.f32 	%f483, %f474;
	setp.gt.f32 	%p793, %f483, 0f43180000;
	cvt.rzi.s32.f32 	%r1029, %f475;
	shl.b32 	%r1030, %r1029, 23;
	sub.s32 	%r1031, %r1030, %r1028;
	mov.b32 	%f484, %r1031;
	add.s32 	%r1032, %r1028, 2130706432;
	mov.b32 	%f485, %r1032;
	fma.rn.f32 	%f486, %f480, 0f391FCB8E, 0f3AAF85ED;
	fma.rn.f32 	%f487, %f486, %f480, 0f3C1D9856;
	fma.rn.f32 	%f488, %f487, %f480, 0f3D6357BB;
	fma.rn.f32 	%f489, %f488, %f480, 0f3E75FDEC;
	fma.rn.f32 	%f490, %f489, %f480, 0f3F317218;
	fma.rn.f32 	%f491, %f490, %f480, 0f3F800000;
	mul.f32 	%f492, %f491, %f485;
	mul.f32 	%f493, %f492, %f484;
	selp.f32 	%f689, %f482, %f493, %p793;
	@%p791 bra 	$L__BB0_371;
	mov.f32 	%f494, 0f41000000;
	add.rn.f32 	%f689, %f494, %f115;
$L__BB0_371:
	cvt.rni.s32.f32 	%r1033, %f689;
	cvt.rn.f32.s32 	%f495, %r1033;
	abs.f32 	%f119, %f495;
	abs.f32 	%f692, %f114;
	setp.lt.f32 	%p794, %f692, %f119;
	@%p794 bra 	$L__BB0_383;
	mul.f32 	%f121, %f119, 0f4B000000;
	setp.gtu.f32 	%p795, %f692, %f121;
	@%p795 bra 	$L__BB0_379;
	div.approx.f32 	%f496, %f692, %f119;
	cvt.rzi.f32.f32 	%f690, %f496;
	neg.f32 	%f123, %f119;
	fma.rn.f32 	%f124, %f123, %f690, %f692;
	mov.b32 	%r185, %f124;
	mov.b32 	%r1034, %f119;
	setp.lt.u32 	%p796, %r185, %r1034;
	@%p796 bra 	$L__BB0_378;
	setp.gt.u32 	%p797, %r185, -2147483648;
	@%p797 bra 	$L__BB0_377;
	add.f32 	%f690, %f690, 0f3F800000;
	add.f32 	%f497, %f119, %f119;
	setp.ltu.f32 	%p798, %f124, %f497;
	@%p798 bra 	$L__BB0_378;
	add.f32 	%f498, %f690, 0f3F800000;
	fma.rn.f32 	%f499, %f119, 0fC0400000, %f124;
	setp.ge.f32 	%p799, %f499, 0f00000000;
	add.f32 	%f500, %f498, 0f3F800000;
	selp.f32 	%f690, %f500, %f498, %p799;
	bra.uni 	$L__BB0_378;
$L__BB0_377:
	add.f32 	%f501, %f690, 0fBF800000;
	setp.lt.f32 	%p800, %f124, %f123;
	add.f32 	%f502, %f501, 0fBF800000;
	selp.f32 	%f690, %f502, %f501, %p800;
$L__BB0_378:
	fma.rn.f32 	%f692, %f123, %f690, %f692;
	bra.uni 	$L__BB0_383;
$L__BB0_379:
	mov.b32 	%r186, %f692;
	mov.b32 	%r1035, %f121;
	and.b32  	%r187, %r1035, -8388608;
	and.b32  	%r1036, %r186, 8388607;
	or.b32  	%r1921, %r1036, 1065353216;
	and.b32  	%r1037, %r1035, 8388607;
	or.b32  	%r189, %r1037, 1065353216;
	mov.b32 	%f691, %r1921;
	sub.s32 	%r1038, %r186, %r187;
	add.s32 	%r1039, %r1038, 192937984;
	and.b32  	%r1922, %r1039, -8388608;
	setp.eq.s32 	%p801, %r1922, 0;
	@%p801 bra 	$L__BB0_382;
	mov.b32 	%f503, %r189;
	neg.f32 	%f131, %f503;
$L__BB0_381:
	min.u32 	%r1040, %r1922, 192937984;
	add.s32 	%r1041, %r1921, %r1040;
	mov.b32 	%f504, %r1041;
	mul.f32 	%f505, %f119, 0f4B000000;
	mov.b32 	%r1042, %f505;
	and.b32  	%r1043, %r1042, 8388607;
	or.b32  	%r1044, %r1043, 1065353216;
	mov.b32 	%f506, %r1044;
	rcp.approx.ftz.f32 	%f507, %f506;
	mul.f32 	%f508, %f507, %f504;
	fma.rn.f32 	%f509, %f131, %f508, %f504;
	fma.rn.f32 	%f510, %f509, %f507, %f508;
	fma.rn.f32 	%f511, %f131, %f510, %f504;
	fma.rz.f32 	%f512, %f511, %f507, %f510;
	cvt.rzi.f32.f32 	%f513, %f512;
	fma.rn.f32 	%f691, %f131, %f513, %f504;
	sub.s32 	%r1922, %r1922, %r1040;
	mov.b32 	%r1921, %f691;
	setp.ne.s32 	%p802, %r1922, 0;
	setp.ne.s32 	%p803, %r1921, 0;
	and.pred  	%p804, %p802, %p803;
	@%p804 bra 	$L__BB0_381;
$L__BB0_382:
	mov.b32 	%f515, %r187;
	setp.leu.f32 	%p805, %f119, 0f00000000;
	setp.gt.u32 	%p806, %r186, 2139095039;
	selp.f32 	%f516, 0f7FFFFFFF, %f515, %p805;
	selp.f32 	%f517, 0f7FFFFFFF, %f516, %p806;
	mul.f32 	%f518, %f691, 0f34000000;
	mul.f32 	%f692, %f517, %f518;
$L__BB0_383:
	abs.f32 	%f519, %f692;
	setp.nan.f32 	%p807, %f519, %f519;
	copysign.f32 	%f520, %f114, %f692;
	selp.f32 	%f521, %f692, %f520, %p807;
	cvt.rmi.s32.f32 	%r1949, %f521;
	add.s32 	%r196, %r2, -7;
	setp.eq.s32 	%p808, %r3, 6;
	@%p808 bra 	$L__BB0_981;
	setp.lt.u32 	%p809, %r2, 8;
	mov.b32 	%r1927, 1;
	@%p809 bra 	$L__BB0_393;
	add.s32 	%r1048, %r2, -8;
	and.b32  	%r197, %r196, 3;
	setp.lt.u32 	%p810, %r1048, 3;
	mov.b32 	%r1926, 8;
	@%p810 bra 	$L__BB0_389;
	and.b32  	%r198, %r196, -4;
	mov.b32 	%r1924, 0;
	mov.b32 	%r1927, 1;
$L__BB0_387:
	mov.u32 	%r199, %r1927;
	shl.b32 	%r1927, %r199, 12;
	add.s32 	%r1924, %r1924, 4;
	setp.ne.s32 	%p811, %r1924, %r198;
	@%p811 bra 	$L__BB0_387;
	shl.b32 	%r1926, %r199, 15;
$L__BB0_389:
	setp.eq.s32 	%p812, %r197, 0;
	@%p812 bra 	$L__BB0_393;
	setp.eq.s32 	%p813, %r197, 1;
	@%p813 bra 	$L__BB0_392;
	setp.eq.s32 	%p814, %r197, 2;
	selp.b32 	%r1051, 3, 6, %p814;
	shl.b32 	%r1927, %r1926, %r1051;
	bra.uni 	$L__BB0_393;
$L__BB0_392:
	mov.u32 	%r1927, %r1926;
$L__BB0_393:
	setp.eq.s32 	%p815, %r43, 0;
	div.s32 	%r1884, %r1949, %r1927;
	add.s32 	%r209, %r1884, 6;
	add.s32 	%r210, %r1884, -6;
	@%p815 bra 	$L__BB0_395;
	setp.eq.s32 	%p816, %r1884, 0;
	setp.eq.s32 	%p817, %r209, 0;
	or.pred  	%p818, %p816, %p817;
	setp.eq.s32 	%p819, %r210, 0;
	or.pred  	%p820, %p818, %p819;
	@%p820 bra 	$L__BB0_1460;
$L__BB0_395:
	setp.eq.s32 	%p821, %r76, 0;
	@%p821 bra 	$L__BB0_397;
	setp.eq.s32 	%p822, %r1884, 0;
	setp.eq.s32 	%p823, %r209, 1;
	or.pred  	%p824, %p822, %p823;
	setp.eq.s32 	%p825, %r210, -1;
	or.pred  	%p826, %p824, %p825;
	@%p826 bra 	$L__BB0_1460;
$L__BB0_397:
	setp.eq.s32 	%p827, %r109, 0;
	@%p827 bra 	$L__BB0_399;
	setp.eq.s32 	%p828, %r1884, 0;
	setp.eq.s32 	%p829, %r209, 2;
	or.pred  	%p830, %p828, %p829;
	setp.eq.s32 	%p831, %r210, -2;
	or.pred  	%p832, %p830, %p831;
	@%p832 bra 	$L__BB0_1460;
$L__BB0_399:
	@%p618 bra 	$L__BB0_401;
	setp.eq.s32 	%p834, %r1884, 0;
	setp.eq.s32 	%p835, %r209, 3;
	or.pred  	%p836, %p834, %p835;
	setp.eq.s32 	%p837, %r210, -3;
	or.pred  	%p838, %p836, %p837;
	@%p838 bra 	$L__BB0_1460;
$L__BB0_401:
	setp.eq.s32 	%p839, %r177, 0;
	@%p839 bra 	$L__BB0_403;
	setp.eq.s32 	%p840, %r1884, 0;
	setp.eq.s32 	%p841, %r209, 4;
	or.pred  	%p842, %p840, %p841;
	setp.eq.s32 	%p843, %r210, -4;
	or.pred  	%p844, %p842, %p843;
	@%p844 bra 	$L__BB0_1460;
$L__BB0_403:
	ld.local.u32 	%r211, [%rd2+20];
	setp.ne.s32 	%p845, %r211, 0;
	add.s32 	%r1059, %r1884, -2;
	setp.gt.u32 	%p846, %r1059, -4;
	and.pred  	%p847, %p845, %p846;
	@%p847 bra 	$L__BB0_1460;
	setp.eq.s32 	%p848, %r44, 0;
	@%p848 bra 	$L__BB0_406;
	setp.eq.s32 	%p849, %r1884, 1;
	setp.eq.s32 	%p850, %r209, 1;
	or.pred  	%p851, %p849, %p850;
	setp.eq.s32 	%p852, %r210, 1;
	or.pred  	%p853, %p851, %p852;
	@%p853 bra 	$L__BB0_1460;
$L__BB0_406:
	setp.eq.s32 	%p854, %r77, 0;
	@%p854 bra 	$L__BB0_408;
	setp.eq.s32 	%p855, %r1884, 1;
	setp.eq.s32 	%p856, %r209, 2;
	or.pred  	%p857, %p855, %p856;
	setp.eq.s32 	%p858, %r210, 0;
	or.pred  	%p859, %p857, %p858;
	@%p859 bra 	$L__BB0_1460;
$L__BB0_408:
	setp.eq.s32 	%p860, %r110, 0;
	@%p860 bra 	$L__BB0_410;
	setp.eq.s32 	%p861, %r1884, 1;
	setp.eq.s32 	%p862, %r209, 3;
	or.pred  	%p863, %p861, %p862;
	setp.eq.s32 	%p864, %r210, -1;
	or.pred  	%p865, %p863, %p864;
	@%p865 bra 	$L__BB0_1460;
$L__BB0_410:
	@%p645 bra 	$L__BB0_412;
	setp.eq.s32 	%p867, %r1884, 1;
	setp.eq.s32 	%p868, %r209, 4;
	or.pred  	%p869, %p867, %p868;
	setp.eq.s32 	%p870, %r210, -2;
	or.pred  	%p871, %p869, %p870;
	@%p871 bra 	$L__BB0_1460;
$L__BB0_412:
	setp.eq.s32 	%p872, %r178, 0;
	@%p872 bra 	$L__BB0_414;
	setp.eq.s32 	%p873, %r1884, 1;
	setp.eq.s32 	%p874, %r209, 5;
	or.pred  	%p875, %p873, %p874;
	setp.eq.s32 	%p876, %r210, -3;
	or.pred  	%p877, %p875, %p876;
	@%p877 bra 	$L__BB0_1460;
$L__BB0_414:
	ld.local.u32 	%r212, [%rd2+52];
	setp.ne.s32 	%p878, %r212, 0;
	setp.lt.u32 	%p879, %r1884, 3;
	and.pred  	%p880, %p878, %p879;
	@%p880 bra 	$L__BB0_1460;
	@%p654 bra 	$L__BB0_417;
	setp.eq.s32 	%p882, %r1884, 2;
	setp.eq.s32 	%p883, %r209, 2;
	or.pred  	%p884, %p882, %p883;
	setp.eq.s32 	%p885, %r210, 2;
	or.pred  	%p886, %p884, %p885;
	@%p886 bra 	$L__BB0_1460;
$L__BB0_417:
	@%p660 bra 	$L__BB0_419;
	setp.eq.s32 	%p888, %r1884, 2;
	setp.eq.s32 	%p889, %r209, 3;
	or.pred  	%p890, %p888, %p889;
	setp.eq.s32 	%p891, %r210, 1;
	or.pred  	%p892, %p890, %p891;
	@%p892 bra 	$L__BB0_1460;
$L__BB0_419:
	setp.eq.s32 	%p893, %r111, 0;
	@%p893 bra 	$L__BB0_421;
	setp.eq.s32 	%p894, %r1884, 2;
	setp.eq.s32 	%p895, %r209, 4;
	or.pred  	%p896, %p894, %p895;
	setp.eq.s32 	%p897, %r210, 0;
	or.pred  	%p898, %p896, %p897;
	@%p898 bra 	$L__BB0_1460;
$L__BB0_421:
	setp.eq.s32 	%p899, %r145, 0;
	@%p899 bra 	$L__BB0_423;
	setp.eq.s32 	%p900, %r1884, 2;
	setp.eq.s32 	%p901, %r209, 5;
	or.pred  	%p902, %p900, %p901;
	setp.eq.s32 	%p903, %r210, -1;
	or.pred  	%p904, %p902, %p903;
	@%p904 bra 	$L__BB0_1460;
$L__BB0_423:
	setp.eq.s32 	%p905, %r179, 0;
	@%p905 bra 	$L__BB0_426;
	setp.eq.s32 	%p906, %r210, -2;
	@%p906 bra 	$L__BB0_1460;
	or.b32  	%r1072, %r1884, 2;
	setp.eq.s32 	%p907, %r1072, 2;
	@%p907 bra 	$L__BB0_1460;
$L__BB0_426:
	ld.local.u32 	%r213, [%rd2+84];
	setp.ne.s32 	%p908, %r213, 0;
	add.s32 	%r1074, %r1884, -4;
	setp.gt.u32 	%p909, %r1074, -4;
	and.pred  	%p910, %p908, %p909;
	@%p910 bra 	$L__BB0_1460;
	setp.eq.s32 	%p911, %r46, 0;
	@%p911 bra 	$L__BB0_429;
	setp.eq.s32 	%p912, %r1884, 3;
	setp.eq.s32 	%p913, %r209, 3;
	or.pred  	%p914, %p912, %p913;
	setp.eq.s32 	%p915, %r210, 3;
	or.pred  	%p916, %p914, %p915;
	@%p916 bra 	$L__BB0_1460;
$L__BB0_429:
	setp.eq.s32 	%p917, %r79, 0;
	@%p917 bra 	$L__BB0_431;
	setp.eq.s32 	%p918, %r1884, 3;
	setp.eq.s32 	%p919, %r209, 4;
	or.pred  	%p920, %p918, %p919;
	setp.eq.s32 	%p921, %r210, 2;
	or.pred  	%p922, %p920, %p921;
	@%p922 bra 	$L__BB0_1460;
$L__BB0_431:
	setp.eq.s32 	%p923, %r112, 0;
	@%p923 bra 	$L__BB0_433;
	setp.eq.s32 	%p924, %r1884, 3;
	setp.eq.s32 	%p925, %r209, 5;
	or.pred  	%p926, %p924, %p925;
	setp.eq.s32 	%p927, %r210, 1;
	or.pred  	%p928, %p926, %p927;
	@%p928 bra 	$L__BB0_1460;
$L__BB0_433:
	setp.eq.s32 	%p929, %r146, 0;
	@%p929 bra 	$L__BB0_437;
	setp.eq.s32 	%p930, %r210, 0;
	@%p930 bra 	$L__BB0_1460;
	setp.eq.s32 	%p931, %r1884, 0;
	@%p931 bra 	$L__BB0_1460;
	setp.eq.s32 	%p932, %r1884, 3;
	@%p932 bra 	$L__BB0_1460;
$L__BB0_437:
	setp.eq.s32 	%p933, %r180, 0;
	@%p933 bra 	$L__BB0_440;
	setp.gt.u32 	%p934, %r1884, 5;
	@%p934 bra 	$L__BB0_440;
	mov.b32 	%r1082, 1;
	shl.b32 	%r1083, %r1082, %r1884;
	and.b32  	%r1084, %r1083, 42;
	setp.ne.s32 	%p935, %r1084, 0;
	@%p935 bra 	$L__BB0_1460;
$L__BB0_440:
	ld.local.u32 	%r214, [%rd2+116];
	setp.ne.s32 	%p936, %r214, 0;
	add.s32 	%r1086, %r1884, -5;
	setp.gt.u32 	%p937, %r1086, -4;
	and.pred  	%p938, %p936, %p937;
	@%p938 bra 	$L__BB0_1460;
	setp.eq.s32 	%p939, %r47, 0;
	@%p939 bra 	$L__BB0_443;
	setp.eq.s32 	%p940, %r1884, 4;
	setp.eq.s32 	%p941, %r209, 4;
	or.pred  	%p942, %p940, %p941;
	setp.eq.s32 	%p943, %r210, 4;
	or.pred  	%p944, %p942, %p943;
	@%p944 bra 	$L__BB0_1460;
$L__BB0_443:
	setp.eq.s32 	%p945, %r80, 0;
	@%p945 bra 	$L__BB0_445;
	setp.eq.s32 	%p946, %r1884, 4;
	setp.eq.s32 	%p947, %r209, 5;
	or.pred  	%p948, %p946, %p947;
	setp.eq.s32 	%p949, %r210, 3;
	or.pred  	%p950, %p948, %p949;
	@%p950 bra 	$L__BB0_1460;
$L__BB0_445:
	setp.eq.s32 	%p951, %r113, 0;
	@%p951 bra 	$L__BB0_448;
	setp.eq.s32 	%p952, %r210, 2;
	@%p952 bra 	$L__BB0_1460;
	or.b32  	%r1091, %r1884, 4;
	setp.eq.s32 	%p953, %r1091, 4;
	@%p953 bra 	$L__BB0_1460;
$L__BB0_448:
	setp.eq.s32 	%p954, %r147, 0;
	@%p954 bra 	$L__BB0_450;
	setp.eq.s32 	%p955, %r1884, 4;
	setp.eq.s32 	%p956, %r209, 7;
	or.pred  	%p957, %p955, %p956;
	setp.eq.s32 	%p958, %r210, 1;
	or.pred  	%p959, %p957, %p958;
	@%p959 bra 	$L__BB0_1460;
$L__BB0_450:
	setp.eq.s32 	%p960, %r181, 0;
	@%p960 bra 	$L__BB0_453;
	setp.gt.u32 	%p961, %r1884, 6;
	@%p961 bra 	$L__BB0_453;
	mov.b32 	%r1095, 1;
	shl.b32 	%r1096, %r1095, %r1884;
	and.b32  	%r1097, %r1096, 84;
	setp.ne.s32 	%p962, %r1097, 0;
	@%p962 bra 	$L__BB0_1460;
$L__BB0_453:
	ld.local.u32 	%r215, [%rd2+148];
	setp.ne.s32 	%p963, %r215, 0;
	setp.gt.u32 	%p964, %r210, -4;
	and.pred  	%p965, %p963, %p964;
	@%p965 bra 	$L__BB0_1460;
	setp.eq.s32 	%p966, %r48, 0;
	@%p966 bra 	$L__BB0_456;
	setp.eq.s32 	%p967, %r1884, 5;
	setp.eq.s32 	%p968, %r209, 5;
	or.pred  	%p969, %p967, %p968;
	setp.eq.s32 	%p970, %r210, 5;
	or.pred  	%p971, %p969, %p970;
	@%p971 bra 	$L__BB0_1460;
$L__BB0_456:
	setp.eq.s32 	%p972, %r81, 0;
	@%p972 bra 	$L__BB0_460;
	setp.eq.s32 	%p973, %r210, 4;
	@%p973 bra 	$L__BB0_1460;
	setp.eq.s32 	%p974, %r1884, 0;
	@%p974 bra 	$L__BB0_1460;
	setp.eq.s32 	%p975, %r1884, 5;
	@%p975 bra 	$L__BB0_1460;
$L__BB0_460:
	setp.eq.s32 	%p976, %r114, 0;
	@%p976 bra 	$L__BB0_463;
	setp.gt.u32 	%p977, %r1884, 9;
	@%p977 bra 	$L__BB0_463;
	mov.b32 	%r1104, 1;
	shl.b32 	%r1105, %r1104, %r1884;
	and.b32  	%r1106, %r1105, 546;
	setp.ne.s32 	%p978, %r1106, 0;
	@%p978 bra 	$L__BB0_1460;
$L__BB0_463:
	setp.eq.s32 	%p979, %r148, 0;
	@%p979 bra 	$L__BB0_465;
	setp.eq.s32 	%p980, %r1884, 5;
	setp.eq.s32 	%p981, %r209, 8;
	or.pred  	%p982, %p980, %p981;
	setp.eq.s32 	%p983, %r210, 2;
	or.pred  	%p984, %p982, %p983;
	@%p984 bra 	$L__BB0_1460;
$L__BB0_465:
	setp.eq.s32 	%p985, %r182, 0;
	@%p985 bra 	$L__BB0_468;
	setp.gt.u32 	%p986, %r1884, 7;
	@%p986 bra 	$L__BB0_468;
	mov.b32 	%r1110, 1;
	shl.b32 	%r1111, %r1110, %r1884;
	and.b32  	%r1112, %r1111, 168;
	setp.ne.s32 	%p987, %r1112, 0;
	@%p987 bra 	$L__BB0_1460;
$L__BB0_468:
	ld.local.u32 	%r216, [%rd2+180];
	setp.ne.s32 	%p988, %r216, 0;
	add.s32 	%r1114, %r1884, -7;
	setp.gt.u32 	%p989, %r1114, -4;
	and.pred  	%p990, %p988, %p989;
	@%p990 bra 	$L__BB0_1460;
	setp.eq.s32 	%p991, %r49, 0;
	@%p991 bra 	$L__BB0_473;
	setp.eq.s32 	%p992, %r210, 6;
	@%p992 bra 	$L__BB0_1460;
	setp.eq.s32 	%p993, %r1884, 0;
	@%p993 bra 	$L__BB0_1460;
	setp.eq.s32 	%p994, %r1884, 6;
	@%p994 bra 	$L__BB0_1460;
$L__BB0_473:
	setp.eq.s32 	%p995, %r82, 0;
	@%p995 bra 	$L__BB0_475;
	setp.eq.s32 	%p996, %r1884, 6;
	setp.eq.s32 	%p997, %r209, 7;
	or.pred  	%p998, %p996, %p997;
	setp.eq.s32 	%p999, %r210, 5;
	or.pred  	%p1000, %p998, %p999;
	@%p1000 bra 	$L__BB0_1460;
$L__BB0_475:
	setp.eq.s32 	%p1001, %r115, 0;
	@%p1001 bra 	$L__BB0_478;
	setp.gt.u32 	%p1002, %r1884, 10;
	@%p1002 bra 	$L__BB0_478;
	mov.b32 	%r1120, 1;
	shl.b32 	%r1121, %r1120, %r1884;
	and.b32  	%r1122, %r1121, 1092;
	setp.ne.s32 	%p1003, %r1122, 0;
	@%p1003 bra 	$L__BB0_1460;
$L__BB0_478:
	setp.eq.s32 	%p1004, %r149, 0;
	@%p1004 bra 	$L__BB0_480;
	setp.eq.s32 	%p1005, %r1884, 6;
	setp.eq.s32 	%p1006, %r209, 9;
	or.pred  	%p1007, %p1005, %p1006;
	setp.eq.s32 	%p1008, %r210, 3;
	or.pred  	%p1009, %p1007, %p1008;
	@%p1009 bra 	$L__BB0_1460;
$L__BB0_480:
	setp.eq.s32 	%p1010, %r183, 0;
	@%p1010 bra 	$L__BB0_482;
	setp.eq.s32 	%p1011, %r1884, 6;
	setp.eq.s32 	%p1012, %r209, 10;
	or.pred  	%p1013, %p1011, %p1012;
	setp.eq.s32 	%p1014, %r210, 2;
	or.pred  	%p1015, %p1013, %p1014;
	@%p1015 bra 	$L__BB0_1460;
$L__BB0_482:
	ld.local.u32 	%r217, [%rd2+212];
	setp.ne.s32 	%p1016, %r217, 0;
	add.s32 	%r1126, %r1884, -8;
	setp.gt.u32 	%p1017, %r1126, -4;
	and.pred  	%p1018, %p1016, %p1017;
	@%p1018 bra 	$L__BB0_1460;
	ld.local.u32 	%r218, [%rd2+224];
	setp.eq.s32 	%p1019, %r218, 0;
	@%p1019 bra 	$L__BB0_485;
	setp.eq.s32 	%p1020, %r1884, 7;
	setp.eq.s32 	%p1021, %r209, 7;
	or.pred  	%p1022, %p1020, %p1021;
	setp.eq.s32 	%p1023, %r210, 7;
	or.pred  	%p1024, %p1022, %p1023;
	@%p1024 bra 	$L__BB0_1460;
$L__BB0_485:
	setp.eq.s32 	%p1025, %r83, 0;
	@%p1025 bra 	$L__BB0_487;
	setp.eq.s32 	%p1026, %r1884, 7;
	setp.eq.s32 	%p1027, %r209, 8;
	or.pred  	%p1028, %p1026, %p1027;
	setp.eq.s32 	%p1029, %r210, 6;
	or.pred  	%p1030, %p1028, %p1029;
	@%p1030 bra 	$L__BB0_1460;
$L__BB0_487:
	setp.eq.s32 	%p1031, %r116, 0;
	@%p1031 bra 	$L__BB0_490;
	setp.gt.u32 	%p1032, %r1884, 11;
	@%p1032 bra 	$L__BB0_490;
	mov.b32 	%r1131, 1;
	shl.b32 	%r1132, %r1131, %r1884;
	and.b32  	%r1133, %r1132, 2184;
	setp.ne.s32 	%p1033, %r1133, 0;
	@%p1033 bra 	$L__BB0_1460;
$L__BB0_490:
	setp.eq.s32 	%p1034, %r150, 0;
	@%p1034 bra 	$L__BB0_492;
	setp.eq.s32 	%p1035, %r1884, 7;
	setp.eq.s32 	%p1036, %r209, 10;
	or.pred  	%p1037, %p1035, %p1036;
	setp.eq.s32 	%p1038, %r210, 4;
	or.pred  	%p1039, %p1037, %p1038;
	@%p1039 bra 	$L__BB0_1460;
$L__BB0_492:
	setp.eq.s32 	%p1040, %r184, 0;
	@%p1040 bra 	$L__BB0_494;
	setp.eq.s32 	%p1041, %r1884, 7;
	setp.eq.s32 	%p1042, %r209, 11;
	or.pred  	%p1043, %p1041, %p1042;
	setp.eq.s32 	%p1044, %r210, 3;
	or.pred  	%p1045, %p1043, %p1044;
	@%p1045 bra 	$L__BB0_1460;
$L__BB0_494:
	ld.local.u32 	%r219, [%rd2+244];
	setp.ne.s32 	%p1046, %r219, 0;
	add.s32 	%r1137, %r1884, -9;
	setp.gt.u32 	%p1047, %r1137, -4;
	and.pred  	%p1048, %p1046, %p1047;
	@%p1048 bra 	$L__BB0_1460;
	setp.gt.s32 	%p1049, %r1884, 8;
	mov.b32 	%r1885, 6;
	@%p1049 bra 	$L__BB0_14;
	mul.wide.s32 	%rd30, %r1884, 32;
	add.s64 	%rd31, %rd2, %rd30;
	mov.b32 	%r1139, 1;
	st.local.u32 	[%rd31+24], %r1139;
	cvt.rn.f32.s32 	%f136, %r1949;
	cvt.rn.f32.s32 	%f137, %r196;
	setp.eq.s32 	%p1050, %r196, 0;
	mov.f32 	%f693, 0f3F800000;
	@%p1050 bra 	$L__BB0_499;
	mul.rn.f32 	%f523, %f1, %f137;
	cvt.rni.f32.f32 	%f524, %f523;
	sub.f32 	%f525, %f523, %f524;
	neg.f32 	%f526, %f523;
	fma.rn.f32 	%f527, %f1, %f137, %f526;
	fma.rn.f32 	%f528, %f2, %f137, %f527;
	add.f32 	%f529, %f525, %f528;
	setp.gt.f32 	%p1051, %f524, 0f00000000;
	selp.b32 	%r1140, 0, -2097152000, %p1051;
	abs.f32 	%f530, %f137;
	setp.num.f32 	%p1052, %f530, %f530;
	setp.lt.f32 	%p1053, %f523, 0f00000000;
	selp.f32 	%f531, 0f00000000, 0f7F800000, %p1053;
	abs.f32 	%f532, %f523;
	setp.gt.f32 	%p1054, %f532, 0f43180000;
	cvt.rzi.s32.f32 	%r1141, %f524;
	shl.b32 	%r1142, %r1141, 23;
	sub.s32 	%r1143, %r1142, %r1140;
	mov.b32 	%f533, %r1143;
	add.s32 	%r1144, %r1140, 2130706432;
	mov.b32 	%f534, %r1144;
	fma.rn.f32 	%f535, %f529, 0f391FCB8E, 0f3AAF85ED;
	fma.rn.f32 	%f536, %f535, %f529, 0f3C1D9856;
	fma.rn.f32 	%f537, %f536, %f529, 0f3D6357BB;
	fma.rn.f32 	%f538, %f537, %f529, 0f3E75FDEC;
	fma.rn.f32 	%f539, %f538, %f529, 0f3F317218;
	fma.rn.f32 	%f540, %f539, %f529, 0f3F800000;
	mul.f32 	%f541, %f540, %f534;
	mul.f32 	%f542, %f541, %f533;
	selp.f32 	%f693, %f531, %f542, %p1054;
	@%p1052 bra 	$L__BB0_499;
	mov.f32 	%f543, 0f41000000;
	add.rn.f32 	%f693, %f543, %f137;
$L__BB0_499:
	cvt.rni.s32.f32 	%r1145, %f693;
	cvt.rn.f32.s32 	%f544, %r1145;
	abs.f32 	%f141, %f544;
	abs.f32 	%f696, %f136;
	setp.lt.f32 	%p1055, %f696, %f141;
	@%p1055 bra 	$L__BB0_511;
	mul.f32 	%f143, %f141, 0f4B000000;
	setp.gtu.f32 	%p1056, %f696, %f143;
	@%p1056 bra 	$L__BB0_507;
	div.approx.f32 	%f545, %f696, %f141;
	cvt.rzi.f32.f32 	%f694, %f545;
	neg.f32 	%f145, %f141;
	fma.rn.f32 	%f146, %f145, %f694, %f696;
	mov.b32 	%r220, %f146;
	mov.b32 	%r1146, %f141;
	setp.lt.u32 	%p1057, %r220, %r1146;
	@%p1057 bra 	$L__BB0_506;
	setp.gt.u32 	%p1058, %r220, -2147483648;
	@%p1058 bra 	$L__BB0_505;
	add.f32 	%f694, %f694, 0f3F800000;
	add.f32 	%f546, %f141, %f141;
	setp.ltu.f32 	%p1059, %f146, %f546;
	@%p1059 bra 	$L__BB0_506;
	add.f32 	%f547, %f694, 0f3F800000;
	fma.rn.f32 	%f548, %f141, 0fC0400000, %f146;
	setp.ge.f32 	%p1060, %f548, 0f00000000;
	add.f32 	%f549, %f547, 0f3F800000;
	selp.f32 	%f694, %f549, %f547, %p1060;
	bra.uni 	$L__BB0_506;
$L__BB0_505:
	add.f32 	%f550, %f694, 0fBF800000;
	setp.lt.f32 	%p1061, %f146, %f145;
	add.f32 	%f551, %f550, 0fBF800000;
	selp.f32 	%f694, %f551, %f550, %p1061;
$L__BB0_506:
	fma.rn.f32 	%f696, %f145, %f694, %f696;
	bra.uni 	$L__BB0_511;
$L__BB0_507:
	mov.b32 	%r221, %f696;
	mov.b32 	%r1147, %f143;
	and.b32  	%r222, %r1147, -8388608;
	and.b32  	%r1148, %r221, 8388607;
	or.b32  	%r1928, %r1148, 1065353216;
	and.b32  	%r1149, %r1147, 8388607;
	or.b32  	%r224, %r1149, 1065353216;
	mov.b32 	%f695, %r1928;
	sub.s32 	%r1150, %r221, %r222;
	add.s32 	%r1151, %r1150, 192937984;
	and.b32  	%r1929, %r1151, -8388608;
	setp.eq.s32 	%p1062, %r1929, 0;
	@%p1062 bra 	$L__BB0_510;
	mov.b32 	%f552, %r224;
	rcp.approx.ftz.f32 	%f153, %f552;
	neg.f32 	%f154, %f552;
$L__BB0_509:
	min.u32 	%r1152, %r1929, 192937984;
	add.s32 	%r1153, %r1928, %r1152;
	mov.b32 	%f553, %r1153;
	mul.f32 	%f554, %f153, %f553;
	fma.rn.f32 	%f555, %f154, %f554, %f553;
	fma.rn.f32 	%f556, %f555, %f153, %f554;
	fma.rn.f32 	%f557, %f154, %f556, %f553;
	fma.rz.f32 	%f558, %f557, %f153, %f556;
	cvt.rzi.f32.f32 	%f559, %f558;
	fma.rn.f32 	%f695, %f154, %f559, %f553;
	sub.s32 	%r1929, %r1929, %r1152;
	mov.b32 	%r1928, %f695;
	setp.ne.s32 	%p1063, %r1929, 0;
	setp.ne.s32 	%p1064, %r1928, 0;
	and.pred  	%p1065, %p1063, %p1064;
	@%p1065 bra 	$L__BB0_509;
$L__BB0_510:
	mov.b32 	%f561, %r222;
	setp.leu.f32 	%p1066, %f141, 0f00000000;
	setp.gt.u32 	%p1067, %r221, 2139095039;
	selp.f32 	%f562, 0f7FFFFFFF, %f561, %p1066;
	selp.f32 	%f563, 0f7FFFFFFF, %f562, %p1067;
	mul.f32 	%f564, %f695, 0f34000000;
	mul.f32 	%f696, %f563, %f564;
$L__BB0_511:
	abs.f32 	%f565, %f696;
	setp.nan.f32 	%p1068, %f565, %f565;
	copysign.f32 	%f566, %f136, %f696;
	selp.f32 	%f567, %f696, %f566, %p1068;
	cvt.rmi.s32.f32 	%r1949, %f567;
	setp.eq.s32 	%p1069, %r3, 7;
	@%p1069 bra 	$L__BB0_981;
	setp.lt.u32 	%p1070, %r2, 9;
	mov.b32 	%r1934, 1;
	@%p1070 bra 	$L__BB0_521;
	add.s32 	%r1157, %r2, -9;
	and.b32  	%r231, %r2, 3;
	setp.lt.u32 	%p1071, %r1157, 3;
	mov.b32 	%r1933, 8;
	@%p1071 bra 	$L__BB0_517;
	and.b32  	%r1160, %r2, 2147483644;
	add.s32 	%r232, %r1160, -12;
	mov.b32 	%r1931, 0;
	mov.b32 	%r1934, 1;
$L__BB0_515:
	mov.u32 	%r233, %r1934;
	shl.b32 	%r1934, %r233, 12;
	add.s32 	%r236, %r1931, 4;
	setp.ne.s32 	%p1072, %r1931, %r232;
	mov.u32 	%r1931, %r236;
	@%p1072 bra 	$L__BB0_515;
	shl.b32 	%r1933, %r233, 15;
$L__BB0_517:
	setp.eq.s32 	%p1073, %r231, 0;
	@%p1073 bra 	$L__BB0_521;
	setp.eq.s32 	%p1074, %r231, 1;
	@%p1074 bra 	$L__BB0_520;
	setp.eq.s32 	%p1075, %r231, 2;
	selp.b32 	%r1161, 3, 6, %p1075;
	shl.b32 	%r1934, %r1933, %r1161;
	bra.uni 	$L__BB0_521;
$L__BB0_520:
	mov.u32 	%r1934, %r1933;
$L__BB0_521:
	div.s32 	%r1884, %r1949, %r1934;
	add.s32 	%r243, %r1884, 7;
	add.s32 	%r244, %r1884, -7;
	ld.local.u32 	%r245, [%rd2];
	setp.eq.s32 	%p1076, %r245, 0;
	@%p1076 bra 	$L__BB0_523;
	setp.eq.s32 	%p1077, %r1884, 0;
	setp.eq.s32 	%p1078, %r243, 0;
	or.pred  	%p1079, %p1077, %p1078;
	setp.eq.s32 	%p1080, %r244, 0;
	or.pred  	%p1081, %p1079, %p1080;
	@%p1081 bra 	$L__BB0_1460;
$L__BB0_523:
	ld.local.u32 	%r246, [%rd2+4];
	setp.eq.s32 	%p1082, %r246, 0;
	@%p1082 bra 	$L__BB0_525;
	setp.eq.s32 	%p1083, %r1884, 0;
	setp.eq.s32 	%p1084, %r243, 1;
	or.pred  	%p1085, %p1083, %p1084;
	setp.eq.s32 	%p1086, %r244, -1;
	or.pred  	%p1087, %p1085, %p1086;
	@%p1087 bra 	$L__BB0_1460;
$L__BB0_525:
	setp.eq.s32 	%p1088, %r109, 0;
	@%p1088 bra 	$L__BB0_527;
	setp.eq.s32 	%p1089, %r1884, 0;
	setp.eq.s32 	%p1090, %r243, 2;
	or.pred  	%p1091, %p1089, %p1090;
	setp.eq.s32 	%p1092, %r244, -2;
	or.pred  	%p1093, %p1091, %p1092;
	@%p1093 bra 	$L__BB0_1460;
$L__BB0_527:
	setp.eq.s32 	%p1094, %r143, 0;
	@%p1094 bra 	$L__BB0_529;
	setp.eq.s32 	%p1095, %r1884, 0;
	setp.eq.s32 	%p1096, %r243, 3;
	or.pred  	%p1097, %p1095, %p1096;
	setp.eq.s32 	%p1098, %r244, -3;
	or.pred  	%p1099, %p1097, %p1098;
	@%p1099 bra 	$L__BB0_1460;
$L__BB0_529:
	@%p839 bra 	$L__BB0_531;
	setp.eq.s32 	%p1101, %r1884, 0;
	setp.eq.s32 	%p1102, %r243, 4;
	or.pred  	%p1103, %p1101, %p1102;
	setp.eq.s32 	%p1104, %r244, -4;
	or.pred  	%p1105, %p1103, %p1104;
	@%p1105 bra 	$L__BB0_1460;
$L__BB0_531:
	setp.eq.s32 	%p1106, %r211, 0;
	@%p1106 bra 	$L__BB0_533;
	setp.eq.s32 	%p1107, %r1884, 0;
	setp.eq.s32 	%p1108, %r243, 5;
	or.pred  	%p1109, %p1107, %p1108;
	setp.eq.s32 	%p1110, %r244, -5;
	or.pred  	%p1111, %p1109, %p1110;
	@%p1111 bra 	$L__BB0_1460;
$L__BB0_533:
	ld.local.u32 	%r247, [%rd2+24];
	setp.ne.s32 	%p1112, %r247, 0;
	add.s32 	%r1170, %r1884, -2;
	setp.gt.u32 	%p1113, %r1170, -4;
	and.pred  	%p1114, %p1112, %p1113;
	@%p1114 bra 	$L__BB0_1460;
	ld.local.u32 	%r248, [%rd2+32];
	setp.eq.s32 	%p1115, %r248, 0;
	@%p1115 bra 	$L__BB0_536;
	setp.eq.s32 	%p1116, %r1884, 1;
	setp.eq.s32 	%p1117, %r243, 1;
	or.pred  	%p1118, %p1116, %p1117;
	setp.eq.s32 	%p1119, %r244, 1;
	or.pred  	%p1120, %p1118, %p1119;
	@%p1120 bra 	$L__BB0_1460;
$L__BB0_536:
	ld.local.u32 	%r249, [%rd2+36];
	setp.eq.s32 	%p1121, %r249, 0;
	@%p1121 bra 	$L__BB0_538;
	setp.eq.s32 	%p1122, %r1884, 1;
	setp.eq.s32 	%p1123, %r243, 2;
	or.pred  	%p1124, %p1122, %p1123;
	setp.eq.s32 	%p1125, %r244, 0;
	or.pred  	%p1126, %p1124, %p1125;
	@%p1126 bra 	$L__BB0_1460;
$L__BB0_538:
	setp.eq.s32 	%p1127, %r110, 0;
	@%p1127 bra 	$L__BB0_540;
	setp.eq.s32 	%p1128, %r1884, 1;
	setp.eq.s32 	%p1129, %r243, 3;
	or.pred  	%p1130, %p1128, %p1129;
	setp.eq.s32 	%p1131, %r244, -1;
	or.pred  	%p1132, %p1130, %p1131;
	@%p1132 bra 	$L__BB0_1460;
$L__BB0_540:
	setp.eq.s32 	%p1133, %r144, 0;
	@%p1133 bra 	$L__BB0_542;
	setp.eq.s32 	%p1134, %r1884, 1;
	setp.eq.s32 	%p1135, %r243, 4;
	or.pred  	%p1136, %p1134, %p1135;
	setp.eq.s32 	%p1137, %r244, -2;
	or.pred  	%p1138, %p1136, %p1137;
	@%p1138 bra 	$L__BB0_1460;
$L__BB0_542:
	@%p872 bra 	$L__BB0_544;
	setp.eq.s32 	%p1140, %r1884, 1;
	setp.eq.s32 	%p1141, %r243, 5;
	or.pred  	%p1142, %p1140, %p1141;
	setp.eq.s32 	%p1143, %r244, -3;
	or.pred  	%p1144, %p1142, %p1143;
	@%p1144 bra 	$L__BB0_1460;
$L__BB0_544:
	setp.eq.s32 	%p1145, %r212, 0;
	@%p1145 bra 	$L__BB0_546;
	setp.eq.s32 	%p1146, %r1884, 1;
	setp.eq.s32 	%p1147, %r243, 6;
	or.pred  	%p1148, %p1146, %p1147;
	setp.eq.s32 	%p1149, %r244, -4;
	or.pred  	%p1150, %p1148, %p1149;
	@%p1150 bra 	$L__BB0_1460;
$L__BB0_546:
	ld.local.u32 	%r250, [%rd2+56];
	setp.ne.s32 	%p1151, %r250, 0;
	setp.lt.u32 	%p1152, %r1884, 3;
	and.pred  	%p1153, %p1151, %p1152;
	@%p1153 bra 	$L__BB0_1460;
	ld.local.u32 	%r251, [%rd2+64];
	setp.eq.s32 	%p1154, %r251, 0;
	@%p1154 bra 	$L__BB0_549;
	setp.eq.s32 	%p1155, %r1884, 2;
	setp.eq.s32 	%p1156, %r243, 2;
	or.pred  	%p1157, %p1155, %p1156;
	setp.eq.s32 	%p1158, %r244, 2;
	or.pred  	%p1159, %p1157, %p1158;
	@%p1159 bra 	$L__BB0_1460;
$L__BB0_549:
	ld.local.u32 	%r252, [%rd2+68];
	setp.eq.s32 	%p1160, %r252, 0;
	@%p1160 bra 	$L__BB0_551;
	setp.eq.s32 	%p1161, %r1884, 2;
	setp.eq.s32 	%p1162, %r243, 3;
	or.pred  	%p1163, %p1161, %p1162;
	setp.eq.s32 	%p1164, %r244, 1;
	or.pred  	%p1165, %p1163, %p1164;
	@%p1165 bra 	$L__BB0_1460;
$L__BB0_551:
	@%p893 bra 	$L__BB0_553;
	setp.eq.s32 	%p1167, %r1884, 2;
	setp.eq.s32 	%p1168, %r243, 4;
	or.pred  	%p1169, %p1167, %p1168;
	setp.eq.s32 	%p1170, %r244, 0;
	or.pred  	%p1171, %p1169, %p1170;
	@%p1171 bra 	$L__BB0_1460;
$L__BB0_553:
	@%p899 bra 	$L__BB0_555;
	setp.eq.s32 	%p1173, %r1884, 2;
	setp.eq.s32 	%p1174, %r243, 5;
	or.pred  	%p1175, %p1173, %p1174;
	setp.eq.s32 	%p1176, %r244, -1;
	or.pred  	%p1177, %p1175, %p1176;
	@%p1177 bra 	$L__BB0_1460;
$L__BB0_555:
	setp.eq.s32 	%p1178, %r179, 0;
	@%p1178 bra 	$L__BB0_557;
	setp.eq.s32 	%p1179, %r1884, 2;
	setp.eq.s32 	%p1180, %r243, 6;
	or.pred  	%p1181, %p1179, %p1180;
	setp.eq.s32 	%p1182, %r244, -2;
	or.pred  	%p1183, %p1181, %p1182;
	@%p1183 bra 	$L__BB0_1460;
$L__BB0_557:
	setp.eq.s32 	%p1184, %r213, 0;
	@%p1184 bra 	$L__BB0_560;
	setp.eq.s32 	%p1185, %r244, -3;
	@%p1185 bra 	$L__BB0_1460;
	or.b32  	%r1185, %r1884, 2;
	setp.eq.s32 	%p1186, %r1185, 2;
	@%p1186 bra 	$L__BB0_1460;
$L__BB0_560:
	ld.local.u32 	%r253, [%rd2+88];
	setp.ne.s32 	%p1187, %r253, 0;
	add.s32 	%r1187, %r1884, -4;
	setp.gt.u32 	%p1188, %r1187, -4;
	and.pred  	%p1189, %p1187, %p1188;
	@%p1189 bra 	$L__BB0_1460;
	ld.local.u32 	%r254, [%rd2+96];
	setp.eq.s32 	%p1190, %r254, 0;
	@%p1190 bra 	$L__BB0_563;
	setp.eq.s32 	%p1191, %r1884, 3;
	setp.eq.s32 	%p1192, %r243, 3;
	or.pred  	%p1193, %p1191, %p1192;
	setp.eq.s32 	%p1194, %r244, 3;
	or.pred  	%p1195, %p1193, %p1194;
	@%p1195 bra 	$L__BB0_1460;
$L__BB0_563:
	ld.local.u32 	%r255, [%rd2+100];
	setp.eq.s32 	%p1196, %r255, 0;
	@%p1196 bra 	$L__BB0_565;
	setp.eq.s32 	%p1197, %r1884, 3;
	setp.eq.s32 	%p1198, %r243, 4;
	or.pred  	%p1199, %p1197, %p1198;
	setp.eq.s32 	%p1200, %r244, 2;
	or.pred  	%p1201, %p1199, %p1200;
	@%p1201 bra 	$L__BB0_1460;
$L__BB0_565:
	setp.eq.s32 	%p1202, %r112, 0;
	@%p1202 bra 	$L__BB0_567;
	setp.eq.s32 	%p1203, %r1884, 3;
	setp.eq.s32 	%p1204, %r243, 5;
	or.pred  	%p1205, %p1203, %p1204;
	setp.eq.s32 	%p1206, %r244, 1;
	or.pred  	%p1207, %p1205, %p1206;
	@%p1207 bra 	$L__BB0_1460;
$L__BB0_567:
	setp.eq.s32 	%p1208, %r146, 0;
	@%p1208 bra 	$L__BB0_569;
	setp.eq.s32 	%p1209, %r1884, 3;
	setp.eq.s32 	%p1210, %r243, 6;
	or.pred  	%p1211, %p1209, %p1210;
	setp.eq.s32 	%p1212, %r244, 0;
	or.pred  	%p1213, %p1211, %p1212;
	@%p1213 bra 	$L__BB0_1460;
$L__BB0_569:
	setp.eq.s32 	%p1214, %r180, 0;
	@%p1214 bra 	$L__BB0_573;
	setp.eq.s32 	%p1215, %r244, -1;
	@%p1215 bra 	$L__BB0_1460;
	setp.eq.s32 	%p1216, %r1884, 0;
	@%p1216 bra 	$L__BB0_1460;
	setp.eq.s32 	%p1217, %r1884, 3;
	@%p1217 bra 	$L__BB0_1460;
$L__BB0_573:
	setp.eq.s32 	%p1218, %r214, 0;
	@%p1218 bra 	$L__BB0_576;
	setp.gt.u32 	%p1219, %r1884, 5;
	@%p1219 bra 	$L__BB0_576;
	mov.b32 	%r1196, 1;
	shl.b32 	%r1197, %r1196, %r1884;
	and.b32  	%r1198, %r1197, 42;
	setp.ne.s32 	%p1220, %r1198, 0;
	@%p1220 bra 	$L__BB0_1460;
$L__BB0_576:
	ld.local.u32 	%r256, [%rd2+120];
	setp.ne.s32 	%p1221, %r256, 0;
	add.s32 	%r1200, %r1884, -5;
	setp.gt.u32 	%p1222, %r1200, -4;
	and.pred  	%p1223, %p1221, %p1222;
	@%p1223 bra 	$L__BB0_1460;
	ld.local.u32 	%r257, [%rd2+128];
	setp.eq.s32 	%p1224, %r257, 0;
	@%p1224 bra 	$L__BB0_579;
	setp.eq.s32 	%p1225, %r1884, 4;
	setp.eq.s32 	%p1226, %r243, 4;
	or.pred  	%p1227, %p1225, %p1226;
	setp.eq.s32 	%p1228, %r244, 4;
	or.pred  	%p1229, %p1227, %p1228;
	@%p1229 bra 	$L__BB0_1460;
$L__BB0_579:
	ld.local.u32 	%r258, [%rd2+132];
	setp.eq.s32 	%p1230, %r258, 0;
	@%p1230 bra 	$L__BB0_581;
	setp.eq.s32 	%p1231, %r1884, 4;
	setp.eq.s32 	%p1232, %r243, 5;
	or.pred  	%p1233, %p1231, %p1232;
	setp.eq.s32 	%p1234, %r244, 3;
	or.pred  	%p1235, %p1233, %p1234;
	@%p1235 bra 	$L__BB0_1460;
$L__BB0_581:
	ld.local.u32 	%r259, [%rd2+136];
	setp.eq.s32 	%p1236, %r259, 0;
	@%p1236 bra 	$L__BB0_583;
	setp.eq.s32 	%p1237, %r1884, 4;
	setp.eq.s32 	%p1238, %r243, 6;
	or.pred  	%p1239, %p1237, %p1238;
	setp.eq.s32 	%p1240, %r244, 2;
	or.pred  	%p1241, %p1239, %p1240;
	@%p1241 bra 	$L__BB0_1460;
$L__BB0_583:
	setp.eq.s32 	%p1242, %r147, 0;
	@%p1242 bra 	$L__BB0_586;
	setp.eq.s32 	%p1243, %r244, 1;
	@%p1243 bra 	$L__BB0_1460;
	or.b32  	%r1206, %r1884, 4;
	setp.eq.s32 	%p1244, %r1206, 4;
	@%p1244 bra 	$L__BB0_1460;
$L__BB0_586:
	setp.eq.s32 	%p1245, %r181, 0;
	@%p1245 bra 	$L__BB0_588;
	setp.eq.s32 	%p1246, %r1884, 4;
	setp.eq.s32 	%p1247, %r243, 8;
	or.pred  	%p1248, %p1246, %p1247;
	setp.eq.s32 	%p1249, %r244, 0;
	or.pred  	%p1250, %p1248, %p1249;
	@%p1250 bra 	$L__BB0_1460;
$L__BB0_588:
	setp.eq.s32 	%p1251, %r215, 0;
	@%p1251 bra 	$L__BB0_591;
	setp.gt.u32 	%p1252, %r1884, 6;
	@%p1252 bra 	$L__BB0_591;
	mov.b32 	%r1210, 1;
	shl.b32 	%r1211, %r1210, %r1884;
	and.b32  	%r1212, %r1211, 84;
	setp.ne.s32 	%p1253, %r1212, 0;
	@%p1253 bra 	$L__BB0_1460;
$L__BB0_591:
	ld.local.u32 	%r260, [%rd2+152];
	setp.ne.s32 	%p1254, %r260, 0;
	add.s32 	%r1214, %r1884, -6;
	setp.gt.u32 	%p1255, %r1214, -4;
	and.pred  	%p1256, %p1254, %p1255;
	@%p1256 bra 	$L__BB0_1460;
	ld.local.u32 	%r261, [%rd2+160];
	setp.eq.s32 	%p1257, %r261, 0;
	@%p1257 bra 	$L__BB0_594;
	setp.eq.s32 	%p1258, %r1884, 5;
	setp.eq.s32 	%p1259, %r243, 5;
	or.pred  	%p1260, %p1258, %p1259;
	setp.eq.s32 	%p1261, %r244, 5;
	or.pred  	%p1262, %p1260, %p1261;
	@%p1262 bra 	$L__BB0_1460;
$L__BB0_594:
	ld.local.u32 	%r262, [%rd2+164];
	setp.eq.s32 	%p1263, %r262, 0;
	@%p1263 bra 	$L__BB0_596;
	setp.eq.s32 	%p1264, %r1884, 5;
	setp.eq.s32 	%p1265, %r243, 6;
	or.pred  	%p1266, %p1264, %p1265;
	setp.eq.s32 	%p1267, %r244, 4;
	or.pred  	%p1268, %p1266, %p1267;
	@%p1268 bra 	$L__BB0_1460;
$L__BB0_596:
	ld.local.u32 	%r263, [%rd2+168];
	setp.eq.s32 	%p1269, %r263, 0;
	@%p1269 bra 	$L__BB0_600;
	setp.eq.s32 	%p1270, %r244, 3;
	@%p1270 bra 	$L__BB0_1460;
	setp.eq.s32 	%p1271, %r1884, 0;
	@%p1271 bra 	$L__BB0_1460;
	setp.eq.s32 	%p1272, %r1884, 5;
	@%p1272 bra 	$L__BB0_1460;
$L__BB0_600:
	setp.eq.s32 	%p1273, %r148, 0;
	@%p1273 bra 	$L__BB0_603;
	setp.gt.u32 	%p1274, %r1884, 9;
	@%p1274 bra 	$L__BB0_603;
	mov.b32 	%r1221, 1;
	shl.b32 	%r1222, %r1221, %r1884;
	and.b32  	%r1223, %r1222, 546;
	setp.ne.s32 	%p1275, %r1223, 0;
	@%p1275 bra 	$L__BB0_1460;
$L__BB0_603:
	setp.eq.s32 	%p1276, %r182, 0;
	@%p1276 bra 	$L__BB0_605;
	setp.eq.s32 	%p1277, %r1884, 5;
	setp.eq.s32 	%p1278, %r243, 9;
	or.pred  	%p1279, %p1277, %p1278;
	setp.eq.s32 	%p1280, %r244, 1;
	or.pred  	%p1281, %p1279, %p1280;
	@%p1281 bra 	$L__BB0_1460;
$L__BB0_605:
	setp.eq.s32 	%p1282, %r216, 0;
	@%p1282 bra 	$L__BB0_608;
	setp.gt.u32 	%p1283, %r1884, 7;
	@%p1283 bra 	$L__BB0_608;
	mov.b32 	%r1227, 1;
	shl.b32 	%r1228, %r1227, %r1884;
	and.b32  	%r1229, %r1228, 168;
	setp.ne.s32 	%p1284, %r1229, 0;
	@%p1284 bra 	$L__BB0_1460;
$L__BB0_608:
	ld.local.u32 	%r264, [%rd2+184];
	setp.ne.s32 	%p1285, %r264, 0;
	setp.gt.u32 	%p1286, %r244, -4;
	and.pred  	%p1287, %p1285, %p1286;
	@%p1287 bra 	$L__BB0_1460;
	ld.local.u32 	%r265, [%rd2+192];
	setp.eq.s32 	%p1288, %r265, 0;
	@%p1288 bra 	$L__BB0_611;
	setp.eq.s32 	%p1289, %r1884, 6;
	setp.eq.s32 	%p1290, %r243, 6;
	or.pred  	%p1291, %p1289, %p1290;
	setp.eq.s32 	%p1292, %r244, 6;
	or.pred  	%p1293, %p1291, %p1292;
	@%p1293 bra 	$L__BB0_1460;
$L__BB0_611:
	ld.local.u32 	%r266, [%rd2+196];
	setp.eq.s32 	%p1294, %r266, 0;
	@%p1294 bra 	$L__BB0_615;
	setp.eq.s32 	%p1295, %r244, 5;
	@%p1295 bra 	$L__BB0_1460;
	setp.eq.s32 	%p1296, %r1884, 0;
	@%p1296 bra 	$L__BB0_1460;
	setp.eq.s32 	%p1297, %r1884, 6;
	@%p1297 bra 	$L__BB0_1460;
$L__BB0_615:
	ld.local.u32 	%r267, [%rd2+200];
	setp.eq.s32 	%p1298, %r267, 0;
	@%p1298 bra 	$L__BB0_617;
	setp.eq.s32 	%p1299, %r1884, 6;
	setp.eq.s32 	%p1300, %r243, 8;
	or.pred  	%p1301, %p1299, %p1300;
	setp.eq.s32 	%p1302, %r244, 4;
	or.pred  	%p1303, %p1301, %p1302;
	@%p1303 bra 	$L__BB0_1460;
$L__BB0_617:
	setp.eq.s32 	%p1304, %r149, 0;
	@%p1304 bra 	$L__BB0_620;
	setp.gt.u32 	%p1305, %r1884, 10;
	@%p1305 bra 	$L__BB0_620;
	mov.b32 	%r1237, 1;
	shl.b32 	%r1238, %r1237, %r1884;
	and.b32  	%r1239, %r1238, 1092;
	setp.ne.s32 	%p1306, %r1239, 0;
	@%p1306 bra 	$L__BB0_1460;
$L__BB0_620:
	setp.eq.s32 	%p1307, %r183, 0;
	@%p1307 bra 	$L__BB0_622;
	setp.eq.s32 	%p1308, %r1884, 6;
	setp.eq.s32 	%p1309, %r243, 10;
	or.pred  	%p1310, %p1308, %p1309;
	setp.eq.s32 	%p1311, %r244, 2;
	or.pred  	%p1312, %p1310, %p1311;
	@%p1312 bra 	$L__BB0_1460;
$L__BB0_622:
	setp.eq.s32 	%p1313, %r217, 0;
	@%p1313 bra 	$L__BB0_624;
	setp.eq.s32 	%p1314, %r1884, 6;
	setp.eq.s32 	%p1315, %r243, 11;
	or.pred  	%p1316, %p1314, %p1315;
	setp.eq.s32 	%p1317, %r244, 1;
	or.pred  	%p1318, %p1316, %p1317;
	@%p1318 bra 	$L__BB0_1460;
$L__BB0_624:
	ld.local.u32 	%r268, [%rd2+216];
	setp.ne.s32 	%p1319, %r268, 0;
	add.s32 	%r1243, %r1884, -8;
	setp.gt.u32 	%p1320, %r1243, -4;
	and.pred  	%p1321, %p1319, %p1320;
	@%p1321 bra 	$L__BB0_1460;
	setp.eq.s32 	%p1322, %r218, 0;
	@%p1322 bra 	$L__BB0_629;
	setp.eq.s32 	%p1323, %r244, 7;
	@%p1323 bra 	$L__BB0_1460;
	setp.eq.s32 	%p1324, %r1884, 0;
	@%p1324 bra 	$L__BB0_1460;
	setp.eq.s32 	%p1325, %r1884, 7;
	@%p1325 bra 	$L__BB0_1460;
$L__BB0_629:
	ld.local.u32 	%r269, [%rd2+228];
	setp.eq.s32 	%p1326, %r269, 0;
	@%p1326 bra 	$L__BB0_631;
	setp.eq.s32 	%p1327, %r1884, 7;
	setp.eq.s32 	%p1328, %r243, 8;
	or.pred  	%p1329, %p1327, %p1328;
	setp.eq.s32 	%p1330, %r244, 6;
	or.pred  	%p1331, %p1329, %p1330;
	@%p1331 bra 	$L__BB0_1460;
$L__BB0_631:
	ld.local.u32 	%r270, [%rd2+232];
	setp.eq.s32 	%p1332, %r270, 0;
	@%p1332 bra 	$L__BB0_633;
	setp.eq.s32 	%p1333, %r1884, 7;
	setp.eq.s32 	%p1334, %r243, 9;
	or.pred  	%p1335, %p1333, %p1334;
	setp.eq.s32 	%p1336, %r244, 5;
	or.pred  	%p1337, %p1335, %p1336;
	@%p1337 bra 	$L__BB0_1460;
$L__BB0_633:
	setp.eq.s32 	%p1338, %r150, 0;
	@%p1338 bra 	$L__BB0_636;
	setp.gt.u32 	%p1339, %r1884, 11;
	@%p1339 bra 	$L__BB0_636;
	mov.b32 	%r1250, 1;
	shl.b32 	%r1251, %r1250, %r1884;
	and.b32  	%r1252, %r1251, 2184;
	setp.ne.s32 	%p1340, %r1252, 0;
	@%p1340 bra 	$L__BB0_1460;
$L__BB0_636:
	setp.eq.s32 	%p1341, %r184, 0;
	@%p1341 bra 	$L__BB0_638;
	setp.eq.s32 	%p1342, %r1884, 7;
	setp.eq.s32 	%p1343, %r243, 11;
	or.pred  	%p1344, %p1342, %p1343;
	setp.eq.s32 	%p1345, %r244, 3;
	or.pred  	%p1346, %p1344, %p1345;
	@%p1346 bra 	$L__BB0_1460;
$L__BB0_638:
	setp.eq.s32 	%p1347, %r219, 0;
	@%p1347 bra 	$L__BB0_640;
	setp.eq.s32 	%p1348, %r1884, 7;
	setp.eq.s32 	%p1349, %r243, 12;
	or.pred  	%p1350, %p1348, %p1349;
	setp.eq.s32 	%p1351, %r244, 2;
	or.pred  	%p1352, %p1350, %p1351;
	@%p1352 bra 	$L__BB0_1460;
$L__BB0_640:
	ld.local.u32 	%r271, [%rd2+248];
	setp.ne.s32 	%p1353, %r271, 0;
	add.s32 	%r1256, %r1884, -9;
	setp.gt.u32 	%p1354, %r1256, -4;
	and.pred  	%p1355, %p1353, %p1354;
	@%p1355 bra 	$L__BB0_1460;
	setp.gt.s32 	%p1356, %r1884, 8;
	mov.b32 	%r1885, 7;
	@%p1356 bra 	$L__BB0_14;
	mul.wide.s32 	%rd32, %r1884, 32;
	add.s64 	%rd33, %rd2, %rd32;
	mov.b32 	%r1258, 1;
	st.local.u32 	[%rd33+28], %r1258;
	cvt.rn.f32.s32 	%f159, %r1949;
	setp.eq.s32 	%p1357, %r2, 8;
	mov.f32 	%f697, 0f3F800000;
	@%p1357 bra 	$L__BB0_645;
	add.s32 	%r1259, %r2, -8;
	cvt.rn.f32.s32 	%f569, %r1259;
	mul.rn.f32 	%f570, %f1, %f569;
	cvt.rni.f32.f32 	%f571, %f570;
	sub.f32 	%f572, %f570, %f571;
	neg.f32 	%f573, %f570;
	fma.rn.f32 	%f574, %f1, %f569, %f573;
	fma.rn.f32 	%f575, %f2, %f569, %f574;
	add.f32 	%f576, %f572, %f575;
	setp.gt.f32 	%p1358, %f571, 0f00000000;
	selp.b32 	%r1260, 0, -2097152000, %p1358;
	abs.f32 	%f577, %f569;
	setp.num.f32 	%p1359, %f577, %f577;
	setp.lt.f32 	%p1360, %f570, 0f00000000;
	selp.f32 	%f578, 0f00000000, 0f7F800000, %p1360;
	abs.f32 	%f579, %f570;
	setp.gt.f32 	%p1361, %f579, 0f43180000;
	cvt.rzi.s32.f32 	%r1261, %f571;
	shl.b32 	%r1262, %r1261, 23;
	sub.s32 	%r1263, %r1262, %r1260;
	mov.b32 	%f580, %r1263;
	add.s32 	%r1264, %r1260, 2130706432;
	mov.b32 	%f581, %r1264;
	fma.rn.f32 	%f582, %f576, 0f391FCB8E, 0f3AAF85ED;
	fma.rn.f32 	%f583, %f582, %f576, 0f3C1D9856;
	fma.rn.f32 	%f584, %f583, %f576, 0f3D6357BB;
	fma.rn.f32 	%f585, %f584, %f576, 0f3E75FDEC;
	fma.rn.f32 	%f586, %f585, %f576, 0f3F317218;
	fma.rn.f32 	%f587, %f586, %f576, 0f3F800000;
	mul.f32 	%f588, %f587, %f581;
	mul.f32 	%f589, %f588, %f580;
	selp.f32 	%f697, %f578, %f589, %p1361;
	@%p1359 bra 	$L__BB0_645;
	add.s32 	%r1265, %r2, -8;
	cvt.rn.f32.s32 	%f590, %r1265;
	mov.f32 	%f591, 0f41000000;
	add.rn.f32 	%f697, %f591, %f590;
$L__BB0_645:
	cvt.rni.s32.f32 	%r1266, %f697;
	cvt.rn.f32.s32 	%f592, %r1266;
	abs.f32 	%f163, %f592;
	abs.f32 	%f700, %f159;
	setp.lt.f32 	%p1362, %f700, %f163;
	@%p1362 bra 	$L__BB0_657;
	mul.f32 	%f165, %f163, 0f4B000000;
	setp.gtu.f32 	%p1363, %f700, %f165;
	@%p1363 bra 	$L__BB0_653;
	div.approx.f32 	%f593, %f700, %f163;
	cvt.rzi.f32.f32 	%f698, %f593;
	neg.f32 	%f167, %f163;
	fma.rn.f32 	%f168, %f167, %f698, %f700;
	mov.b32 	%r1267, %f168;
	mov.b32 	%r1268, %f163;
	setp.lt.u32 	%p1364, %r1267, %r1268;
	@%p1364 bra 	$L__BB0_652;
	mov.b32 	%r1269, %f168;
	setp.gt.u32 	%p1365, %r1269, -2147483648;
	@%p1365 bra 	$L__BB0_651;
	add.f32 	%f698, %f698, 0f3F800000;
	add.f32 	%f594, %f163, %f163;
	setp.ltu.f32 	%p1366, %f168, %f594;
	@%p1366 bra 	$L__BB0_652;
	add.f32 	%f595, %f698, 0f3F800000;
	fma.rn.f32 	%f596, %f163, 0fC0400000, %f168;
	setp.ge.f32 	%p1367, %f596, 0f00000000;
	add.f32 	%f597, %f595, 0f3F800000;
	selp.f32 	%f698, %f597, %f595, %p1367;
	bra.uni 	$L__BB0_652;
$L__BB0_651:
	add.f32 	%f598, %f698, 0fBF800000;
	setp.lt.f32 	%p1368, %f168, %f167;
	add.f32 	%f599, %f598, 0fBF800000;
	selp.f32 	%f698, %f599, %f598, %p1368;
$L__BB0_652:
	fma.rn.f32 	%f700, %f167, %f698, %f700;
	bra.uni 	$L__BB0_657;
$L__BB0_653:
	mov.b32 	%r1270, %f700;
	mov.b32 	%r1271, %f165;
	and.b32  	%r272, %r1271, -8388608;
	and.b32  	%r1272, %r1270, 8388607;
	or.b32  	%r1935, %r1272, 1065353216;
	mov.b32 	%f699, %r1935;
	sub.s32 	%r1273, %r1270, %r272;
	add.s32 	%r1274, %r1273, 192937984;
	and.b32  	%r1936, %r1274, -8388608;
	setp.eq.s32 	%p1369, %r1936, 0;
	@%p1369 bra 	$L__BB0_656;
	mul.f32 	%f600, %f163, 0f4B000000;
	mov.b32 	%r1275, %f600;
	and.b32  	%r1276, %r1275, 8388607;
	or.b32  	%r1277, %r1276, 1065353216;
	mov.b32 	%f601, %r1277;
	neg.f32 	%f175, %f601;
$L__BB0_655:
	min.u32 	%r1278, %r1936, 192937984;
	add.s32 	%r1279, %r1935, %r1278;
	mov.b32 	%f602, %r1279;
	mul.f32 	%f603, %f163, 0f4B000000;
	mov.b32 	%r1280, %f603;
	and.b32  	%r1281, %r1280, 8388607;
	or.b32  	%r1282, %r1281, 1065353216;
	mov.b32 	%f604, %r1282;
	rcp.approx.ftz.f32 	%f605, %f604;
	mul.f32 	%f606, %f605, %f602;
	fma.rn.f32 	%f607, %f175, %f606, %f602;
	fma.rn.f32 	%f608, %f607, %f605, %f606;
	fma.rn.f32 	%f609, %f175, %f608, %f602;
	fma.rz.f32 	%f610, %f609, %f605, %f608;
	cvt.rzi.f32.f32 	%f611, %f610;
	fma.rn.f32 	%f699, %f175, %f611, %f602;
	sub.s32 	%r1936, %r1936, %r1278;
	mov.b32 	%r1935, %f699;
	setp.ne.s32 	%p1370, %r1936, 0;
	setp.ne.s32 	%p1371, %r1935, 0;
	and.pred  	%p1372, %p1370, %p1371;
	@%p1372 bra 	$L__BB0_655;
$L__BB0_656:
	mov.b32 	%f613, %r272;
	setp.leu.f32 	%p1373, %f163, 0f00000000;
	abs.f32 	%f614, %f159;
	mov.b32 	%r1283, %f614;
	setp.gt.u32 	%p1374, %r1283, 2139095039;
	selp.f32 	%f615, 0f7FFFFFFF, %f613, %p1373;
	selp.f32 	%f616, 0f7FFFFFFF, %f615, %p1374;
	mul.f32 	%f617, %f699, 0f34000000;
	mul.f32 	%f700, %f616, %f617;
$L__BB0_657:
	abs.f32 	%f618, %f700;
	setp.nan.f32 	%p1375, %f618, %f618;
	copysign.f32 	%f619, %f159, %f700;
	selp.f32 	%f620, %f700, %f619, %p1375;
	cvt.rmi.s32.f32 	%r1949, %f620;
	setp.eq.s32 	%p1376, %r3, 8;
	@%p1376 bra 	$L__BB0_981;
	setp.lt.u32 	%p1377, %r2, 10;
	mov.b32 	%r1941, 1;
	@%p1377 bra 	$L__BB0_667;
	add.s32 	%r1287, %r2, -10;
	setp.lt.u32 	%p1378, %r1287, 3;
	mov.b32 	%r1940, 8;
	@%p1378 bra 	$L__BB0_663;
	mov.b32 	%r1938, 0;
	mov.b32 	%r1941, 1;
	add.s32 	%r1290, %r2, -9;
	and.b32  	%r1291, %r1290, -4;
$L__BB0_661:
	mov.u32 	%r280, %r1941;
	shl.b32 	%r1941, %r280, 12;
	add.s32 	%r1938, %r1938, 4;
	setp.ne.s32 	%p1379, %r1938, %r1291;
	@%p1379 bra 	$L__BB0_661;
	shl.b32 	%r1940, %r280, 15;
$L__BB0_663:
	add.s32 	%r1293, %r2, -1;
	and.b32  	%r1292, %r1293, 3;
	setp.eq.s32 	%p1380, %r1292, 0;
	@%p1380 bra 	$L__BB0_667;
	setp.eq.s32 	%p1381, %r1292, 1;
	@%p1381 bra 	$L__BB0_666;
	add.s32 	%r1294, %r2, -1;
	and.b32  	%r1295, %r1294, 3;
	setp.eq.s32 	%p1382, %r1295, 2;
	selp.b32 	%r1296, 3, 6, %p1382;
	shl.b32 	%r1941, %r1940, %r1296;
	bra.uni 	$L__BB0_667;
$L__BB0_666:
	mov.u32 	%r1941, %r1940;
$L__BB0_667:
	setp.eq.s32 	%p1383, %r245, 0;
	div.s32 	%r1884, %r1949, %r1941;
	add.s32 	%r290, %r1884, 8;
	add.s32 	%r291, %r1884, -8;
	@%p1383 bra 	$L__BB0_669;
	setp.eq.s32 	%p1384, %r1884, 0;
	setp.eq.s32 	%p1385, %r290, 0;
	or.pred  	%p1386, %p1384, %p1385;
	setp.eq.s32 	%p1387, %r291, 0;
	or.pred  	%p1388, %p1386, %p1387;
	@%p1388 bra 	$L__BB0_1460;
$L__BB0_669:
	setp.eq.s32 	%p1389, %r246, 0;
	@%p1389 bra 	$L__BB0_671;
	setp.eq.s32 	%p1390, %r1884, 0;
	setp.eq.s32 	%p1391, %r290, 1;
	or.pred  	%p1392, %p1390, %p1391;
	setp.eq.s32 	%p1393, %r291, -1;
	or.pred  	%p1394, %p1392, %p1393;
	@%p1394 bra 	$L__BB0_1460;
$L__BB0_671:
	ld.local.u32 	%r292, [%rd2+8];
	setp.eq.s32 	%p1395, %r292, 0;
	@%p1395 bra 	$L__BB0_673;
	setp.eq.s32 	%p1396, %r1884, 0;
	setp.eq.s32 	%p1397, %r290, 2;
	or.pred  	%p1398, %p1396, %p1397;
	setp.eq.s32 	%p1399, %r291, -2;
	or.pred  	%p1400, %p1398, %p1399;
	@%p1400 bra 	$L__BB0_1460;
$L__BB0_673:
	ld.local.u32 	%r293, [%rd2+12];
	setp.eq.s32 	%p1401, %r293, 0;
	@%p1401 bra 	$L__BB0_675;
	setp.eq.s32 	%p1402, %r1884, 0;
	setp.eq.s32 	%p1403, %r290, 3;
	or.pred  	%p1404, %p1402, %p1403;
	setp.eq.s32 	%p1405, %r291, -3;
	or.pred  	%p1406, %p1404, %p1405;
	@%p1406 bra 	$L__BB0_1460;
$L__BB0_675:
	setp.eq.s32 	%p1407, %r177, 0;
	@%p1407 bra 	$L__BB0_677;
	setp.eq.s32 	%p1408, %r1884, 0;
	setp.eq.s32 	%p1409, %r290, 4;
	or.pred  	%p1410, %p1408, %p1409;
	setp.eq.s32 	%p1411, %r291, -4;
	or.pred  	%p1412, %p1410, %p1411;
	@%p1412 bra 	$L__BB0_1460;
$L__BB0_677:
	@%p1106 bra 	$L__BB0_679;
	setp.eq.s32 	%p1414, %r1884, 0;
	setp.eq.s32 	%p1415, %r290, 5;
	or.pred  	%p1416, %p1414, %p1415;
	setp.eq.s32 	%p1417, %r291, -5;
	or.pred  	%p1418, %p1416, %p1417;
	@%p1418 bra 	$L__BB0_1460;
$L__BB0_679:
	setp.eq.s32 	%p1419, %r247, 0;
	@%p1419 bra 	$L__BB0_681;
	setp.eq.s32 	%p1420, %r1884, 0;
	setp.eq.s32 	%p1421, %r290, 6;
	or.pred  	%p1422, %p1420, %p1421;
	setp.eq.s32 	%p1423, %r291, -6;
	or.pred  	%p1424, %p1422, %p1423;
	@%p1424 bra 	$L__BB0_1460;
$L__BB0_681:
	ld.local.u32 	%r294, [%rd2+28];
	setp.ne.s32 	%p1425, %r294, 0;
	add.s32 	%r1306, %r1884, -2;
	setp.gt.u32 	%p1426, %r1306, -4;
	and.pred  	%p1427, %p1425, %p1426;
	@%p1427 bra 	$L__BB0_1460;
	setp.eq.s32 	%p1428, %r248, 0;
	@%p1428 bra 	$L__BB0_684;
	setp.eq.s32 	%p1429, %r1884, 1;
	setp.eq.s32 	%p1430, %r290, 1;
	or.pred  	%p1431, %p1429, %p1430;
	setp.eq.s32 	%p1432, %r291, 1;
	or.pred  	%p1433, %p1431, %p1432;
	@%p1433 bra 	$L__BB0_1460;
$L__BB0_684:
	setp.eq.s32 	%p1434, %r249, 0;
	@%p1434 bra 	$L__BB0_686;
	setp.eq.s32 	%p1435, %r1884, 1;
	setp.eq.s32 	%p1436, %r290, 2;
	or.pred  	%p1437, %p1435, %p1436;
	setp.eq.s32 	%p1438, %r291, 0;
	or.pred  	%p1439, %p1437, %p1438;
	@%p1439 bra 	$L__BB0_1460;
$L__BB0_686:
	ld.local.u32 	%r295, [%rd2+40];
	setp.eq.s32 	%p1440, %r295, 0;
	@%p1440 bra 	$L__BB0_688;
	setp.eq.s32 	%p1441, %r1884, 1;
	setp.eq.s32 	%p1442, %r290, 3;
	or.pred  	%p1443, %p1441, %p1442;
	setp.eq.s32 	%p1444, %r291, -1;
	or.pred  	%p1445, %p1443, %p1444;
	@%p1445 bra 	$L__BB0_1460;
$L__BB0_688:
	ld.local.u32 	%r296, [%rd2+44];
	setp.eq.s32 	%p1446, %r296, 0;
	@%p1446 bra 	$L__BB0_690;
	setp.eq.s32 	%p1447, %r1884, 1;
	setp.eq.s32 	%p1448, %r290, 4;
	or.pred  	%p1449, %p1447, %p1448;
	setp.eq.s32 	%p1450, %r291, -2;
	or.pred  	%p1451, %p1449, %p1450;
	@%p1451 bra 	$L__BB0_1460;
$L__BB0_690:
	setp.eq.s32 	%p1452, %r178, 0;
	@%p1452 bra 	$L__BB0_692;
	setp.eq.s32 	%p1453, %r1884, 1;
	setp.eq.s32 	%p1454, %r290, 5;
	or.pred  	%p1455, %p1453, %p1454;
	setp.eq.s32 	%p1456, %r291, -3;
	or.pred  	%p1457, %p1455, %p1456;
	@%p1457 bra 	$L__BB0_1460;
$L__BB0_692:
	@%p1145 bra 	$L__BB0_694;
	setp.eq.s32 	%p1459, %r1884, 1;
	setp.eq.s32 	%p1460, %r290, 6;
	or.pred  	%p1461, %p1459, %p1460;
	setp.eq.s32 	%p1462, %r291, -4;
	or.pred  	%p1463, %p1461, %p1462;
	@%p1463 bra 	$L__BB0_1460;
$L__BB0_694:
	setp.eq.s32 	%p1464, %r250, 0;
	@%p1464 bra 	$L__BB0_696;
	setp.eq.s32 	%p1465, %r1884, 1;
	setp.eq.s32 	%p1466, %r290, 7;
	or.pred  	%p1467, %p1465, %p1466;
	setp.eq.s32 	%p1468, %r291, -5;
	or.pred  	%p1469, %p1467, %p1468;
	@%p1469 bra 	$L__BB0_1460;
$L__BB0_696:
	ld.local.u32 	%r297, [%rd2+60];
	setp.ne.s32 	%p1470, %r297, 0;
	setp.lt.u32 	%p1471, %r1884, 3;
	and.pred  	%p1472, %p1470, %p1471;
	@%p1472 bra 	$L__BB0_1460;
	setp.eq.s32 	%p1473, %r251, 0;
	@%p1473 bra 	$L__BB0_699;
	setp.eq.s32 	%p1474, %r1884, 2;
	setp.eq.s32 	%p1475, %r290, 2;
	or.pred  	%p1476, %p1474, %p1475;
	setp.eq.s32 	%p1477, %r291, 2;
	or.pred  	%p1478, %p1476, %p1477;
	@%p1478 bra 	$L__BB0_1460;
$L__BB0_699:
	setp.eq.s32 	%p1479, %r252, 0;
	@%p1479 bra 	$L__BB0_701;
	setp.eq.s32 	%p1480, %r1884, 2;
	setp.eq.s32 	%p1481, %r290, 3;
	or.pred  	%p1482, %p1480, %p1481;
	setp.eq.s32 	%p1483, %r291, 1;
	or.pred  	%p1484, %p1482, %p1483;
	@%p1484 bra 	$L__BB0_1460;
$L__BB0_701:
	ld.local.u32 	%r298, [%rd2+72];
	setp.eq.s32 	%p1485, %r298, 0;
	@%p1485 bra 	$L__BB0_703;
	setp.eq.s32 	%p1486, %r1884, 2;
	setp.eq.s32 	%p1487, %r290, 4;
	or.pred  	%p1488, %p1486, %p1487;
	setp.eq.s32 	%p1489, %r291, 0;
	or.pred  	%p1490, %p1488, %p1489;
	@%p1490 bra 	$L__BB0_1460;
$L__BB0_703:
	ld.local.u32 	%r299, [%rd2+76];
	setp.eq.s32 	%p1491, %r299, 0;
	@%p1491 bra 	$L__BB0_705;
	setp.eq.s32 	%p1492, %r1884, 2;
	setp.eq.s32 	%p1493, %r290, 5;
	or.pred  	%p1494, %p1492, %p1493;
	setp.eq.s32 	%p1495, %r291, -1;
	or.pred  	%p1496, %p1494, %p1495;
	@%p1496 bra 	$L__BB0_1460;
$L__BB0_705:
	@%p1178 bra 	$L__BB0_707;
	setp.eq.s32 	%p1498, %r1884, 2;
	setp.eq.s32 	%p1499, %r290, 6;
	or.pred  	%p1500, %p1498, %p1499;
	setp.eq.s32 	%p1501, %r291, -2;
	or.pred  	%p1502, %p1500, %p1501;
	@%p1502 bra 	$L__BB0_1460;
$L__BB0_707:
	@%p1184 bra 	$L__BB0_709;
	setp.eq.s32 	%p1504, %r1884, 2;
	setp.eq.s32 	%p1505, %r290, 7;
	or.pred  	%p1506, %p1504, %p1505;
	setp.eq.s32 	%p1507, %r291, -3;
	or.pred  	%p1508, %p1506, %p1507;
	@%p1508 bra 	$L__BB0_1460;
$L__BB0_709:
	setp.eq.s32 	%p1509, %r253, 0;
	@%p1509 bra 	$L__BB0_712;
	setp.eq.s32 	%p1510, %r291, -4;
	@%p1510 bra 	$L__BB0_1460;
	or.b32  	%r1323, %r1884, 2;
	setp.eq.s32 	%p1511, %r1323, 2;
	@%p1511 bra 	$L__BB0_1460;
$L__BB0_712:
	ld.local.u32 	%r300, [%rd2+92];
	setp.ne.s32 	%p1512, %r300, 0;
	add.s32 	%r1325, %r1884, -4;
	setp.gt.u32 	%p1513, %r1325, -4;
	and.pred  	%p1514, %p1512, %p1513;
	@%p1514 bra 	$L__BB0_1460;
	setp.eq.s32 	%p1515, %r254, 0;
	@%p1515 bra 	$L__BB0_715;
	setp.eq.s32 	%p1516, %r1884, 3;
	setp.eq.s32 	%p1517, %r290, 3;
	or.pred  	%p1518, %p1516, %p1517;
	setp.eq.s32 	%p1519, %r291, 3;
	or.pred  	%p1520, %p1518, %p1519;
	@%p1520 bra 	$L__BB0_1460;
$L__BB0_715:
	setp.eq.s32 	%p1521, %r255, 0;
	@%p1521 bra 	$L__BB0_717;
	setp.eq.s32 	%p1522, %r1884, 3;
	setp.eq.s32 	%p1523, %r290, 4;
	or.pred  	%p1524, %p1522, %p1523;
	setp.eq.s32 	%p1525, %r291, 2;
	or.pred  	%p1526, %p1524, %p1525;
	@%p1526 bra 	$L__BB0_1460;
$L__BB0_717:
	ld.local.u32 	%r301, [%rd2+104];
	setp.eq.s32 	%p1527, %r301, 0;
	@%p1527 bra 	$L__BB0_719;
	setp.eq.s32 	%p1528, %r1884, 3;
	setp.eq.s32 	%p1529, %r290, 5;
	or.pred  	%p1530, %p1528, %p1529;
	setp.eq.s32 	%p1531, %r291, 1;
	or.pred  	%p1532, %p1530, %p1531;
	@%p1532 bra 	$L__BB0_1460;
$L__BB0_719:
	ld.local.u32 	%r302, [%rd2+108];
	setp.eq.s32 	%p1533, %r302, 0;
	@%p1533 bra 	$L__BB0_721;
	setp.eq.s32 	%p1534, %r1884, 3;
	setp.eq.s32 	%p1535, %r290, 6;
	or.pred  	%p1536, %p1534, %p1535;
	setp.eq.s32 	%p1537, %r291, 0;
	or.pred  	%p1538, %p1536, %p1537;
	@%p1538 bra 	$L__BB0_1460;
$L__BB0_721:
	setp.eq.s32 	%p1539, %r180, 0;
	@%p1539 bra 	$L__BB0_723;
	setp.eq.s32 	%p1540, %r1884, 3;
	setp.eq.s32 	%p1541, %r290, 7;
	or.pred  	%p1542, %p1540, %p1541;
	setp.eq.s32 	%p1543, %r291, -1;
	or.pred  	%p1544, %p1542, %p1543;
	@%p1544 bra 	$L__BB0_1460;
$L__BB0_723:
	setp.eq.s32 	%p1545, %r214, 0;
	@%p1545 bra 	$L__BB0_727;
	setp.eq.s32 	%p1546, %r291, -2;
	@%p1546 bra 	$L__BB0_1460;
	setp.eq.s32 	%p1547, %r1884, 0;
	@%p1547 bra 	$L__BB0_1460;
	setp.eq.s32 	%p1548, %r1884, 3;
	@%p1548 bra 	$L__BB0_1460;
$L__BB0_727:
	setp.eq.s32 	%p1549, %r256, 0;
	@%p1549 bra 	$L__BB0_730;
	setp.gt.u32 	%p1550, %r1884, 5;
	@%p1550 bra 	$L__BB0_730;
	mov.b32 	%r1335, 1;
	shl.b32 	%r1336, %r1335, %r1884;
	and.b32  	%r1337, %r1336, 42;
	setp.ne.s32 	%p1551, %r1337, 0;
	@%p1551 bra 	$L__BB0_1460;
$L__BB0_730:
	ld.local.u32 	%r303, [%rd2+124];
	setp.ne.s32 	%p1552, %r303, 0;
	add.s32 	%r1339, %r1884, -5;
	setp.gt.u32 	%p1553, %r1339, -4;
	and.pred  	%p1554, %p1552, %p1553;
	@%p1554 bra 	$L__BB0_1460;
	setp.eq.s32 	%p1555, %r257, 0;
	@%p1555 bra 	$L__BB0_733;
	setp.eq.s32 	%p1556, %r1884, 4;
	setp.eq.s32 	%p1557, %r290, 4;
	or.pred  	%p1558, %p1556, %p1557;
	setp.eq.s32 	%p1559, %r291, 4;
	or.pred  	%p1560, %p1558, %p1559;
	@%p1560 bra 	$L__BB0_1460;
$L__BB0_733:
	setp.eq.s32 	%p1561, %r258, 0;
	@%p1561 bra 	$L__BB0_735;
	setp.eq.s32 	%p1562, %r1884, 4;
	setp.eq.s32 	%p1563, %r290, 5;
	or.pred  	%p1564, %p1562, %p1563;
	setp.eq.s32 	%p1565, %r291, 3;
	or.pred  	%p1566, %p1564, %p1565;
	@%p1566 bra 	$L__BB0_1460;
$L__BB0_735:
	setp.eq.s32 	%p1567, %r259, 0;
	@%p1567 bra 	$L__BB0_737;
	setp.eq.s32 	%p1568, %r1884, 4;
	setp.eq.s32 	%p1569, %r290, 6;
	or.pred  	%p1570, %p1568, %p1569;
	setp.eq.s32 	%p1571, %r291, 2;
	or.pred  	%p1572, %p1570, %p1571;
	@%p1572 bra 	$L__BB0_1460;
$L__BB0_737:
	ld.local.u32 	%r304, [%rd2+140];
	setp.eq.s32 	%p1573, %r304, 0;
	@%p1573 bra 	$L__BB0_739;
	setp.eq.s32 	%p1574, %r1884, 4;
	setp.eq.s32 	%p1575, %r290, 7;
	or.pred  	%p1576, %p1574, %p1575;
	setp.eq.s32 	%p1577, %r291, 1;
	or.pred  	%p1578, %p1576, %p1577;
	@%p1578 bra 	$L__BB0_1460;
$L__BB0_739:
	setp.eq.s32 	%p1579, %r181, 0;
	@%p1579 bra 	$L__BB0_742;
	setp.eq.s32 	%p1580, %r291, 0;
	@%p1580 bra 	$L__BB0_1460;
	or.b32  	%r1346, %r1884, 4;
	setp.eq.s32 	%p1581, %r1346, 4;
	@%p1581 bra 	$L__BB0_1460;
$L__BB0_742:
	setp.eq.s32 	%p1582, %r215, 0;
	@%p1582 bra 	$L__BB0_744;
	setp.eq.s32 	%p1583, %r1884, 4;
	setp.eq.s32 	%p1584, %r290, 9;
	or.pred  	%p1585, %p1583, %p1584;
	setp.eq.s32 	%p1586, %r291, -1;
	or.pred  	%p1587, %p1585, %p1586;
	@%p1587 bra 	$L__BB0_1460;
$L__BB0_744:
	setp.eq.s32 	%p1588, %r260, 0;
	@%p1588 bra 	$L__BB0_747;
	setp.gt.u32 	%p1589, %r1884, 6;
	@%p1589 bra 	$L__BB0_747;
	mov.b32 	%r1350, 1;
	shl.b32 	%r1351, %r1350, %r1884;
	and.b32  	%r1352, %r1351, 84;
	setp.ne.s32 	%p1590, %r1352, 0;
	@%p1590 bra 	$L__BB0_1460;
$L__BB0_747:
	ld.local.u32 	%r305, [%rd2+156];
	setp.ne.s32 	%p1591, %r305, 0;
	add.s32 	%r1354, %r1884, -6;
	setp.gt.u32 	%p1592, %r1354, -4;
	and.pred  	%p1593, %p1591, %p1592;
	@%p1593 bra 	$L__BB0_1460;
	setp.eq.s32 	%p1594, %r261, 0;
	@%p1594 bra 	$L__BB0_750;
	setp.eq.s32 	%p1595, %r1884, 5;
	setp.eq.s32 	%p1596, %r290, 5;
	or.pred  	%p1597, %p1595, %p1596;
	setp.eq.s32 	%p1598, %r291, 5;
	or.pred  	%p1599, %p1597, %p1598;
	@%p1599 bra 	$L__BB0_1460;
$L__BB0_750:
	setp.eq.s32 	%p1600, %r262, 0;
	@%p1600 bra 	$L__BB0_752;
	setp.eq.s32 	%p1601, %r1884, 5;
	setp.eq.s32 	%p1602, %r290, 6;
	or.pred  	%p1603, %p1601, %p1602;
	setp.eq.s32 	%p1604, %r291, 4;
	or.pred  	%p1605, %p1603, %p1604;
	@%p1605 bra 	$L__BB0_1460;
$L__BB0_752:
	setp.eq.s32 	%p1606, %r263, 0;
	@%p1606 bra 	$L__BB0_754;
	setp.eq.s32 	%p1607, %r1884, 5;
	setp.eq.s32 	%p1608, %r290, 7;
	or.pred  	%p1609, %p1607, %p1608;
	setp.eq.s32 	%p1610, %r291, 3;
	or.pred  	%p1611, %p1609, %p1610;
	@%p1611 bra 	$L__BB0_1460;
$L__BB0_754:
	ld.local.u32 	%r306, [%rd2+172];
	setp.eq.s32 	%p1612, %r306, 0;
	@%p1612 bra 	$L__BB0_758;
	setp.eq.s32 	%p1613, %r291, 2;
	@%p1613 bra 	$L__BB0_1460;
	setp.eq.s32 	%p1614, %r1884, 0;
	@%p1614 bra 	$L__BB0_1460;
	setp.eq.s32 	%p1615, %r1884, 5;
	@%p1615 bra 	$L__BB0_1460;
$L__BB0_758:
	setp.eq.s32 	%p1616, %r182, 0;
	@%p1616 bra 	$L__BB0_761;
	setp.gt.u32 	%p1617, %r1884, 9;
	@%p1617 bra 	$L__BB0_761;
	mov.b32 	%r1362, 1;
	shl.b32 	%r1363, %r1362, %r1884;
	and.b32  	%r1364, %r1363, 546;
	setp.ne.s32 	%p1618, %r1364, 0;
	@%p1618 bra 	$L__BB0_1460;
$L__BB0_761:
	setp.eq.s32 	%p1619, %r216, 0;
	@%p1619 bra 	$L__BB0_763;
	setp.eq.s32 	%p1620, %r1884, 5;
	setp.eq.s32 	%p1621, %r290, 10;
	or.pred  	%p1622, %p1620, %p1621;
	setp.eq.s32 	%p1623, %r291, 0;
	or.pred  	%p1624, %p1622, %p1623;
	@%p1624 bra 	$L__BB0_1460;
$L__BB0_763:
	setp.eq.s32 	%p1625, %r264, 0;
	@%p1625 bra 	$L__BB0_766;
	setp.gt.u32 	%p1626, %r1884, 7;
	@%p1626 bra 	$L__BB0_766;
	mov.b32 	%r1368, 1;
	shl.b32 	%r1369, %r1368, %r1884;
	and.b32  	%r1370, %r1369, 168;
	setp.ne.s32 	%p1627, %r1370, 0;
	@%p1627 bra 	$L__BB0_1460;
$L__BB0_766:
	ld.local.u32 	%r307, [%rd2+188];
	setp.ne.s32 	%p1628, %r307, 0;
	add.s32 	%r1372, %r1884, -7;
	setp.gt.u32 	%p1629, %r1372, -4;
	and.pred  	%p1630, %p1628, %p1629;
	@%p1630 bra 	$L__BB0_1460;
	setp.eq.s32 	%p1631, %r265, 0;
	@%p1631 bra 	$L__BB0_769;
	setp.eq.s32 	%p1632, %r1884, 6;
	setp.eq.s32 	%p1633, %r290, 6;
	or.pred  	%p1634, %p1632, %p1633;
	setp.eq.s32 	%p1635, %r291, 6;
	or.pred  	%p1636, %p1634, %p1635;
	@%p1636 bra 	$L__BB0_1460;
$L__BB0_769:
	setp.eq.s32 	%p1637, %r266, 0;
	@%p1637 bra 	$L__BB0_771;
	setp.eq.s32 	%p1638, %r1884, 6;
	setp.eq.s32 	%p1639, %r290, 7;
	or.pred  	%p1640, %p1638, %p1639;
	setp.eq.s32 	%p1641, %r291, 5;
	or.pred  	%p1642, %p1640, %p1641;
	@%p1642 bra 	$L__BB0_1460;
$L__BB0_771:
	setp.eq.s32 	%p1643, %r267, 0;
	@%p1643 bra 	$L__BB0_775;
	setp.eq.s32 	%p1644, %r291, 4;
	@%p1644 bra 	$L__BB0_1460;
	setp.eq.s32 	%p1645, %r1884, 0;
	@%p1645 bra 	$L__BB0_1460;
	setp.eq.s32 	%p1646, %r1884, 6;
	@%p1646 bra 	$L__BB0_1460;
$L__BB0_775:
	ld.local.u32 	%r308, [%rd2+204];
	setp.eq.s32 	%p1647, %r308, 0;
	@%p1647 bra 	$L__BB0_777;
	setp.eq.s32 	%p1648, %r1884, 6;
	setp.eq.s32 	%p1649, %r290, 9;
	or.pred  	%p1650, %p1648, %p1649;
	setp.eq.s32 	%p1651, %r291, 3;
	or.pred  	%p1652, %p1650, %p1651;
	@%p1652 bra 	$L__BB0_1460;
$L__BB0_777:
	setp.eq.s32 	%p1653, %r183, 0;
	@%p1653 bra 	$L__BB0_780;
	setp.gt.u32 	%p1654, %r1884, 10;
	@%p1654 bra 	$L__BB0_780;
	mov.b32 	%r1380, 1;
	shl.b32 	%r1381, %r1380, %r1884;
	and.b32  	%r1382, %r1381, 1092;
	setp.ne.s32 	%p1655, %r1382, 0;
	@%p1655 bra 	$L__BB0_1460;
$L__BB0_780:
	setp.eq.s32 	%p1656, %r217, 0;
	@%p1656 bra 	$L__BB0_782;
	setp.eq.s32 	%p1657, %r1884, 6;
	setp.eq.s32 	%p1658, %r290, 11;
	or.pred  	%p1659, %p1657, %p1658;
	setp.eq.s32 	%p1660, %r291, 1;
	or.pred  	%p1661, %p1659, %p1660;
	@%p1661 bra 	$L__BB0_1460;
$L__BB0_782:
	setp.eq.s32 	%p1662, %r268, 0;
	@%p1662 bra 	$L__BB0_784;
	setp.eq.s32 	%p1663, %r1884, 6;
	setp.eq.s32 	%p1664, %r290, 12;
	or.pred  	%p1665, %p1663, %p1664;
	setp.eq.s32 	%p1666, %r291, 0;
	or.pred  	%p1667, %p1665, %p1666;
	@%p1667 bra 	$L__BB0_1460;
$L__BB0_784:
	ld.local.u32 	%r309, [%rd2+220];
	setp.ne.s32 	%p1668, %r309, 0;
	setp.gt.u32 	%p1669, %r291, -4;
	and.pred  	%p1670, %p1668, %p1669;
	@%p1670 bra 	$L__BB0_1460;
	setp.eq.s32 	%p1671, %r218, 0;
	@%p1671 bra 	$L__BB0_787;
	setp.eq.s32 	%p1672, %r1884, 7;
	setp.eq.s32 	%p1673, %r290, 7;
	or.pred  	%p1674, %p1672, %p1673;
	setp.eq.s32 	%p1675, %r291, 7;
	or.pred  	%p1676, %p1674, %p1675;
	@%p1676 bra 	$L__BB0_1460;
$L__BB0_787:
	setp.eq.s32 	%p1677, %r269, 0;
	@%p1677 bra 	$L__BB0_791;
	setp.eq.s32 	%p1678, %r291, 6;
	@%p1678 bra 	$L__BB0_1460;
	setp.eq.s32 	%p1679, %r1884, 0;
	@%p1679 bra 	$L__BB0_1460;
	setp.eq.s32 	%p1680, %r1884, 7;
	@%p1680 bra 	$L__BB0_1460;
$L__BB0_791:
	setp.eq.s32 	%p1681, %r270, 0;
	@%p1681 bra 	$L__BB0_793;
	setp.eq.s32 	%p1682, %r1884, 7;
	setp.eq.s32 	%p1683, %r290, 9;
	or.pred  	%p1684, %p1682, %p1683;
	setp.eq.s32 	%p1685, %r291, 5;
	or.pred  	%p1686, %p1684, %p1685;
	@%p1686 bra 	$L__BB0_1460;
$L__BB0_793:
	ld.local.u32 	%r310, [%rd2+236];
	setp.eq.s32 	%p1687, %r310, 0;
	@%p1687 bra 	$L__BB0_795;
	setp.eq.s32 	%p1688, %r1884, 7;
	setp.eq.s32 	%p1689, %r290, 10;
	or.pred  	%p1690, %p1688, %p1689;
	setp.eq.s32 	%p1691, %r291, 4;
	or.pred  	%p1692, %p1690, %p1691;
	@%p1692 bra 	$L__BB0_1460;
$L__BB0_795:
	setp.eq.s32 	%p1693, %r184, 0;
	@%p1693 bra 	$L__BB0_798;
	setp.gt.u32 	%p1694, %r1884, 11;
	@%p1694 bra 	$L__BB0_798;
	mov.b32 	%r1393, 1;
	shl.b32 	%r1394, %r1393, %r1884;
	and.b32  	%r1395, %r1394, 2184;
	setp.ne.s32 	%p1695, %r1395, 0;
	@%p1695 bra 	$L__BB0_1460;
$L__BB0_798:
	setp.eq.s32 	%p1696, %r219, 0;
	@%p1696 bra 	$L__BB0_800;
	setp.eq.s32 	%p1697, %r1884, 7;
	setp.eq.s32 	%p1698, %r290, 12;
	or.pred  	%p1699, %p1697, %p1698;
	setp.eq.s32 	%p1700, %r291, 2;
	or.pred  	%p1701, %p1699, %p1700;
	@%p1701 bra 	$L__BB0_1460;
$L__BB0_800:
	setp.eq.s32 	%p1702, %r271, 0;
	@%p1702 bra 	$L__BB0_802;
	setp.eq.s32 	%p1703, %r1884, 7;
	setp.eq.s32 	%p1704, %r290, 13;
	or.pred  	%p1705, %p1703, %p1704;
	setp.eq.s32 	%p1706, %r291, 1;
	or.pred  	%p1707, %p1705, %p1706;
	@%p1707 bra 	$L__BB0_1460;
$L__BB0_802:
	ld.local.u32 	%r311, [%rd2+252];
	setp.ne.s32 	%p1708, %r311, 0;
	add.s32 	%r1399, %r1884, -9;
	setp.gt.u32 	%p1709, %r1399, -4;
	and.pred  	%p1710, %p1708, %p1709;
	@%p1710 bra 	$L__BB0_1460;
	setp.gt.s32 	%p1711, %r1884, 8;
	mov.b32 	%r1885, 8;
	@%p1711 bra 	$L__BB0_14;
	mul.wide.s32 	%rd34, %r1884, 32;
	add.s64 	%rd35, %rd2, %rd34;
	mov.b32 	%r1401, 1;
	st.local.u32 	[%rd35+32], %r1401;
	cvt.rn.f32.s32 	%f180, %r1949;
	add.s32 	%r1402, %r2, -9;
	cvt.rn.f32.s32 	%f181, %r1402;
	mul.rn.f32 	%f622, %f1, %f181;
	neg.f32 	%f623, %f622;
	fma.rn.f32 	%f624, %f1, %f181, %f623;
	fma.rn.f32 	%f625, %f2, %f181, %f624;
	cvt.rni.f32.f32 	%f626, %f622;
	sub.f32 	%f627, %f622, %f626;
	add.f32 	%f628, %f627, %f625;
	fma.rn.f32 	%f629, %f628, 0f391FCB8E, 0f3AAF85ED;
	fma.rn.f32 	%f630, %f629, %f628, 0f3C1D9856;
	fma.rn.f32 	%f631, %f630, %f628, 0f3D6357BB;
	fma.rn.f32 	%f632, %f631, %f628, 0f3E75FDEC;
	fma.rn.f32 	%f633, %f632, %f628, 0f3F317218;
	fma.rn.f32 	%f634, %f633, %f628, 0f3F800000;
	cvt.rzi.s32.f32 	%r1403, %f626;
	setp.gt.f32 	%p1712, %f626, 0f00000000;
	selp.b32 	%r1404, 0, -2097152000, %p1712;
	add.s32 	%r1405, %r1404, 2130706432;
	mov.b32 	%f635, %r1405;
	mul.f32 	%f636, %f634, %f635;
	shl.b32 	%r1406, %r1403, 23;
	sub.s32 	%r1407, %r1406, %r1404;
	mov.b32 	%f637, %r1407;
	mul.f32 	%f638, %f636, %f637;
	abs.f32 	%f639, %f622;
	setp.gt.f32 	%p1713, %f639, 0f43180000;
	setp.lt.f32 	%p1714, %f622, 0f00000000;
	selp.f32 	%f640, 0f00000000, 0f7F800000, %p1714;
	selp.f32 	%f182, %f640, %f638, %p1713;
	setp.eq.s32 	%p1715, %r1402, 0;
	mov.f32 	%f701, 0f3F800000;
	@%p1715 bra 	$L__BB0_807;
	abs.f32 	%f641, %f181;
	setp.num.f32 	%p1716, %f641, %f641;
	mov.f32 	%f701, %f182;
	@%p1716 bra 	$L__BB0_807;
	mov.f32 	%f642, 0f41000000;
	add.rn.f32 	%f701, %f642, %f181;
$L__BB0_807:
	cvt.rni.s32.f32 	%r1408, %f701;
	cvt.rn.f32.s32 	%f643, %r1408;
	abs.f32 	%f185, %f643;
	abs.f32 	%f704, %f180;
	setp.lt.f32 	%p1717, %f704, %f185;
	@%p1717 bra 	$L__BB0_819;
	mul.f32 	%f187, %f185, 0f4B000000;
	setp.gtu.f32 	%p1718, %f704, %f187;
	@%p1718 bra 	$L__BB0_815;
	div.approx.f32 	%f644, %f704, %f185;
	cvt.rzi.f32.f32 	%f702, %f644;
	neg.f32 	%f189, %f185;
	fma.rn.f32 	%f190, %f189, %f702, %f704;
	mov.b32 	%r312, %f190;
	mov.b32 	%r1409, %f185;
	setp.lt.u32 	%p1719, %r312, %r1409;
	@%p1719 bra 	$L__BB0_814;
	setp.gt.u32 	%p1720, %r312, -2147483648;
	@%p1720 bra 	$L__BB0_813;
	add.f32 	%f702, %f702, 0f3F800000;
	add.f32 	%f645, %f185, %f185;
	setp.ltu.f32 	%p1721, %f190, %f645;
	@%p1721 bra 	$L__BB0_814;
	add.f32 	%f646, %f702, 0f3F800000;
	fma.rn.f32 	%f647, %f185, 0fC0400000, %f190;
	setp.ge.f32 	%p1722, %f647, 0f00000000;
	add.f32 	%f648, %f646, 0f3F800000;
	selp.f32 	%f702, %f648, %f646, %p1722;
	bra.uni 	$L__BB0_814;
$L__BB0_813:
	add.f32 	%f649, %f702, 0fBF800000;
	setp.lt.f32 	%p1723, %f190, %f189;
	add.f32 	%f650, %f649, 0fBF800000;
	selp.f32 	%f702, %f650, %f649, %p1723;
$L__BB0_814:
	fma.rn.f32 	%f704, %f189, %f702, %f704;
	bra.uni 	$L__BB0_819;
$L__BB0_815:
	mov.b32 	%r313, %f704;
	mov.b32 	%r1410, %f187;
	and.b32  	%r314, %r1410, -8388608;
	and.b32  	%r1411, %r313, 8388607;
	or.b32  	%r1942, %r1411, 1065353216;
	and.b32  	%r1412, %r1410, 8388607;
	or.b32  	%r316, %r1412, 1065353216;
	mov.b32 	%f703, %r1942;
	sub.s32 	%r1413, %r313, %r314;
	add.s32 	%r1414, %r1413, 192937984;
	and.b32  	%r1943, %r1414, -8388608;
	setp.eq.s32 	%p1724, %r1943, 0;
	@%p1724 bra 	$L__BB0_818;
	mov.b32 	%f651, %r316;
	neg.f32 	%f197, %f651;
$L__BB0_817:
	min.u32 	%r1415, %r1943, 192937984;
	add.s32 	%r1416, %r1942, %r1415;
	mov.b32 	%f652, %r1416;
	mul.f32 	%f653, %f185, 0f4B000000;
	mov.b32 	%r1417, %f653;
	and.b32  	%r1418, %r1417, 8388607;
	or.b32  	%r1419, %r1418, 1065353216;
	mov.b32 	%f654, %r1419;
	rcp.approx.ftz.f32 	%f655, %f654;
	mul.f32 	%f656, %f655, %f652;
	fma.rn.f32 	%f657, %f197, %f656, %f652;
	fma.rn.f32 	%f658, %f657, %f655, %f656;
	fma.rn.f32 	%f659, %f197, %f658, %f652;
	fma.rz.f32 	%f660, %f659, %f655, %f658;
	cvt.rzi.f32.f32 	%f661, %f660;
	fma.rn.f32 	%f703, %f197, %f661, %f652;
	sub.s32 	%r1943, %r1943, %r1415;
	mov.b32 	%r1942, %f703;
	setp.ne.s32 	%p1725, %r1943, 0;
	setp.ne.s32 	%p1726, %r1942, 0;
	and.pred  	%p1727, %p1725, %p1726;
	@%p1727 bra 	$L__BB0_817;
$L__BB0_818:
	mov.b32 	%f663, %r314;
	setp.leu.f32 	%p1728, %f185, 0f00000000;
	setp.gt.u32 	%p1729, %r313, 2139095039;
	selp.f32 	%f664, 0f7FFFFFFF, %f663, %p1728;
	selp.f32 	%f665, 0f7FFFFFFF, %f664, %p1729;
	mul.f32 	%f666, %f703, 0f34000000;
	mul.f32 	%f704, %f665, %f666;
$L__BB0_819:
	abs.f32 	%f667, %f704;
	setp.nan.f32 	%p1730, %f667, %f667;
	copysign.f32 	%f668, %f180, %f704;
	selp.f32 	%f669, %f704, %f668, %p1730;
	cvt.rmi.s32.f32 	%r1949, %f669;
	add.s32 	%r323, %r2, -10;
	setp.eq.s32 	%p1731, %r3, 9;
	@%p1731 bra 	$L__BB0_981;
	setp.lt.u32 	%p1732, %r2, 11;
	mov.b32 	%r1948, 1;
	@%p1732 bra 	$L__BB0_829;
	add.s32 	%r1423, %r2, -11;
	and.b32  	%r324, %r323, 3;
	setp.lt.u32 	%p1733, %r1423, 3;
	mov.b32 	%r1947, 8;
	@%p1733 bra 	$L__BB0_825;
	and.b32  	%r325, %r323, -4;
	mov.b32 	%r1945, 0;
	mov.b32 	%r1948, 1;
$L__BB0_823:
	mov.u32 	%r326, %r1948;
	shl.b32 	%r1948, %r326, 12;
	add.s32 	%r1945, %r1945, 4;
	setp.ne.s32 	%p1734, %r1945, %r325;
	@%p1734 bra 	$L__BB0_823;
	shl.b32 	%r1947, %r326, 15;
$L__BB0_825:
	setp.eq.s32 	%p1735, %r324, 0;
	@%p1735 bra 	$L__BB0_829;
	setp.eq.s32 	%p1736, %r324, 1;
	@%p1736 bra 	$L__BB0_828;
	setp.eq.s32 	%p1737, %r324, 2;
	selp.b32 	%r1426, 3, 6, %p1737;
	shl.b32 	%r1948, %r1947, %r1426;
	bra.uni 	$L__BB0_829;
$L__BB0_828:
	mov.u32 	%r1948, %r1947;
$L__BB0_829:
	div.s32 	%r1884, %r1949, %r1948;
	add.s32 	%r336, %r1884, 9;
	add.s32 	%r337, %r1884, -9;
	ld.local.u32 	%r1428, [%rd2];
	setp.eq.s32 	%p1738, %r1428, 0;
	@%p1738 bra 	$L__BB0_831;
	setp.eq.s32 	%p1739, %r1884, 0;
	setp.eq.s32 	%p1740, %r336, 0;
	or.pred  	%p1741, %p1739, %p1740;
	setp.eq.s32 	%p1742, %r337, 0;
	or.pred  	%p1743, %p1741, %p1742;
	@%p1743 bra 	$L__BB0_1460;
$L__BB0_831:
	setp.eq.s32 	%p1744, %r246, 0;
	@%p1744 bra 	$L__BB0_833;
	setp.eq.s32 	%p1745, %r1884, 0;
	setp.eq.s32 	%p1746, %r336, 1;
	or.pred  	%p1747, %p1745, %p1746;
	setp.eq.s32 	%p1748, %r337, -1;
	or.pred  	%p1749, %p1747, %p1748;
	@%p1749 bra 	$L__BB0_1460;
$L__BB0_833:
	setp.eq.s32 	%p1750, %r292, 0;
	@%p1750 bra 	$L__BB0_835;
	setp.eq.s32 	%p1751, %r1884, 0;
	setp.eq.s32 	%p1752, %r336, 2;
	or.pred  	%p1753, %p1751, %p1752;
	setp.eq.s32 	%p1754, %r337, -2;
	or.pred  	%p1755, %p1753, %p1754;
	@%p1755 bra 	$L__BB0_1460;
$L__BB0_835:
	setp.eq.s32 	%p1756, %r293, 0;
	@%p1756 bra 	$L__BB0_837;
	setp.eq.s32 	%p1757, %r1884, 0;
	setp.eq.s32 	%p1758, %r336, 3;
	or.pred  	%p1759, %p1757, %p1758;
	setp.eq.s32 	%p1760, %r337, -3;
	or.pred  	%p1761, %p1759, %p1760;
	@%p1761 bra 	$L__BB0_1460;
$L__BB0_837:
	ld.local.u32 	%r1433, [%rd2+16];
	setp.eq.s32 	%p1762, %r1433, 0;
	@%p1762 bra 	$L__BB0_839;
	setp.eq.s32 	%p1763, %r1884, 0;
	setp.eq.s32 	%p1764, %r336, 4;
	or.pred  	%p1765, %p1763, %p1764;
	setp.eq.s32 	%p1766, %r337, -4;
	or.pred  	%p1767, %p1765, %p1766;
	@%p1767 bra 	$L__BB0_1460;
$L__BB0_839:
	ld.local.u32 	%r1435, [%rd2+20];
	setp.eq.s32 	%p1768, %r1435, 0;
	@%p1768 bra 	$L__BB0_841;
	setp.eq.s32 	%p1769, %r1884, 0;
	setp.eq.s32 	%p1770, %r336, 5;
	or.pred  	%p1771, %p1769, %p1770;
	setp.eq.s32 	%p1772, %r337, -5;
	or.pred  	%p1773, %p1771, %p1772;
	@%p1773 bra 	$L__BB0_1460;
$L__BB0_841:
	@%p1419 bra 	$L__BB0_843;
	setp.eq.s32 	%p1775, %r1884, 0;
	setp.eq.s32 	%p1776, %r336, 6;
	or.pred  	%p1777, %p1775, %p1776;
	setp.eq.s32 	%p1778, %r337, -6;
	or.pred  	%p1779, %p1777, %p1778;
	@%p1779 bra 	$L__BB0_1460;
$L__BB0_843:
	setp.eq.s32 	%p1780, %r294, 0;
	@%p1780 bra 	$L__BB0_845;
	setp.eq.s32 	%p1781, %r1884, 0;
	setp.eq.s32 	%p1782, %r336, 7;
	or.pred  	%p1783, %p1781, %p1782;
	setp.eq.s32 	%p1784, %r337, -7;
	or.pred  	%p1785, %p1783, %p1784;
	@%p1785 bra 	$L__BB0_1460;
$L__BB0_845:
	ld.local.u32 	%r338, [%rd2+32];
	setp.ne.s32 	%p1786, %r338, 0;
	add.s32 	%r1440, %r1884, -2;
	setp.gt.u32 	%p1787, %r1440, -4;
	and.pred  	%p1788, %p1786, %p1787;
	@%p1788 bra 	$L__BB0_1460;
	setp.eq.s32 	%p1789, %r338, 0;
	@%p1789 bra 	$L__BB0_848;
	setp.eq.s32 	%p1790, %r1884, 1;
	setp.eq.s32 	%p1791, %r336, 1;
	or.pred  	%p1792, %p1790, %p1791;
	setp.eq.s32 	%p1793, %r337, 1;
	or.pred  	%p1794, %p1792, %p1793;
	@%p1794 bra 	$L__BB0_1460;
$L__BB0_848:
	setp.eq.s32 	%p1795, %r249, 0;
	@%p1795 bra 	$L__BB0_850;
	setp.eq.s32 	%p1796, %r1884, 1;
	setp.eq.s32 	%p1797, %r336, 2;
	or.pred  	%p1798, %p1796, %p1797;
	setp.eq.s32 	%p1799, %r337, 0;
	or.pred  	%p1800, %p1798, %p1799;
	@%p1800 bra 	$L__BB0_1460;
$L__BB0_850:
	setp.eq.s32 	%p1801, %r295, 0;
	@%p1801 bra 	$L__BB0_852;
	setp.eq.s32 	%p1802, %r1884, 1;
	setp.eq.s32 	%p1803, %r336, 3;
	or.pred  	%p1804, %p1802, %p1803;
	setp.eq.s32 	%p1805, %r337, -1;
	or.pred  	%p1806, %p1804, %p1805;
	@%p1806 bra 	$L__BB0_1460;
$L__BB0_852:
	setp.eq.s32 	%p1807, %r296, 0;
	@%p1807 bra 	$L__BB0_854;
	setp.eq.s32 	%p1808, %r1884, 1;
	setp.eq.s32 	%p1809, %r336, 4;
	or.pred  	%p1810, %p1808, %p1809;
	setp.eq.s32 	%p1811, %r337, -2;
	or.pred  	%p1812, %p1810, %p1811;
	@%p1812 bra 	$L__BB0_1460;
$L__BB0_854:
	ld.local.u32 	%r1445, [%rd2+48];
	setp.eq.s32 	%p1813, %r1445, 0;
	@%p1813 bra 	$L__BB0_856;
	setp.eq.s32 	%p1814, %r1884, 1;
	setp.eq.s32 	%p1815, %r336, 5;
	or.pred  	%p1816, %p1814, %p1815;
	setp.eq.s32 	%p1817, %r337, -3;
	or.pred  	%p1818, %p1816, %p1817;
	@%p1818 bra 	$L__BB0_1460;
$L__BB0_856:
	ld.local.u32 	%r1447, [%rd2+52];
	setp.eq.s32 	%p1819, %r1447, 0;
	@%p1819 bra 	$L__BB0_858;
	setp.eq.s32 	%p1820, %r1884, 1;
	setp.eq.s32 	%p1821, %r336, 6;
	or.pred  	%p1822, %p1820, %p1821;
	setp.eq.s32 	%p1823, %r337, -4;
	or.pred  	%p1824, %p1822, %p1823;
	@%p1824 bra 	$L__BB0_1460;
$L__BB0_858:
	setp.eq.s32 	%p1825, %r250, 0;
	@%p1825 bra 	$L__BB0_860;
	setp.eq.s32 	%p1826, %r1884, 1;
	setp.eq.s32 	%p1827, %r336, 7;
	or.pred  	%p1828, %p1826, %p1827;
	setp.eq.s32 	%p1829, %r337, -5;
	or.pred  	%p1830, %p1828, %p1829;
	@%p1830 bra 	$L__BB0_1460;
$L__BB0_860:
	setp.eq.s32 	%p1831, %r297, 0;
	@%p1831 bra 	$L__BB0_862;
	setp.eq.s32 	%p1832, %r1884, 1;
	setp.eq.s32 	%p1833, %r336, 8;
	or.pred  	%p1834, %p1832, %p1833;
	setp.eq.s32 	%p1835, %r337, -6;
	or.pred  	%p1836, %p1834, %p1835;
	@%p1836 bra 	$L__BB0_1460;
$L__BB0_862:
	ld.local.u32 	%r339, [%rd2+64];
	setp.ne.s32 	%p1837, %r339, 0;
	setp.lt.u32 	%p1838, %r1884, 3;
	and.pred  	%p1839, %p1837, %p1838;
	@%p1839 bra 	$L__BB0_1460;
	setp.eq.s32 	%p1840, %r339, 0;
	@%p1840 bra 	$L__BB0_865;
	setp.eq.s32 	%p1841, %r1884, 2;
	setp.eq.s32 	%p1842, %r336, 2;
	or.pred  	%p1843, %p1841, %p1842;
	setp.eq.s32 	%p1844, %r337, 2;
	or.pred  	%p1845, %p1843, %p1844;
	@%p1845 bra 	$L__BB0_1460;
$L__BB0_865:
	setp.eq.s32 	%p1846, %r252, 0;
	@%p1846 bra 	$L__BB0_867;
	setp.eq.s32 	%p1847, %r1884, 2;
	setp.eq.s32 	%p1848, %r336, 3;
	or.pred  	%p1849, %p1847, %p1848;
	setp.eq.s32 	%p1850, %r337, 1;
	or.pred  	%p1851, %p1849, %p1850;
	@%p1851 bra 	$L__BB0_1460;
$L__BB0_867:
	setp.eq.s32 	%p1852, %r298, 0;
	@%p1852 bra 	$L__BB0_869;
	setp.eq.s32 	%p1853, %r1884, 2;
	setp.eq.s32 	%p1854, %r336, 4;
	or.pred  	%p1855, %p1853, %p1854;
	setp.eq.s32 	%p1856, %r337, 0;
	or.pred  	%p1857, %p1855, %p1856;
	@%p1857 bra 	$L__BB0_1460;
$L__BB0_869:
	setp.eq.s32 	%p1858, %r299, 0;
	@%p1858 bra 	$L__BB0_871;
	setp.eq.s32 	%p1859, %r1884, 2;
	setp.eq.s32 	%p1860, %r336, 5;
	or.pred  	%p1861, %p1859, %p1860;
	setp.eq.s32 	%p1862, %r337, -1;
	or.pred  	%p1863, %p1861, %p1862;
	@%p1863 bra 	$L__BB0_1460;
$L__BB0_871:
	ld.local.u32 	%r1456, [%rd2+80];
	setp.eq.s32 	%p1864, %r1456, 0;
	@%p1864 bra 	$L__BB0_873;
	setp.eq.s32 	%p1865, %r1884, 2;
	setp.eq.s32 	%p1866, %r336, 6;
	or.pred  	%p1867, %p1865, %p1866;
	setp.eq.s32 	%p1868, %r337, -2;
	or.pred  	%p1869, %p1867, %p1868;
	@%p1869 bra 	$L__BB0_1460;
$L__BB0_873:
	ld.local.u32 	%r1458, [%rd2+84];
	setp.eq.s32 	%p1870, %r1458, 0;
	@%p1870 bra 	$L__BB0_875;
	setp.eq.s32 	%p1871, %r1884, 2;
	setp.eq.s32 	%p1872, %r336, 7;
	or.pred  	%p1873, %p1871, %p1872;
	setp.eq.s32 	%p1874, %r337, -3;
	or.pred  	%p1875, %p1873, %p1874;
	@%p1875 bra 	$L__BB0_1460;
$L__BB0_875:
	setp.eq.s32 	%p1876, %r253, 0;
	@%p1876 bra 	$L__BB0_877;
	setp.eq.s32 	%p1877, %r1884, 2;
	setp.eq.s32 	%p1878, %r336, 8;
	or.pred  	%p1879, %p1877, %p1878;
	setp.eq.s32 	%p1880, %r337, -4;
	or.pred  	%p1881, %p1879, %p1880;
	@%p1881 bra 	$L__BB0_1460;
$L__BB0_877:
	setp.eq.s32 	%p1882, %r300, 0;
	@%p1882 bra 	$L__BB0_880;
	setp.eq.s32 	%p1883, %r337, -5;
	@%p1883 bra 	$L__BB0_1460;
	or.b32  	%r1463, %r1884, 2;
	setp.eq.s32 	%p1884, %r1463, 2;
	@%p1884 bra 	$L__BB0_1460;
$L__BB0_880:
	ld.local.u32 	%r340, [%rd2+96];
	setp.ne.s32 	%p1885, %r340, 0;
	add.s32 	%r1465, %r1884, -4;
	setp.gt.u32 	%p1886, %r1465, -4;
	and.pred  	%p1887, %p1885, %p1886;
	@%p1887 bra 	$L__BB0_1460;
	setp.eq.s32 	%p1888, %r340, 0;
	@%p1888 bra 	$L__BB0_883;
	setp.eq.s32 	%p1889, %r1884, 3;
	setp.eq.s32 	%p1890, %r336, 3;
	or.pred  	%p1891, %p1889, %p1890;
	setp.eq.s32 	%p1892, %r337, 3;
	or.pred  	%p1893, %p1891, %p1892;
	@%p1893 bra 	$L__BB0_1460;
$L__BB0_883:
	setp.eq.s32 	%p1894, %r255, 0;
	@%p1894 bra 	$L__BB0_885;
	setp.eq.s32 	%p1895, %r1884, 3;
	setp.eq.s32 	%p1896, %r336, 4;
	or.pred  	%p1897, %p1895, %p1896;
	setp.eq.s32 	%p1898, %r337, 2;
	or.pred  	%p1899, %p1897, %p1898;
	@%p1899 bra 	$L__BB0_1460;
$L__BB0_885:
	setp.eq.s32 	%p1900, %r301, 0;
	@%p1900 bra 	$L__BB0_887;
	setp.eq.s32 	%p1901, %r1884, 3;
	setp.eq.s32 	%p1902, %r336, 5;
	or.pred  	%p1903, %p1901, %p1902;
	setp.eq.s32 	%p1904, %r337, 1;
	or.pred  	%p1905, %p1903, %p1904;
	@%p1905 bra 	$L__BB0_1460;
$L__BB0_887:
	setp.eq.s32 	%p1906, %r302, 0;
	@%p1906 bra 	$L__BB0_889;
	setp.eq.s32 	%p1907, %r1884, 3;
	setp.eq.s32 	%p1908, %r336, 6;
	or.pred  	%p1909, %p1907, %p1908;
	setp.eq.s32 	%p1910, %r337, 0;
	or.pred  	%p1911, %p1909, %p1910;
	@%p1911 bra 	$L__BB0_1460;
$L__BB0_889:
	ld.local.u32 	%r1470, [%rd2+112];
	setp.eq.s32 	%p1912, %r1470, 0;
	@%p1912 bra 	$L__BB0_891;
	setp.eq.s32 	%p1913, %r1884, 3;
	setp.eq.s32 	%p1914, %r336, 7;
	or.pred  	%p1915, %p1913, %p1914;
	setp.eq.s32 	%p1916, %r337, -1;
	or.pred  	%p1917, %p1915, %p1916;
	@%p1917 bra 	$L__BB0_1460;
$L__BB0_891:
	ld.local.u32 	%r1472, [%rd2+116];
	setp.eq.s32 	%p1918, %r1472, 0;
	@%p1918 bra 	$L__BB0_893;
	setp.eq.s32 	%p1919, %r1884, 3;
	setp.eq.s32 	%p1920, %r336, 8;
	or.pred  	%p1921, %p1919, %p1920;
	setp.eq.s32 	%p1922, %r337, -2;
	or.pred  	%p1923, %p1921, %p1922;
	@%p1923 bra 	$L__BB0_1460;
$L__BB0_893:
	setp.eq.s32 	%p1924, %r256, 0;
	@%p1924 bra 	$L__BB0_897;
	setp.eq.s32 	%p1925, %r337, -3;
	@%p1925 bra 	$L__BB0_1460;
	setp.eq.s32 	%p1926, %r1884, 0;
	@%p1926 bra 	$L__BB0_1460;
	setp.eq.s32 	%p1927, %r1884, 3;
	@%p1927 bra 	$L__BB0_1460;
$L__BB0_897:
	setp.eq.s32 	%p1928, %r303, 0;
	@%p1928 bra 	$L__BB0_900;
	setp.gt.u32 	%p1929, %r1884, 5;
	@%p1929 bra 	$L__BB0_900;
	mov.b32 	%r1478, 1;
	shl.b32 	%r1479, %r1478, %r1884;
	and.b32  	%r1480, %r1479, 42;
	setp.ne.s32 	%p1930, %r1480, 0;
	@%p1930 bra 	$L__BB0_1460;
$L__BB0_900:
	ld.local.u32 	%r341, [%rd2+128];
	setp.ne.s32 	%p1931, %r341, 0;
	add.s32 	%r1482, %r1884, -5;
	setp.gt.u32 	%p1932, %r1482, -4;
	and.pred  	%p1933, %p1931, %p1932;
	@%p1933 bra 	$L__BB0_1460;
	setp.eq.s32 	%p1934, %r341, 0;
	@%p1934 bra 	$L__BB0_903;
	setp.eq.s32 	%p1935, %r1884, 4;
	setp.eq.s32 	%p1936, %r336, 4;
	or.pred  	%p1937, %p1935, %p1936;
	setp.eq.s32 	%p1938, %r337, 4;
	or.pred  	%p1939, %p1937, %p1938;
	@%p1939 bra 	$L__BB0_1460;
$L__BB0_903:
	setp.eq.s32 	%p1940, %r258, 0;
	@%p1940 bra 	$L__BB0_905;
	setp.eq.s32 	%p1941, %r1884, 4;
	setp.eq.s32 	%p1942, %r336, 5;
	or.pred  	%p1943, %p1941, %p1942;
	setp.eq.s32 	%p1944, %r337, 3;
	or.pred  	%p1945, %p1943, %p1944;
	@%p1945 bra 	$L__BB0_1460;
$L__BB0_905:
	setp.eq.s32 	%p1946, %r259, 0;
	@%p1946 bra 	$L__BB0_907;
	setp.eq.s32 	%p1947, %r1884, 4;
	setp.eq.s32 	%p1948, %r336, 6;
	or.pred  	%p1949, %p1947, %p1948;
	setp.eq.s32 	%p1950, %r337, 2;
	or.pred  	%p1951, %p1949, %p1950;
	@%p1951 bra 	$L__BB0_1460;
$L__BB0_907:
	setp.eq.s32 	%p1952, %r304, 0;
	@%p1952 bra 	$L__BB0_909;
	setp.eq.s32 	%p1953, %r1884, 4;
	setp.eq.s32 	%p1954, %r336, 7;
	or.pred  	%p1955, %p1953, %p1954;
	setp.eq.s32 	%p1956, %r337, 1;
	or.pred  	%p1957, %p1955, %p1956;
	@%p1957 bra 	$L__BB0_1460;
$L__BB0_909:
	ld.local.u32 	%r1487, [%rd2+144];
	setp.eq.s32 	%p1958, %r1487, 0;
	@%p1958 bra 	$L__BB0_911;
	setp.eq.s32 	%p1959, %r1884, 4;
	setp.eq.s32 	%p1960, %r336, 8;
	or.pred  	%p1961, %p1959, %p1960;
	setp.eq.s32 	%p1962, %r337, 0;
	or.pred  	%p1963, %p1961, %p1962;
	@%p1963 bra 	$L__BB0_1460;
$L__BB0_911:
	ld.local.u32 	%r1489, [%rd2+148];
	setp.eq.s32 	%p1964, %r1489, 0;
	@%p1964 bra 	$L__BB0_914;
	setp.eq.s32 	%p1965, %r337, -1;
	@%p1965 bra 	$L__BB0_1460;
	or.b32  	%r1492, %r1884, 4;
	setp.eq.s32 	%p1966, %r1492, 4;
	@%p1966 bra 	$L__BB0_1460;
$L__BB0_914:
	setp.eq.s32 	%p1967, %r260, 0;
	@%p1967 bra 	$L__BB0_916;
	setp.eq.s32 	%p1968, %r1884, 4;
	setp.eq.s32 	%p1969, %r336, 10;
	or.pred  	%p1970, %p1968, %p1969;
	setp.eq.s32 	%p1971, %r337, -2;
	or.pred  	%p1972, %p1970, %p1971;
	@%p1972 bra 	$L__BB0_1460;
$L__BB0_916:
	setp.eq.s32 	%p1973, %r305, 0;
	@%p1973 bra 	$L__BB0_919;
	setp.gt.u32 	%p1974, %r1884, 6;
	@%p1974 bra 	$L__BB0_919;
	mov.b32 	%r1496, 1;
	shl.b32 	%r1497, %r1496, %r1884;
	and.b32  	%r1498, %r1497, 84;
	setp.ne.s32 	%p1975, %r1498, 0;
	@%p1975 bra 	$L__BB0_1460;
$L__BB0_919:
	ld.local.u32 	%r342, [%rd2+160];
	setp.ne.s32 	%p1976, %r342, 0;
	add.s32 	%r1500, %r1884, -6;
	setp.gt.u32 	%p1977, %r1500, -4;
	and.pred  	%p1978, %p1976, %p1977;
	@%p1978 bra 	$L__BB0_1460;
	setp.eq.s32 	%p1979, %r342, 0;
	@%p1979 bra 	$L__BB0_922;
	setp.eq.s32 	%p1980, %r1884, 5;
	setp.eq.s32 	%p1981, %r336, 5;
	or.pred  	%p1982, %p1980, %p1981;
	setp.eq.s32 	%p1983, %r337, 5;
	or.pred  	%p1984, %p1982, %p1983;
	@%p1984 bra 	$L__BB0_1460;
$L__BB0_922:
	setp.eq.s32 	%p1985, %r262, 0;
	@%p1985 bra 	$L__BB0_924;
	setp.eq.s32 	%p1986, %r1884, 5;
	setp.eq.s32 	%p1987, %r336, 6;
	or.pred  	%p1988, %p1986, %p1987;
	setp.eq.s32 	%p1989, %r337, 4;
	or.pred  	%p1990, %p1988, %p1989;
	@%p1990 bra 	$L__BB0_1460;
$L__BB0_924:
	setp.eq.s32 	%p1991, %r263, 0;
	@%p1991 bra 	$L__BB0_926;
	setp.eq.s32 	%p1992, %r1884, 5;
	setp.eq.s32 	%p1993, %r336, 7;
	or.pred  	%p1994, %p1992, %p1993;
	setp.eq.s32 	%p1995, %r337, 3;
	or.pred  	%p1996, %p1994, %p1995;
	@%p1996 bra 	$L__BB0_1460;
$L__BB0_926:
	setp.eq.s32 	%p1997, %r306, 0;
	@%p1997 bra 	$L__BB0_928;
	setp.eq.s32 	%p1998, %r1884, 5;
	setp.eq.s32 	%p1999, %r336, 8;
	or.pred  	%p2000, %p1998, %p1999;
	setp.eq.s32 	%p2001, %r337, 2;
	or.pred  	%p2002, %p2000, %p2001;
	@%p2002 bra 	$L__BB0_1460;
$L__BB0_928:
	ld.local.u32 	%r1505, [%rd2+176];
	setp.eq.s32 	%p2003, %r1505, 0;
	@%p2003 bra 	$L__BB0_932;
	setp.eq.s32 	%p2004, %r337, 1;
	@%p2004 bra 	$L__BB0_1460;
	setp.eq.s32 	%p2005, %r1884, 0;
	@%p2005 bra 	$L__BB0_1460;
	setp.eq.s32 	%p2006, %r1884, 5;
	@%p2006 bra 	$L__BB0_1460;
$L__BB0_932:
	ld.local.u32 	%r1508, [%rd2+180];
	setp.eq.s32 	%p2007, %r1508, 0;
	@%p2007 bra 	$L__BB0_935;
	setp.gt.u32 	%p2008, %r1884, 9;
	@%p2008 bra 	$L__BB0_935;
	mov.b32 	%r1511, 1;
	shl.b32 	%r1512, %r1511, %r1884;
	and.b32  	%r1513, %r1512, 546;
	setp.ne.s32 	%p2009, %r1513, 0;
	@%p2009 bra 	$L__BB0_1460;
$L__BB0_935:
	setp.eq.s32 	%p2010, %r264, 0;
	@%p2010 bra 	$L__BB0_937;
	setp.eq.s32 	%p2011, %r1884, 5;
	setp.eq.s32 	%p2012, %r336, 11;
	or.pred  	%p2013, %p2011, %p2012;
	setp.eq.s32 	%p2014, %r337, -1;
	or.pred  	%p2015, %p2013, %p2014;
	@%p2015 bra 	$L__BB0_1460;
$L__BB0_937:
	setp.eq.s32 	%p2016, %r307, 0;
	@%p2016 bra 	$L__BB0_940;
	setp.gt.u32 	%p2017, %r1884, 7;
	@%p2017 bra 	$L__BB0_940;
	mov.b32 	%r1517, 1;
	shl.b32 	%r1518, %r1517, %r1884;
	and.b32  	%r1519, %r1518, 168;
	setp.ne.s32 	%p2018, %r1519, 0;
	@%p2018 bra 	$L__BB0_1460;
$L__BB0_940:
	ld.local.u32 	%r343, [%rd2+192];
	setp.ne.s32 	%p2019, %r343, 0;
	add.s32 	%r1521, %r1884, -7;
	setp.gt.u32 	%p2020, %r1521, -4;
	and.pred  	%p2021, %p2019, %p2020;
	@%p2021 bra 	$L__BB0_1460;
	setp.eq.s32 	%p2022, %r343, 0;
	@%p2022 bra 	$L__BB0_943;
	setp.eq.s32 	%p2023, %r1884, 6;
	setp.eq.s32 	%p2024, %r336, 6;
	or.pred  	%p2025, %p2023, %p2024;
	setp.eq.s32 	%p2026, %r337, 6;
	or.pred  	%p2027, %p2025, %p2026;
	@%p2027 bra 	$L__BB0_1460;
$L__BB0_943:
	setp.eq.s32 	%p2028, %r266, 0;
	@%p2028 bra 	$L__BB0_945;
	setp.eq.s32 	%p2029, %r1884, 6;
	setp.eq.s32 	%p2030, %r336, 7;
	or.pred  	%p2031, %p2029, %p2030;
	setp.eq.s32 	%p2032, %r337, 5;
	or.pred  	%p2033, %p2031, %p2032;
	@%p2033 bra 	$L__BB0_1460;
$L__BB0_945:
	setp.eq.s32 	%p2034, %r267, 0;
	@%p2034 bra 	$L__BB0_947;
	setp.eq.s32 	%p2035, %r1884, 6;
	setp.eq.s32 	%p2036, %r336, 8;
	or.pred  	%p2037, %p2035, %p2036;
	setp.eq.s32 	%p2038, %r337, 4;
	or.pred  	%p2039, %p2037, %p2038;
	@%p2039 bra 	$L__BB0_1460;
$L__BB0_947:
	setp.eq.s32 	%p2040, %r308, 0;
	@%p2040 bra 	$L__BB0_951;
	setp.eq.s32 	%p2041, %r337, 3;
	@%p2041 bra 	$L__BB0_1460;
	setp.eq.s32 	%p2042, %r1884, 0;
	@%p2042 bra 	$L__BB0_1460;
	setp.eq.s32 	%p2043, %r1884, 6;
	@%p2043 bra 	$L__BB0_1460;
$L__BB0_951:
	ld.local.u32 	%r1527, [%rd2+208];
	setp.eq.s32 	%p2044, %r1527, 0;
	@%p2044 bra 	$L__BB0_953;
	setp.eq.s32 	%p2045, %r1884, 6;
	setp.eq.s32 	%p2046, %r336, 10;
	or.pred  	%p2047, %p2045, %p2046;
	setp.eq.s32 	%p2048, %r337, 2;
	or.pred  	%p2049, %p2047, %p2048;
	@%p2049 bra 	$L__BB0_1460;
$L__BB0_953:
	ld.local.u32 	%r1529, [%rd2+212];
	setp.eq.s32 	%p2050, %r1529, 0;
	@%p2050 bra 	$L__BB0_956;
	setp.gt.u32 	%p2051, %r1884, 10;
	@%p2051 bra 	$L__BB0_956;
	mov.b32 	%r1532, 1;
	shl.b32 	%r1533, %r1532, %r1884;
	and.b32  	%r1534, %r1533, 1092;
	setp.ne.s32 	%p2052, %r1534, 0;
	@%p2052 bra 	$L__BB0_1460;
$L__BB0_956:
	setp.eq.s32 	%p2053, %r268, 0;
	@%p2053 bra 	$L__BB0_958;
	setp.eq.s32 	%p2054, %r1884, 6;
	setp.eq.s32 	%p2055, %r336, 12;
	or.pred  	%p2056, %p2054, %p2055;
	setp.eq.s32 	%p2057, %r337, 0;
	or.pred  	%p2058, %p2056, %p2057;
	@%p2058 bra 	$L__BB0_1460;
$L__BB0_958:
	setp.eq.s32 	%p2059, %r309, 0;
	@%p2059 bra 	$L__BB0_960;
	setp.eq.s32 	%p2060, %r1884, 6;
	setp.eq.s32 	%p2061, %r336, 13;
	or.pred  	%p2062, %p2060, %p2061;
	setp.eq.s32 	%p2063, %r337, -1;
	or.pred  	%p2064, %p2062, %p2063;
	@%p2064 bra 	$L__BB0_1460;
$L__BB0_960:
	ld.local.u32 	%r344, [%rd2+224];
	setp.ne.s32 	%p2065, %r344, 0;
	add.s32 	%r1538, %r1884, -8;
	setp.gt.u32 	%p2066, %r1538, -4;
	and.pred  	%p2067, %p2065, %p2066;
	@%p2067 bra 	$L__BB0_1460;
	setp.eq.s32 	%p2068, %r344, 0;
	@%p2068 bra 	$L__BB0_963;
	setp.eq.s32 	%p2069, %r1884, 7;
	setp.eq.s32 	%p2070, %r336, 7;
	or.pred  	%p2071, %p2069, %p2070;
	setp.eq.s32 	%p2072, %r337, 7;
	or.pred  	%p2073, %p2071, %p2072;
	@%p2073 bra 	$L__BB0_1460;
$L__BB0_963:
	setp.eq.s32 	%p2074, %r269, 0;
	@%p2074 bra 	$L__BB0_965;
	setp.eq.s32 	%p2075, %r1884, 7;
	setp.eq.s32 	%p2076, %r336, 8;
	or.pred  	%p2077, %p2075, %p2076;
	setp.eq.s32 	%p2078, %r337, 6;
	or.pred  	%p2079, %p2077, %p2078;
	@%p2079 bra 	$L__BB0_1460;
$L__BB0_965:
	setp.eq.s32 	%p2080, %r270, 0;
	@%p2080 bra 	$L__BB0_969;
	setp.eq.s32 	%p2081, %r337, 5;
	@%p2081 bra 	$L__BB0_1460;
	setp.eq.s32 	%p2082, %r1884, 0;
	@%p2082 bra 	$L__BB0_1460;
	setp.eq.s32 	%p2083, %r1884, 7;
	@%p2083 bra 	$L__BB0_1460;
$L__BB0_969:
	setp.eq.s32 	%p2084, %r310, 0;
	@%p2084 bra 	$L__BB0_971;
	setp.eq.s32 	%p2085, %r1884, 7;
	setp.eq.s32 	%p2086, %r336, 10;
	or.pred  	%p2087, %p2085, %p2086;
	setp.eq.s32 	%p2088, %r337, 4;
	or.pred  	%p2089, %p2087, %p2088;
	@%p2089 bra 	$L__BB0_1460;
$L__BB0_971:
	ld.local.u32 	%r1544, [%rd2+240];
	setp.eq.s32 	%p2090, %r1544, 0;
	@%p2090 bra 	$L__BB0_973;
	setp.eq.s32 	%p2091, %r1884, 7;
	setp.eq.s32 	%p2092, %r336, 11;
	or.pred  	%p2093, %p2091, %p2092;
	setp.eq.s32 	%p2094, %r337, 3;
	or.pred  	%p2095, %p2093, %p2094;
	@%p2095 bra 	$L__BB0_1460;
$L__BB0_973:
	ld.local.u32 	%r1546, [%rd2+244];
	setp.eq.s32 	%p2096, %r1546, 0;
	@%p2096 bra 	$L__BB0_976;
	setp.gt.u32 	%p2097, %r1884, 11;
	@%p2097 bra 	$L__BB0_976;
	mov.b32 	%r1549, 1;
	shl.b32 	%r1550, %r1549, %r1884;
	and.b32  	%r1551, %r1550, 2184;
	setp.ne.s32 	%p2098, %r1551, 0;
	@%p2098 bra 	$L__BB0_1460;
$L__BB0_976:
	setp.eq.s32 	%p2099, %r271, 0;
	@%p2099 bra 	$L__BB0_978;
	setp.eq.s32 	%p2100, %r1884, 7;
	setp.eq.s32 	%p2101, %r336, 13;
	or.pred  	%p2102, %p2100, %p2101;
	setp.eq.s32 	%p2103, %r337, 1;
	or.pred  	%p2104, %p2102, %p2103;
	@%p2104 bra 	$L__BB0_1460;
$L__BB0_978:
	setp.eq.s32 	%p2105, %r311, 0;
	@%p2105 bra 	$L__BB0_980;
	setp.eq.s32 	%p2106, %r1884, 7;
	setp.eq.s32 	%p2107, %r336, 14;
	or.pred  	%p2108, %p2106, %p2107;
	setp.eq.s32 	%p2109, %r337, 0;
	or.pred  	%p2110, %p2108, %p2109;
	@%p2110 bra 	$L__BB0_1460;
$L__BB0_980:
	ld.local.u32 	%r1556, [%rd2+256];
	setp.eq.s32 	%p2111, %r1556, 0;
	setp.lt.u32 	%p2112, %r337, -3;
	or.pred  	%p2113, %p2111, %p2112;
	mov.b32 	%r1885, 9;
	@%p2113 bra 	$L__BB0_14;
	bra.uni 	$L__BB0_1460;
$L__BB0_981:
	shr.s32 	%r1557, %r1949, 31;
	shr.u32 	%r1558, %r1557, 29;
	add.s32 	%r1559, %r1949, %r1558;
	and.b32  	%r1560, %r1559, -8;
	sub.s32 	%r346, %r1949, %r1560;
	setp.eq.s32 	%p2114, %r3, 0;
	@%p2114 bra 	$L__BB0_1023;
	setp.lt.s32 	%p2115, %r2, 2;
	add.s32 	%r347, %r346, %r3;
	sub.s32 	%r348, %r346, %r3;
	@%p2115 bra 	$L__BB0_1023;
	mov.b32 	%r1950, 0;
$L__BB0_984:
	mul.wide.u32 	%rd36, %r1950, 4;
	add.s64 	%rd37, %rd2, %rd36;
	ld.local.u32 	%r1562, [%rd37];
	setp.eq.s32 	%p2117, %r1562, 0;
	mov.pred 	%p2702, -1;
	@%p2117 bra 	$L__BB0_986;
	setp.ne.s32 	%p2118, %r346, 0;
	setp.ne.s32 	%p2119, %r1950, %r347;
	and.pred  	%p2120, %p2118, %p2119;
	neg.s32 	%r1563, %r1950;
	setp.ne.s32 	%p2121, %r348, %r1563;
	and.pred  	%p2702, %p2120, %p2121;
$L__BB0_986:
	add.s32 	%r1950, %r1950, 1;
	setp.lt.s32 	%p2122, %r1950, %r3;
	and.pred  	%p2123, %p2122, %p2702;
	@%p2123 bra 	$L__BB0_984;
	mov.b32 	%r2076, 0;
	not.pred 	%p2124, %p2702;
	@%p2124 bra 	$L__BB0_1460;
	mov.b32 	%r1951, 0;
$L__BB0_989:
	mul.wide.u32 	%rd38, %r1951, 4;
	add.s64 	%rd39, %rd2, %rd38;
	ld.local.u32 	%r1566, [%rd39+32];
	setp.eq.s32 	%p2126, %r1566, 0;
	mov.pred 	%p2703, -1;
	@%p2126 bra 	$L__BB0_991;
	setp.ne.s32 	%p2127, %r346, 1;
	add.s32 	%r1567, %r1951, 1;
	setp.ne.s32 	%p2128, %r1567, %r347;
	and.pred  	%p2129, %p2127, %p2128;
	sub.s32 	%r1568, 1, %r1951;
	setp.ne.s32 	%p2130, %r1568, %r348;
	and.pred  	%p2703, %p2129, %p2130;
$L__BB0_991:
	add.s32 	%r1951, %r1951, 1;
	setp.lt.s32 	%p2131, %r1951, %r3;
	and.pred  	%p2132, %p2131, %p2703;
	@%p2132 bra 	$L__BB0_989;
	mov.b32 	%r2076, 0;
	not.pred 	%p2133, %p2703;
	@%p2133 bra 	$L__BB0_1460;
	mov.b32 	%r1952, 0;
$L__BB0_994:
	mul.wide.u32 	%rd40, %r1952, 4;
	add.s64 	%rd41, %rd2, %rd40;
	ld.local.u32 	%r1571, [%rd41+64];
	setp.eq.s32 	%p2135, %r1571, 0;
	mov.pred 	%p2704, -1;
	@%p2135 bra 	$L__BB0_996;
	setp.ne.s32 	%p2136, %r346, 2;
	add.s32 	%r1572, %r1952, 2;
	setp.ne.s32 	%p2137, %r1572, %r347;
	and.pred  	%p2138, %p2136, %p2137;
	sub.s32 	%r1573, 2, %r1952;
	setp.ne.s32 	%p2139, %r1573, %r348;
	and.pred  	%p2704, %p2138, %p2139;
$L__BB0_996:
	add.s32 	%r1952, %r1952, 1;
	setp.lt.s32 	%p2140, %r1952, %r3;
	and.pred  	%p2141, %p2140, %p2704;
	@%p2141 bra 	$L__BB0_994;
	mov.b32 	%r2076, 0;
	not.pred 	%p2142, %p2704;
	@%p2142 bra 	$L__BB0_1460;
	mov.b32 	%r1953, 0;
$L__BB0_999:
	mul.wide.u32 	%rd42, %r1953, 4;
	add.s64 	%rd43, %rd2, %rd42;
	ld.local.u32 	%r1576, [%rd43+96];
	setp.eq.s32 	%p2144, %r1576, 0;
	mov.pred 	%p2705, -1;
	@%p2144 bra 	$L__BB0_1001;
	setp.ne.s32 	%p2145, %r346, 3;
	add.s32 	%r1577, %r1953, 3;
	setp.ne.s32 	%p2146, %r1577, %r347;
	and.pred  	%p2147, %p2145, %p2146;
	sub.s32 	%r1578, 3, %r1953;
	setp.ne.s32 	%p2148, %r1578, %r348;
	and.pred  	%p2705, %p2147, %p2148;
$L__BB0_1001:
	add.s32 	%r1953, %r1953, 1;
	setp.lt.s32 	%p2149, %r1953, %r3;
	and.pred  	%p2150, %p2149, %p2705;
	@%p2150 bra 	$L__BB0_999;
	mov.b32 	%r2076, 0;
	not.pred 	%p2151, %p2705;
	@%p2151 bra 	$L__BB0_1460;
	mov.b32 	%r1954, 0;
$L__BB0_1004:
	mul.wide.u32 	%rd44, %r1954, 4;
	add.s64 	%rd45, %rd2, %rd44;
	ld.local.u32 	%r1581, [%rd45+128];
	setp.eq.s32 	%p2153, %r1581, 0;
	mov.pred 	%p2706, -1;
	@%p2153 bra 	$L__BB0_1006;
	setp.ne.s32 	%p2154, %r346, 4;
	add.s32 	%r1582, %r1954, 4;
	setp.ne.s32 	%p2155, %r1582, %r347;
	and.pred  	%p2156, %p2154, %p2155;
	sub.s32 	%r1583, 4, %r1954;
	setp.ne.s32 	%p2157, %r1583, %r348;
	and.pred  	%p2706, %p2156, %p2157;
$L__BB0_1006:
	add.s32 	%r1954, %r1954, 1;
	setp.lt.s32 	%p2158, %r1954, %r3;
	and.pred  	%p2159, %p2158, %p2706;
	@%p2159 bra 	$L__BB0_1004;
	mov.b32 	%r2076, 0;
	not.pred 	%p2160, %p2706;
	@%p2160 bra 	$L__BB0_1460;
	mov.b32 	%r1955, 0;
$L__BB0_1009:
	mul.wide.u32 	%rd46, %r1955, 4;
	add.s64 	%rd47, %rd2, %rd46;
	ld.local.u32 	%r1586, [%rd47+160];
	setp.eq.s32 	%p2162, %r1586, 0;
	mov.pred 	%p2707, -1;
	@%p2162 bra 	$L__BB0_1011;
	setp.ne.s32 	%p2163, %r346, 5;
	add.s32 	%r1587, %r1955, 5;
	setp.ne.s32 	%p2164, %r1587, %r347;
	and.pred  	%p2165, %p2163, %p2164;
	sub.s32 	%r1588, 5, %r1955;
	setp.ne.s32 	%p2166, %r1588, %r348;
	and.pred  	%p2707, %p2165, %p2166;
$L__BB0_1011:
	add.s32 	%r1955, %r1955, 1;
	setp.lt.s32 	%p2167, %r1955, %r3;
	and.pred  	%p2168, %p2167, %p2707;
	@%p2168 bra 	$L__BB0_1009;
	mov.b32 	%r2076, 0;
	not.pred 	%p2169, %p2707;
	@%p2169 bra 	$L__BB0_1460;
	mov.b32 	%r1956, 0;
$L__BB0_1014:
	mul.wide.u32 	%rd48, %r1956, 4;
	add.s64 	%rd49, %rd2, %rd48;
	ld.local.u32 	%r1591, [%rd49+192];
	setp.eq.s32 	%p2171, %r1591, 0;
	mov.pred 	%p2708, -1;
	@%p2171 bra 	$L__BB0_1016;
	setp.ne.s32 	%p2172, %r346, 6;
	add.s32 	%r1592, %r1956, 6;
	setp.ne.s32 	%p2173, %r1592, %r347;
	and.pred  	%p2174, %p2172, %p2173;
	sub.s32 	%r1593, 6, %r1956;
	setp.ne.s32 	%p2175, %r1593, %r348;
	and.pred  	%p2708, %p2174, %p2175;
$L__BB0_1016:
	add.s32 	%r1956, %r1956, 1;
	setp.lt.s32 	%p2176, %r1956, %r3;
	and.pred  	%p2177, %p2176, %p2708;
	@%p2177 bra 	$L__BB0_1014;
	mov.b32 	%r2076, 0;
	not.pred 	%p2178, %p2708;
	@%p2178 bra 	$L__BB0_1460;
	mov.b32 	%r1957, 0;
$L__BB0_1019:
	mul.wide.u32 	%rd50, %r1957, 4;
	add.s64 	%rd51, %rd2, %rd50;
	ld.local.u32 	%r1596, [%rd51+224];
	setp.eq.s32 	%p2180, %r1596, 0;
	mov.pred 	%p2709, -1;
	@%p2180 bra 	$L__BB0_1021;
	setp.ne.s32 	%p2181, %r346, 7;
	add.s32 	%r1597, %r1957, 7;
	setp.ne.s32 	%p2182, %r1597, %r347;
	and.pred  	%p2183, %p2181, %p2182;
	sub.s32 	%r1598, 7, %r1957;
	setp.ne.s32 	%p2184, %r1598, %r348;
	and.pred  	%p2709, %p2183, %p2184;
$L__BB0_1021:
	add.s32 	%r1957, %r1957, 1;
	setp.lt.s32 	%p2185, %r1957, %r3;
	and.pred  	%p2186, %p2185, %p2709;
	@%p2186 bra 	$L__BB0_1019;
	mov.b32 	%r2076, 0;
	not.pred 	%p2187, %p2709;
	@%p2187 bra 	$L__BB0_1460;
$L__BB0_1023:
	st.local.v2.u32 	[%rd1], {%r346, %r3};
	add.s32 	%r1962, %r2, -2;
	mov.b32 	%r2074, 1;
$L__BB0_1024:
	add.s64 	%rd3, %rd2, -28;
	mov.b32 	%r2076, 0;
$L__BB0_1025:
	mov.u32 	%r2000, %r1962;
	add.s32 	%r2047, %r2074, -1;
	mul.wide.u32 	%rd56, %r2047, 8;
	add.s64 	%rd4, %rd1, %rd56;
	ld.local.v2.u32 	{%r372, %r1962}, [%rd4];
	mov.b32 	%r1617, 0;
	st.local.v2.u32 	[%rd4], {%r1617, %r1617};
	setp.ne.s32 	%p2188, %r1962, 7;
	@%p2188 bra 	$L__BB0_1027;
	mul.wide.s32 	%rd259, %r372, 32;
	add.s64 	%rd260, %rd2, %rd259;
	mov.b32 	%r1873, 1;
	st.local.u32 	[%rd260+28], %r1873;
	add.s32 	%r2076, %r2076, 1;
	mov.u32 	%r2074, %r2047;
	bra.uni 	$L__BB0_1459;
$L__BB0_1027:
	setp.lt.s32 	%p2189, %r2000, %r1962;
	@%p2189 bra 	$L__BB0_1132;
	sub.s32 	%r376, %r2000, %r1962;
	add.s32 	%r375, %r376, 1;
	and.b32  	%r377, %r375, 15;
	and.b32  	%r378, %r375, 7;
	setp.lt.u32 	%p2190, %r376, 15;
	mov.u32 	%r1965, %r2000;
	@%p2190 bra 	$L__BB0_1031;
	and.b32  	%r1618, %r375, -16;
	neg.s32 	%r1963, %r1618;
	mov.u32 	%r1965, %r2000;
$L__BB0_1030:
	.pragma "nounroll";
	mul.wide.s32 	%rd57, %r1965, 4;
	add.s64 	%rd58, %rd3, %rd57;
	mov.b32 	%r1619, 0;
	st.local.u32 	[%rd58+28], %r1619;
	st.local.u32 	[%rd58+24], %r1619;
	st.local.u32 	[%rd58+20], %r1619;
	st.local.u32 	[%rd58+16], %r1619;
	st.local.u32 	[%rd58+12], %r1619;
	st.local.u32 	[%rd58+8], %r1619;
	st.local.u32 	[%rd58+4], %r1619;
	st.local.u32 	[%rd58], %r1619;
	st.local.u32 	[%rd58+-4], %r1619;
	st.local.u32 	[%rd58+-8], %r1619;
	st.local.u32 	[%rd58+-12], %r1619;
	st.local.u32 	[%rd58+-16], %r1619;
	st.local.u32 	[%rd58+-20], %r1619;
	st.local.u32 	[%rd58+-24], %r1619;
	st.local.u32 	[%rd58+-28], %r1619;
	st.local.u32 	[%rd58+-32], %r1619;
	add.s32 	%r1965, %r1965, -16;
	add.s32 	%r1963, %r1963, 16;
	setp.ne.s32 	%p2191, %r1963, 0;
	@%p2191 bra 	$L__BB0_1030;
$L__BB0_1031:
	setp.eq.s32 	%p2192, %r377, 0;
	@%p2192 bra 	$L__BB0_1041;
	setp.lt.u32 	%p2193, %r377, 8;
	@%p2193 bra 	$L__BB0_1034;
	mul.wide.s32 	%rd59, %r1965, 4;
	add.s64 	%rd60, %rd2, %rd59;
	mov.b32 	%r1620, 0;
	st.local.u32 	[%rd60], %r1620;
	st.local.u32 	[%rd60+-4], %r1620;
	st.local.u32 	[%rd60+-8], %r1620;
	st.local.u32 	[%rd60+-12], %r1620;
	st.local.u32 	[%rd60+-16], %r1620;
	st.local.u32 	[%rd60+-20], %r1620;
	st.local.u32 	[%rd60+-24], %r1620;
	st.local.u32 	[%rd60+-28], %r1620;
	add.s32 	%r1965, %r1965, -8;
$L__BB0_1034:
	setp.eq.s32 	%p2194, %r378, 0;
	@%p2194 bra 	$L__BB0_1041;
	and.b32  	%r387, %r375, 3;
	setp.lt.u32 	%p2195, %r378, 4;
	@%p2195 bra 	$L__BB0_1037;
	mul.wide.s32 	%rd61, %r1965, 4;
	add.s64 	%rd62, %rd2, %rd61;
	mov.b32 	%r1621, 0;
	st.local.u32 	[%rd62], %r1621;
	st.local.u32 	[%rd62+-4], %r1621;
	st.local.u32 	[%rd62+-8], %r1621;
	st.local.u32 	[%rd62+-12], %r1621;
	add.s32 	%r1965, %r1965, -4;
$L__BB0_1037:
	setp.eq.s32 	%p2196, %r387, 0;
	@%p2196 bra 	$L__BB0_1041;
	mul.wide.s32 	%rd63, %r1965, 4;
	add.s64 	%rd5, %rd2, %rd63;
	mov.b32 	%r1622, 0;
	st.local.u32 	[%rd5], %r1622;
	setp.eq.s32 	%p2197, %r387, 1;
	@%p2197 bra 	$L__BB0_1041;
	mov.b32 	%r1623, 0;
	st.local.u32 	[%rd5+-4], %r1623;
	setp.eq.s32 	%p2198, %r387, 2;
	@%p2198 bra 	$L__BB0_1041;
	mov.b32 	%r1624, 0;
	st.local.u32 	[%rd5+-8], %r1624;
$L__BB0_1041:
	setp.lt.u32 	%p2199, %r376, 15;
	mov.u32 	%r1970, %r2000;
	@%p2199 bra 	$L__BB0_1044;
	and.b32  	%r390, %r375, -16;
	mov.b32 	%r1969, 0;
	mov.u32 	%r1970, %r2000;
$L__BB0_1043:
	.pragma "nounroll";
	mul.wide.s32 	%rd64, %r1970, 4;
	add.s64 	%rd65, %rd2, %rd64;
	mov.b32 	%r1626, 0;
	st.local.u32 	[%rd65+32], %r1626;
	st.local.u32 	[%rd65+28], %r1626;
	st.local.u32 	[%rd65+24], %r1626;
	st.local.u32 	[%rd65+20], %r1626;
	st.local.u32 	[%rd65+16], %r1626;
	st.local.u32 	[%rd65+12], %r1626;
	st.local.u32 	[%rd65+8], %r1626;
	st.local.u32 	[%rd65+4], %r1626;
	st.local.u32 	[%rd65], %r1626;
	st.local.u32 	[%rd65+-4], %r1626;
	st.local.u32 	[%rd65+-8], %r1626;
	st.local.u32 	[%rd65+-12], %r1626;
	st.local.u32 	[%rd65+-16], %r1626;
	st.local.u32 	[%rd65+-20], %r1626;
	st.local.u32 	[%rd65+-24], %r1626;
	st.local.u32 	[%rd65+-28], %r1626;
	add.s32 	%r1970, %r1970, -16;
	add.s32 	%r1969, %r1969, 16;
	setp.ne.s32 	%p2200, %r1969, %r390;
	@%p2200 bra 	$L__BB0_1043;
$L__BB0_1044:
	setp.eq.s32 	%p2201, %r377, 0;
	@%p2201 bra 	$L__BB0_1054;
	setp.lt.u32 	%p2202, %r377, 8;
	@%p2202 bra 	$L__BB0_1047;
	mul.wide.s32 	%rd66, %r1970, 4;
	add.s64 	%rd67, %rd2, %rd66;
	mov.b32 	%r1627, 0;
	st.local.u32 	[%rd67+32], %r1627;
	st.local.u32 	[%rd67+28], %r1627;
	st.local.u32 	[%rd67+24], %r1627;
	st.local.u32 	[%rd67+20], %r1627;
	st.local.u32 	[%rd67+16], %r1627;
	st.local.u32 	[%rd67+12], %r1627;
	st.local.u32 	[%rd67+8], %r1627;
	st.local.u32 	[%rd67+4], %r1627;
	add.s32 	%r1970, %r1970, -8;
$L__BB0_1047:
	setp.eq.s32 	%p2203, %r378, 0;
	@%p2203 bra 	$L__BB0_1054;
	and.b32  	%r398, %r375, 3;
	setp.lt.u32 	%p2204, %r378, 4;
	@%p2204 bra 	$L__BB0_1050;
	mul.wide.s32 	%rd68, %r1970, 4;
	add.s64 	%rd69, %rd2, %rd68;
	mov.b32 	%r1628, 0;
	st.local.u32 	[%rd69+32], %r1628;
	st.local.u32 	[%rd69+28], %r1628;
	st.local.u32 	[%rd69+24], %r1628;
	st.local.u32 	[%rd69+20], %r1628;
	add.s32 	%r1970, %r1970, -4;
$L__BB0_1050:
	setp.eq.s32 	%p2205, %r398, 0;
	@%p2205 bra 	$L__BB0_1054;
	mul.wide.s32 	%rd70, %r1970, 4;
	add.s64 	%rd6, %rd2, %rd70;
	mov.b32 	%r1629, 0;
	st.local.u32 	[%rd6+32], %r1629;
	setp.eq.s32 	%p2206, %r398, 1;
	@%p2206 bra 	$L__BB0_1054;
	mov.b32 	%r1630, 0;
	st.local.u32 	[%rd6+28], %r1630;
	setp.eq.s32 	%p2207, %r398, 2;
	@%p2207 bra 	$L__BB0_1054;
	mov.b32 	%r1631, 0;
	st.local.u32 	[%rd6+24], %r1631;
$L__BB0_1054:
	setp.lt.u32 	%p2208, %r376, 15;
	mov.u32 	%r1975, %r2000;
	@%p2208 bra 	$L__BB0_1057;
	and.b32  	%r401, %r375, -16;
	mov.b32 	%r1974, 0;
	mov.u32 	%r1975, %r2000;
$L__BB0_1056:
	.pragma "nounroll";
	mul.wide.s32 	%rd71, %r1975, 4;
	add.s64 	%rd72, %rd2, %rd71;
	mov.b32 	%r1633, 0;
	st.local.u32 	[%rd72+64], %r1633;
	st.local.u32 	[%rd72+60], %r1633;
	st.local.u32 	[%rd72+56], %r1633;
	st.local.u32 	[%rd72+52], %r1633;
	st.local.u32 	[%rd72+48], %r1633;
	st.local.u32 	[%rd72+44], %r1633;
	st.local.u32 	[%rd72+40], %r1633;
	st.local.u32 	[%rd72+36], %r1633;
	st.local.u32 	[%rd72+32], %r1633;
	st.local.u32 	[%rd72+28], %r1633;
	st.local.u32 	[%rd72+24], %r1633;
	st.local.u32 	[%rd72+20], %r1633;
	st.local.u32 	[%rd72+16], %r1633;
	st.local.u32 	[%rd72+12], %r1633;
	st.local.u32 	[%rd72+8], %r1633;
	st.local.u32 	[%rd72+4], %r1633;
	add.s32 	%r1975, %r1975, -16;
	add.s32 	%r1974, %r1974, 16;
	setp.ne.s32 	%p2209, %r1974, %r401;
	@%p2209 bra 	$L__BB0_1056;
$L__BB0_1057:
	setp.eq.s32 	%p2210, %r377, 0;
	@%p2210 bra 	$L__BB0_1067;
	setp.lt.u32 	%p2211, %r377, 8;
	@%p2211 bra 	$L__BB0_1060;
	mul.wide.s32 	%rd73, %r1975, 4;
	add.s64 	%rd74, %rd2, %rd73;
	mov.b32 	%r1634, 0;
	st.local.u32 	[%rd74+64], %r1634;
	st.local.u32 	[%rd74+60], %r1634;
	st.local.u32 	[%rd74+56], %r1634;
	st.local.u32 	[%rd74+52], %r1634;
	st.local.u32 	[%rd74+48], %r1634;
	st.local.u32 	[%rd74+44], %r1634;
	st.local.u32 	[%rd74+40], %r1634;
	st.local.u32 	[%rd74+36], %r1634;
	add.s32 	%r1975, %r1975, -8;
$L__BB0_1060:
	setp.eq.s32 	%p2212, %r378, 0;
	@%p2212 bra 	$L__BB0_1067;
	and.b32  	%r409, %r375, 3;
	setp.lt.u32 	%p2213, %r378, 4;
	@%p2213 bra 	$L__BB0_1063;
	mul.wide.s32 	%rd75, %r1975, 4;
	add.s64 	%rd76, %rd2, %rd75;
	mov.b32 	%r1635, 0;
	st.local.u32 	[%rd76+64], %r1635;
	st.local.u32 	[%rd76+60], %r1635;
	st.local.u32 	[%rd76+56], %r1635;
	st.local.u32 	[%rd76+52], %r1635;
	add.s32 	%r1975, %r1975, -4;
$L__BB0_1063:
	setp.eq.s32 	%p2214, %r409, 0;
	@%p2214 bra 	$L__BB0_1067;
	mul.wide.s32 	%rd77, %r1975, 4;
	add.s64 	%rd7, %rd2, %rd77;
	mov.b32 	%r1636, 0;
	st.local.u32 	[%rd7+64], %r1636;
	setp.eq.s32 	%p2215, %r409, 1;
	@%p2215 bra 	$L__BB0_1067;
	mov.b32 	%r1637, 0;
	st.local.u32 	[%rd7+60], %r1637;
	setp.eq.s32 	%p2216, %r409, 2;
	@%p2216 bra 	$L__BB0_1067;
	mov.b32 	%r1638, 0;
	st.local.u32 	[%rd7+56], %r1638;
$L__BB0_1067:
	setp.lt.u32 	%p2217, %r376, 15;
	mov.u32 	%r1980, %r2000;
	@%p2217 bra 	$L__BB0_1070;
	and.b32  	%r412, %r375, -16;
	mov.b32 	%r1979, 0;
	mov.u32 	%r1980, %r2000;
$L__BB0_1069:
	.pragma "nounroll";
	mul.wide.s32 	%rd78, %r1980, 4;
	add.s64 	%rd79, %rd2, %rd78;
	mov.b32 	%r1640, 0;
	st.local.u32 	[%rd79+96], %r1640;
	st.local.u32 	[%rd79+92], %r1640;
	st.local.u32 	[%rd79+88], %r1640;
	st.local.u32 	[%rd79+84], %r1640;
	st.local.u32 	[%rd79+80], %r1640;
	st.local.u32 	[%rd79+76], %r1640;
	st.local.u32 	[%rd79+72], %r1640;
	st.local.u32 	[%rd79+68], %r1640;
	st.local.u32 	[%rd79+64], %r1640;
	st.local.u32 	[%rd79+60], %r1640;
	st.local.u32 	[%rd79+56], %r1640;
	st.local.u32 	[%rd79+52], %r1640;
	st.local.u32 	[%rd79+48], %r1640;
	st.local.u32 	[%rd79+44], %r1640;
	st.local.u32 	[%rd79+40], %r1640;
	st.local.u32 	[%rd79+36], %r1640;
	add.s32 	%r1980, %r1980, -16;
	add.s32 	%r1979, %r1979, 16;
	setp.ne.s32 	%p2218, %r1979, %r412;
	@%p2218 bra 	$L__BB0_1069;
$L__BB0_1070:
	setp.eq.s32 	%p2219, %r377, 0;
	@%p2219 bra 	$L__BB0_1080;
	setp.lt.u32 	%p2220, %r377, 8;
	@%p2220 bra 	$L__BB0_1073;
	mul.wide.s32 	%rd80, %r1980, 4;
	add.s64 	%rd81, %rd2, %rd80;
	mov.b32 	%r1641, 0;
	st.local.u32 	[%rd81+96], %r1641;
	st.local.u32 	[%rd81+92], %r1641;
	st.local.u32 	[%rd81+88], %r1641;
	st.local.u32 	[%rd81+84], %r1641;
	st.local.u32 	[%rd81+80], %r1641;
	st.local.u32 	[%rd81+76], %r1641;
	st.local.u32 	[%rd81+72], %r1641;
	st.local.u32 	[%rd81+68], %r1641;
	add.s32 	%r1980, %r1980, -8;
$L__BB0_1073:
	setp.eq.s32 	%p2221, %r378, 0;
	@%p2221 bra 	$L__BB0_1080;
	and.b32  	%r420, %r375, 3;
	setp.lt.u32 	%p2222, %r378, 4;
	@%p2222 bra 	$L__BB0_1076;
	mul.wide.s32 	%rd82, %r1980, 4;
	add.s64 	%rd83, %rd2, %rd82;
	mov.b32 	%r1642, 0;
	st.local.u32 	[%rd83+96], %r1642;
	st.local.u32 	[%rd83+92], %r1642;
	st.local.u32 	[%rd83+88], %r1642;
	st.local.u32 	[%rd83+84], %r1642;
	add.s32 	%r1980, %r1980, -4;
$L__BB0_1076:
	setp.eq.s32 	%p2223, %r420, 0;
	@%p2223 bra 	$L__BB0_1080;
	mul.wide.s32 	%rd84, %r1980, 4;
	add.s64 	%rd8, %rd2, %rd84;
	mov.b32 	%r1643, 0;
	st.local.u32 	[%rd8+96], %r1643;
	setp.eq.s32 	%p2224, %r420, 1;
	@%p2224 bra 	$L__BB0_1080;
	mov.b32 	%r1644, 0;
	st.local.u32 	[%rd8+92], %r1644;
	setp.eq.s32 	%p2225, %r420, 2;
	@%p2225 bra 	$L__BB0_1080;
	mov.b32 	%r1645, 0;
	st.local.u32 	[%rd8+88], %r1645;
$L__BB0_1080:
	setp.lt.u32 	%p2226, %r376, 15;
	mov.u32 	%r1985, %r2000;
	@%p2226 bra 	$L__BB0_1083;
	and.b32  	%r423, %r375, -16;
	mov.b32 	%r1984, 0;
	mov.u32 	%r1985, %r2000;
$L__BB0_1082:
	.pragma "nounroll";
	mul.wide.s32 	%rd85, %r1985, 4;
	add.s64 	%rd86, %rd2, %rd85;
	mov.b32 	%r1647, 0;
	st.local.u32 	[%rd86+128], %r1647;
	st.local.u32 	[%rd86+124], %r1647;
	st.local.u32 	[%rd86+120], %r1647;
	st.local.u32 	[%rd86+116], %r1647;
	st.local.u32 	[%rd86+112], %r1647;
	st.local.u32 	[%rd86+108], %r1647;
	st.local.u32 	[%rd86+104], %r1647;
	st.local.u32 	[%rd86+100], %r1647;
	st.local.u32 	[%rd86+96], %r1647;
	st.local.u32 	[%rd86+92], %r1647;
	st.local.u32 	[%rd86+88], %r1647;
	st.local.u32 	[%rd86+84], %r1647;
	st.local.u32 	[%rd86+80], %r1647;
	st.local.u32 	[%rd86+76], %r1647;
	st.local.u32 	[%rd86+72], %r1647;
	st.local.u32 	[%rd86+68], %r1647;
	add.s32 	%r1985, %r1985, -16;
	add.s32 	%r1984, %r1984, 16;
	setp.ne.s32 	%p2227, %r1984, %r423;
	@%p2227 bra 	$L__BB0_1082;
$L__BB0_1083:
	setp.eq.s32 	%p2228, %r377, 0;
	@%p2228 bra 	$L__BB0_1093;
	setp.lt.u32 	%p2229, %r377, 8;
	@%p2229 bra 	$L__BB0_1086;
	mul.wide.s32 	%rd87, %r1985, 4;
	add.s64 	%rd88, %rd2, %rd87;
	mov.b32 	%r1648, 0;
	st.local.u32 	[%rd88+128], %r1648;
	st.local.u32 	[%rd88+124], %r1648;
	st.local.u32 	[%rd88+120], %r1648;
	st.local.u32 	[%rd88+116], %r1648;
	st.local.u32 	[%rd88+112], %r1648;
	st.local.u32 	[%rd88+108], %r1648;
	st.local.u32 	[%rd88+104], %r1648;
	st.local.u32 	[%rd88+100], %r1648;
	add.s32 	%r1985, %r1985, -8;
$L__BB0_1086:
	setp.eq.s32 	%p2230, %r378, 0;
	@%p2230 bra 	$L__BB0_1093;
	and.b32  	%r431, %r375, 3;
	setp.lt.u32 	%p2231, %r378, 4;
	@%p2231 bra 	$L__BB0_1089;
	mul.wide.s32 	%rd89, %r1985, 4;
	add.s64 	%rd90, %rd2, %rd89;
	mov.b32 	%r1649, 0;
	st.local.u32 	[%rd90+128], %r1649;
	st.local.u32 	[%rd90+124], %r1649;
	st.local.u32 	[%rd90+120], %r1649;
	st.local.u32 	[%rd90+116], %r1649;
	add.s32 	%r1985, %r1985, -4;
$L__BB0_1089:
	setp.eq.s32 	%p2232, %r431, 0;
	@%p2232 bra 	$L__BB0_1093;
	mul.wide.s32 	%rd91, %r1985, 4;
	add.s64 	%rd9, %rd2, %rd91;
	mov.b32 	%r1650, 0;
	st.local.u32 	[%rd9+128], %r1650;
	setp.eq.s32 	%p2233, %r431, 1;
	@%p2233 bra 	$L__BB0_1093;
	mov.b32 	%r1651, 0;
	st.local.u32 	[%rd9+124], %r1651;
	setp.eq.s32 	%p2234, %r431, 2;
	@%p2234 bra 	$L__BB0_1093;
	mov.b32 	%r1652, 0;
	st.local.u32 	[%rd9+120], %r1652;
$L__BB0_1093:
	setp.lt.u32 	%p2235, %r376, 15;
	mov.u32 	%r1990, %r2000;
	@%p2235 bra 	$L__BB0_1096;
	and.b32  	%r434, %r375, -16;
	mov.b32 	%r1989, 0;
	mov.u32 	%r1990, %r2000;
$L__BB0_1095:
	.pragma "nounroll";
	mul.wide.s32 	%rd92, %r1990, 4;
	add.s64 	%rd93, %rd2, %rd92;
	mov.b32 	%r1654, 0;
	st.local.u32 	[%rd93+160], %r1654;
	st.local.u32 	[%rd93+156], %r1654;
	st.local.u32 	[%rd93+152], %r1654;
	st.local.u32 	[%rd93+148], %r1654;
	st.local.u32 	[%rd93+144], %r1654;
	st.local.u32 	[%rd93+140], %r1654;
	st.local.u32 	[%rd93+136], %r1654;
	st.local.u32 	[%rd93+132], %r1654;
	st.local.u32 	[%rd93+128], %r1654;
	st.local.u32 	[%rd93+124], %r1654;
	st.local.u32 	[%rd93+120], %r1654;
	st.local.u32 	[%rd93+116], %r1654;
	st.local.u32 	[%rd93+112], %r1654;
	st.local.u32 	[%rd93+108], %r1654;
	st.local.u32 	[%rd93+104], %r1654;
	st.local.u32 	[%rd93+100], %r1654;
	add.s32 	%r1990, %r1990, -16;
	add.s32 	%r1989, %r1989, 16;
	setp.ne.s32 	%p2236, %r1989, %r434;
	@%p2236 bra 	$L__BB0_1095;
$L__BB0_1096:
	setp.eq.s32 	%p2237, %r377, 0;
	@%p2237 bra 	$L__BB0_1106;
	setp.lt.u32 	%p2238, %r377, 8;
	@%p2238 bra 	$L__BB0_1099;
	mul.wide.s32 	%rd94, %r1990, 4;
	add.s64 	%rd95, %rd2, %rd94;
	mov.b32 	%r1655, 0;
	st.local.u32 	[%rd95+160], %r1655;
	st.local.u32 	[%rd95+156], %r1655;
	st.local.u32 	[%rd95+152], %r1655;
	st.local.u32 	[%rd95+148], %r1655;
	st.local.u32 	[%rd95+144], %r1655;
	st.local.u32 	[%rd95+140], %r1655;
	st.local.u32 	[%rd95+136], %r1655;
	st.local.u32 	[%rd95+132], %r1655;
	add.s32 	%r1990, %r1990, -8;
$L__BB0_1099:
	setp.eq.s32 	%p2239, %r378, 0;
	@%p2239 bra 	$L__BB0_1106;
	and.b32  	%r442, %r375, 3;
	setp.lt.u32 	%p2240, %r378, 4;
	@%p2240 bra 	$L__BB0_1102;
	mul.wide.s32 	%rd96, %r1990, 4;
	add.s64 	%rd97, %rd2, %rd96;
	mov.b32 	%r1656, 0;
	st.local.u32 	[%rd97+160], %r1656;
	st.local.u32 	[%rd97+156], %r1656;
	st.local.u32 	[%rd97+152], %r1656;
	st.local.u32 	[%rd97+148], %r1656;
	add.s32 	%r1990, %r1990, -4;
$L__BB0_1102:
	setp.eq.s32 	%p2241, %r442, 0;
	@%p2241 bra 	$L__BB0_1106;
	mul.wide.s32 	%rd98, %r1990, 4;
	add.s64 	%rd10, %rd2, %rd98;
	mov.b32 	%r1657, 0;
	st.local.u32 	[%rd10+160], %r1657;
	setp.eq.s32 	%p2242, %r442, 1;
	@%p2242 bra 	$L__BB0_1106;
	mov.b32 	%r1658, 0;
	st.local.u32 	[%rd10+156], %r1658;
	setp.eq.s32 	%p2243, %r442, 2;
	@%p2243 bra 	$L__BB0_1106;
	mov.b32 	%r1659, 0;
	st.local.u32 	[%rd10+152], %r1659;
$L__BB0_1106:
	setp.lt.u32 	%p2244, %r376, 15;
	mov.u32 	%r1995, %r2000;
	@%p2244 bra 	$L__BB0_1109;
	and.b32  	%r445, %r375, -16;
	mov.b32 	%r1994, 0;
	mov.u32 	%r1995, %r2000;
$L__BB0_1108:
	.pragma "nounroll";
	mul.wide.s32 	%rd99, %r1995, 4;
	add.s64 	%rd100, %rd2, %rd99;
	mov.b32 	%r1661, 0;
	st.local.u32 	[%rd100+192], %r1661;
	st.local.u32 	[%rd100+188], %r1661;
	st.local.u32 	[%rd100+184], %r1661;
	st.local.u32 	[%rd100+180], %r1661;
	st.local.u32 	[%rd100+176], %r1661;
	st.local.u32 	[%rd100+172], %r1661;
	st.local.u32 	[%rd100+168], %r1661;
	st.local.u32 	[%rd100+164], %r1661;
	st.local.u32 	[%rd100+160], %r1661;
	st.local.u32 	[%rd100+156], %r1661;
	st.local.u32 	[%rd100+152], %r1661;
	st.local.u32 	[%rd100+148], %r1661;
	st.local.u32 	[%rd100+144], %r1661;
	st.local.u32 	[%rd100+140], %r1661;
	st.local.u32 	[%rd100+136], %r1661;
	st.local.u32 	[%rd100+132], %r1661;
	add.s32 	%r1995, %r1995, -16;
	add.s32 	%r1994, %r1994, 16;
	setp.ne.s32 	%p2245, %r1994, %r445;
	@%p2245 bra 	$L__BB0_1108;
$L__BB0_1109:
	setp.eq.s32 	%p2246, %r377, 0;
	@%p2246 bra 	$L__BB0_1119;
	setp.lt.u32 	%p2247, %r377, 8;
	@%p2247 bra 	$L__BB0_1112;
	mul.wide.s32 	%rd101, %r1995, 4;
	add.s64 	%rd102, %rd2, %rd101;
	mov.b32 	%r1662, 0;
	st.local.u32 	[%rd102+192], %r1662;
	st.local.u32 	[%rd102+188], %r1662;
	st.local.u32 	[%rd102+184], %r1662;
	st.local.u32 	[%rd102+180], %r1662;
	st.local.u32 	[%rd102+176], %r1662;
	st.local.u32 	[%rd102+172], %r1662;
	st.local.u32 	[%rd102+168], %r1662;
	st.local.u32 	[%rd102+164], %r1662;
	add.s32 	%r1995, %r1995, -8;
$L__BB0_1112:
	setp.eq.s32 	%p2248, %r378, 0;
	@%p2248 bra 	$L__BB0_1119;
	and.b32  	%r453, %r375, 3;
	setp.lt.u32 	%p2249, %r378, 4;
	@%p2249 bra 	$L__BB0_1115;
	mul.wide.s32 	%rd103, %r1995, 4;
	add.s64 	%rd104, %rd2, %rd103;
	mov.b32 	%r1663, 0;
	st.local.u32 	[%rd104+192], %r1663;
	st.local.u32 	[%rd104+188], %r1663;
	st.local.u32 	[%rd104+184], %r1663;
	st.local.u32 	[%rd104+180], %r1663;
	add.s32 	%r1995, %r1995, -4;
$L__BB0_1115:
	setp.eq.s32 	%p2250, %r453, 0;
	@%p2250 bra 	$L__BB0_1119;
	mul.wide.s32 	%rd105, %r1995, 4;
	add.s64 	%rd11, %rd2, %rd105;
	mov.b32 	%r1664, 0;
	st.local.u32 	[%rd11+192], %r1664;
	setp.eq.s32 	%p2251, %r453, 1;
	@%p2251 bra 	$L__BB0_1119;
	mov.b32 	%r1665, 0;
	st.local.u32 	[%rd11+188], %r1665;
	setp.eq.s32 	%p2252, %r453, 2;
	@%p2252 bra 	$L__BB0_1119;
	mov.b32 	%r1666, 0;
	st.local.u32 	[%rd11+184], %r1666;
$L__BB0_1119:
	setp.lt.u32 	%p2253, %r376, 15;
	@%p2253 bra 	$L__BB0_1122;
	and.b32  	%r456, %r375, -16;
	mov.b32 	%r1999, 0;
$L__BB0_1121:
	.pragma "nounroll";
	mul.wide.s32 	%rd106, %r2000, 4;
	add.s64 	%rd107, %rd2, %rd106;
	mov.b32 	%r1668, 0;
	st.local.u32 	[%rd107+224], %r1668;
	st.local.u32 	[%rd107+220], %r1668;
	st.local.u32 	[%rd107+216], %r1668;
	st.local.u32 	[%rd107+212], %r1668;
	st.local.u32 	[%rd107+208], %r1668;
	st.local.u32 	[%rd107+204], %r1668;
	st.local.u32 	[%rd107+200], %r1668;
	st.local.u32 	[%rd107+196], %r1668;
	st.local.u32 	[%rd107+192], %r1668;
	st.local.u32 	[%rd107+188], %r1668;
	st.local.u32 	[%rd107+184], %r1668;
	st.local.u32 	[%rd107+180], %r1668;
	st.local.u32 	[%rd107+176], %r1668;
	st.local.u32 	[%rd107+172], %r1668;
	st.local.u32 	[%rd107+168], %r1668;
	st.local.u32 	[%rd107+164], %r1668;
	add.s32 	%r2000, %r2000, -16;
	add.s32 	%r1999, %r1999, 16;
	setp.ne.s32 	%p2254, %r1999, %r456;
	@%p2254 bra 	$L__BB0_1121;
$L__BB0_1122:
	setp.eq.s32 	%p2255, %r377, 0;
	@%p2255 bra 	$L__BB0_1132;
	setp.lt.u32 	%p2256, %r377, 8;
	@%p2256 bra 	$L__BB0_1125;
	mul.wide.s32 	%rd108, %r2000, 4;
	add.s64 	%rd109, %rd2, %rd108;
	mov.b32 	%r1669, 0;
	st.local.u32 	[%rd109+224], %r1669;
	st.local.u32 	[%rd109+220], %r1669;
	st.local.u32 	[%rd109+216], %r1669;
	st.local.u32 	[%rd109+212], %r1669;
	st.local.u32 	[%rd109+208], %r1669;
	st.local.u32 	[%rd109+204], %r1669;
	st.local.u32 	[%rd109+200], %r1669;
	st.local.u32 	[%rd109+196], %r1669;
	add.s32 	%r2000, %r2000, -8;
$L__BB0_1125:
	setp.eq.s32 	%p2257, %r378, 0;
	@%p2257 bra 	$L__BB0_1132;
	and.b32  	%r464, %r375, 3;
	setp.lt.u32 	%p2258, %r378, 4;
	@%p2258 bra 	$L__BB0_1128;
	mul.wide.s32 	%rd110, %r2000, 4;
	add.s64 	%rd111, %rd2, %rd110;
	mov.b32 	%r1670, 0;
	st.local.u32 	[%rd111+224], %r1670;
	st.local.u32 	[%rd111+220], %r1670;
	st.local.u32 	[%rd111+216], %r1670;
	st.local.u32 	[%rd111+212], %r1670;
	add.s32 	%r2000, %r2000, -4;
$L__BB0_1128:
	setp.eq.s32 	%p2259, %r464, 0;
	@%p2259 bra 	$L__BB0_1132;
	mul.wide.s32 	%rd112, %r2000, 4;
	add.s64 	%rd12, %rd2, %rd112;
	mov.b32 	%r1671, 0;
	st.local.u32 	[%rd12+224], %r1671;
	setp.eq.s32 	%p2260, %r464, 1;
	@%p2260 bra 	$L__BB0_1132;
	mov.b32 	%r1672, 0;
	st.local.u32 	[%rd12+220], %r1672;
	setp.eq.s32 	%p2261, %r464, 2;
	@%p2261 bra 	$L__BB0_1132;
	mov.b32 	%r1673, 0;
	st.local.u32 	[%rd12+216], %r1673;
$L__BB0_1132:
	mul.wide.s32 	%rd113, %r372, 32;
	add.s64 	%rd114, %rd2, %rd113;
	mul.wide.s32 	%rd115, %r1962, 4;
	add.s64 	%rd116, %rd114, %rd115;
	mov.b32 	%r1674, 1;
	st.local.u32 	[%rd116], %r1674;
	add.s32 	%r467, %r1962, 1;
	setp.lt.s32 	%p2262, %r1962, 0;
	@%p2262 bra 	$L__BB0_1171;
	mov.b32 	%r2003, 0;
$L__BB0_1134:
	mul.wide.u32 	%rd117, %r2003, 4;
	add.s64 	%rd118, %rd2, %rd117;
	ld.local.u32 	%r469, [%rd118];
	setp.eq.s32 	%p2263, %r469, 0;
	add.s32 	%r470, %r2003, 1;
	setp.lt.s32 	%p2264, %r2003, %r1962;
	and.pred  	%p2265, %p2264, %p2263;
	mov.u32 	%r2003, %r470;
	@%p2265 bra 	$L__BB0_1134;
	setp.ne.s32 	%p2266, %r469, 0;
	@%p2266 bra 	$L__BB0_1172;
	mov.b32 	%r2004, 0;
$L__BB0_1137:
	mul.wide.u32 	%rd119, %r2004, 4;
	add.s64 	%rd120, %rd2, %rd119;
	ld.local.u32 	%r1677, [%rd120+32];
	setp.eq.s32 	%p2268, %r1677, 0;
	mov.pred 	%p2710, -1;
	@%p2268 bra 	$L__BB0_1139;
	setp.ne.s32 	%p2269, %r2004, %r1962;
	add.s32 	%r1678, %r2004, -2;
	setp.ne.s32 	%p2270, %r1678, %r1962;
	and.pred  	%p2710, %p2269, %p2270;
$L__BB0_1139:
	add.s32 	%r472, %r2004, 1;
	setp.lt.s32 	%p2271, %r2004, %r1962;
	and.pred  	%p2272, %p2271, %p2710;
	mov.u32 	%r2004, %r472;
	@%p2272 bra 	$L__BB0_1137;
	not.pred 	%p2273, %p2710;
	@%p2273 bra 	$L__BB0_1172;
	mov.b32 	%r2005, 0;
$L__BB0_1142:
	mul.wide.u32 	%rd121, %r2005, 4;
	add.s64 	%rd122, %rd2, %rd121;
	ld.local.u32 	%r1680, [%rd122+64];
	setp.eq.s32 	%p2275, %r1680, 0;
	mov.pred 	%p2711, -1;
	@%p2275 bra 	$L__BB0_1144;
	add.s32 	%r1681, %r2005, 1;
	setp.ne.s32 	%p2276, %r1681, %r1962;
	add.s32 	%r1682, %r2005, -3;
	setp.ne.s32 	%p2277, %r1682, %r1962;
	and.pred  	%p2711, %p2276, %p2277;
$L__BB0_1144:
	add.s32 	%r474, %r2005, 1;
	setp.lt.s32 	%p2278, %r2005, %r1962;
	and.pred  	%p2279, %p2278, %p2711;
	mov.u32 	%r2005, %r474;
	@%p2279 bra 	$L__BB0_1142;
	not.pred 	%p2280, %p2711;
	@%p2280 bra 	$L__BB0_1172;
	mov.b32 	%r2006, 0;
$L__BB0_1147:
	mul.wide.u32 	%rd123, %r2006, 4;
	add.s64 	%rd124, %rd2, %rd123;
	ld.local.u32 	%r1684, [%rd124+96];
	setp.eq.s32 	%p2282, %r1684, 0;
	mov.pred 	%p2712, -1;
	@%p2282 bra 	$L__BB0_1149;
	add.s32 	%r1685, %r2006, 2;
	setp.ne.s32 	%p2283, %r1685, %r1962;
	add.s32 	%r1686, %r2006, -4;
	setp.ne.s32 	%p2284, %r1686, %r1962;
	and.pred  	%p2712, %p2283, %p2284;
$L__BB0_1149:
	add.s32 	%r476, %r2006, 1;
	setp.lt.s32 	%p2285, %r2006, %r1962;
	and.pred  	%p2286, %p2285, %p2712;
	mov.u32 	%r2006, %r476;
	@%p2286 bra 	$L__BB0_1147;
	not.pred 	%p2287, %p2712;
	@%p2287 bra 	$L__BB0_1172;
	mov.b32 	%r2007, 0;
$L__BB0_1152:
	mul.wide.u32 	%rd125, %r2007, 4;
	add.s64 	%rd126, %rd2, %rd125;
	ld.local.u32 	%r1688, [%rd126+128];
	setp.eq.s32 	%p2289, %r1688, 0;
	mov.pred 	%p2713, -1;
	@%p2289 bra 	$L__BB0_1154;
	add.s32 	%r1689, %r2007, 3;
	setp.ne.s32 	%p2290, %r1689, %r1962;
	add.s32 	%r1690, %r2007, -5;
	setp.ne.s32 	%p2291, %r1690, %r1962;
	and.pred  	%p2713, %p2290, %p2291;
$L__BB0_1154:
	add.s32 	%r478, %r2007, 1;
	setp.lt.s32 	%p2292, %r2007, %r1962;
	and.pred  	%p2293, %p2292, %p2713;
	mov.u32 	%r2007, %r478;
	@%p2293 bra 	$L__BB0_1152;
	not.pred 	%p2294, %p2713;
	@%p2294 bra 	$L__BB0_1172;
	mov.b32 	%r2008, 0;
$L__BB0_1157:
	mul.wide.u32 	%rd127, %r2008, 4;
	add.s64 	%rd128, %rd2, %rd127;
	ld.local.u32 	%r1692, [%rd128+160];
	setp.eq.s32 	%p2296, %r1692, 0;
	mov.pred 	%p2714, -1;
	@%p2296 bra 	$L__BB0_1159;
	add.s32 	%r1693, %r2008, 4;
	setp.ne.s32 	%p2297, %r1693, %r1962;
	add.s32 	%r1694, %r2008, -6;
	setp.ne.s32 	%p2298, %r1694, %r1962;
	and.pred  	%p2714, %p2297, %p2298;
$L__BB0_1159:
	add.s32 	%r480, %r2008, 1;
	setp.lt.s32 	%p2299, %r2008, %r1962;
	and.pred  	%p2300, %p2299, %p2714;
	mov.u32 	%r2008, %r480;
	@%p2300 bra 	$L__BB0_1157;
	not.pred 	%p2301, %p2714;
	@%p2301 bra 	$L__BB0_1172;
	mov.b32 	%r2009, 0;
$L__BB0_1162:
	mul.wide.u32 	%rd129, %r2009, 4;
	add.s64 	%rd130, %rd2, %rd129;
	ld.local.u32 	%r1696, [%rd130+192];
	setp.eq.s32 	%p2303, %r1696, 0;
	mov.pred 	%p2715, -1;
	@%p2303 bra 	$L__BB0_1164;
	add.s32 	%r1697, %r2009, 5;
	setp.ne.s32 	%p2304, %r1697, %r1962;
	add.s32 	%r1698, %r2009, -7;
	setp.ne.s32 	%p2305, %r1698, %r1962;
	and.pred  	%p2715, %p2304, %p2305;
$L__BB0_1164:
	add.s32 	%r482, %r2009, 1;
	setp.lt.s32 	%p2306, %r2009, %r1962;
	and.pred  	%p2307, %p2306, %p2715;
	mov.u32 	%r2009, %r482;
	@%p2307 bra 	$L__BB0_1162;
	not.pred 	%p2308, %p2715;
	@%p2308 bra 	$L__BB0_1172;
	mov.b32 	%r2010, 0;
$L__BB0_1167:
	mul.wide.u32 	%rd131, %r2010, 4;
	add.s64 	%rd132, %rd2, %rd131;
	ld.local.u32 	%r1700, [%rd132+224];
	setp.eq.s32 	%p2310, %r1700, 0;
	mov.pred 	%p2716, -1;
	@%p2310 bra 	$L__BB0_1169;
	add.s32 	%r1701, %r2010, 6;
	setp.ne.s32 	%p2311, %r1701, %r1962;
	add.s32 	%r1702, %r2010, -8;
	setp.ne.s32 	%p2312, %r1702, %r1962;
	and.pred  	%p2716, %p2311, %p2312;
$L__BB0_1169:
	add.s32 	%r484, %r2010, 1;
	setp.lt.s32 	%p2313, %r2010, %r1962;
	and.pred  	%p2314, %p2313, %p2716;
	mov.u32 	%r2010, %r484;
	@%p2314 bra 	$L__BB0_1167;
	not.pred 	%p2315, %p2716;
	@%p2315 bra 	$L__BB0_1172;
$L__BB0_1171:
	mov.b32 	%r1703, 0;
	st.local.v2.u32 	[%rd4], {%r1703, %r467};
	mov.u32 	%r2047, %r2074;
$L__BB0_1172:
	setp.eq.s32 	%p2316, %r467, 0;
	@%p2316 bra 	$L__BB0_1212;
	setp.lt.s32 	%p2317, %r1962, 0;
	neg.s32 	%r486, %r1962;
	@%p2317 bra 	$L__BB0_1212;
	add.s32 	%r487, %r1962, 2;
	mov.b32 	%r2012, 0;
$L__BB0_1175:
	mul.wide.u32 	%rd133, %r2012, 4;
	add.s64 	%rd134, %rd2, %rd133;
	ld.local.u32 	%r1705, [%rd134];
	setp.eq.s32 	%p2319, %r1705, 0;
	mov.pred 	%p2717, -1;
	@%p2319 bra 	$L__BB0_1177;
	setp.ne.s32 	%p2320, %r2012, %r487;
	setp.ne.s32 	%p2321, %r1962, %r2012;
	and.pred  	%p2717, %p2320, %p2321;
$L__BB0_1177:
	add.s32 	%r489, %r2012, 1;
	setp.lt.s32 	%p2322, %r2012, %r1962;
	and.pred  	%p2323, %p2322, %p2717;
	mov.u32 	%r2012, %r489;
	@%p2323 bra 	$L__BB0_1175;
	not.pred 	%p2324, %p2717;
	@%p2324 bra 	$L__BB0_1213;
	mov.b32 	%r2013, 0;
$L__BB0_1180:
	mul.wide.u32 	%rd135, %r2013, 4;
	add.s64 	%rd136, %rd2, %rd135;
	ld.local.u32 	%r491, [%rd136+32];
	setp.eq.s32 	%p2325, %r491, 0;
	add.s32 	%r492, %r2013, 1;
	setp.lt.s32 	%p2326, %r2013, %r1962;
	and.pred  	%p2327, %p2326, %p2325;
	mov.u32 	%r2013, %r492;
	@%p2327 bra 	$L__BB0_1180;
	setp.ne.s32 	%p2328, %r491, 0;
	@%p2328 bra 	$L__BB0_1213;
	mov.b32 	%r2014, 0;
$L__BB0_1183:
	mul.wide.u32 	%rd137, %r2014, 4;
	add.s64 	%rd138, %rd2, %rd137;
	ld.local.u32 	%r1708, [%rd138+64];
	setp.eq.s32 	%p2330, %r1708, 0;
	mov.pred 	%p2718, -1;
	@%p2330 bra 	$L__BB0_1185;
	setp.ne.s32 	%p2331, %r2014, %r1962;
	sub.s32 	%r1709, 2, %r2014;
	setp.ne.s32 	%p2332, %r1709, %r486;
	and.pred  	%p2718, %p2331, %p2332;
$L__BB0_1185:
	add.s32 	%r494, %r2014, 1;
	setp.lt.s32 	%p2333, %r2014, %r1962;
	and.pred  	%p2334, %p2333, %p2718;
	mov.u32 	%r2014, %r494;
	@%p2334 bra 	$L__BB0_1183;
	not.pred 	%p2335, %p2718;
	@%p2335 bra 	$L__BB0_1213;
	mov.b32 	%r2015, 0;
$L__BB0_1188:
	mul.wide.u32 	%rd139, %r2015, 4;
	add.s64 	%rd140, %rd2, %rd139;
	ld.local.u32 	%r1711, [%rd140+96];
	setp.eq.s32 	%p2337, %r1711, 0;
	mov.pred 	%p2719, -1;
	@%p2337 bra 	$L__BB0_1190;
	add.s32 	%r1712, %r2015, 1;
	setp.ne.s32 	%p2338, %r1712, %r1962;
	sub.s32 	%r1713, 3, %r2015;
	setp.ne.s32 	%p2339, %r1713, %r486;
	and.pred  	%p2719, %p2338, %p2339;
$L__BB0_1190:
	add.s32 	%r496, %r2015, 1;
	setp.lt.s32 	%p2340, %r2015, %r1962;
	and.pred  	%p2341, %p2340, %p2719;
	mov.u32 	%r2015, %r496;
	@%p2341 bra 	$L__BB0_1188;
	not.pred 	%p2342, %p2719;
	@%p2342 bra 	$L__BB0_1213;
	mov.b32 	%r2016, 0;
$L__BB0_1193:
	mul.wide.u32 	%rd141, %r2016, 4;
	add.s64 	%rd142, %rd2, %rd141;
	ld.local.u32 	%r1715, [%rd142+128];
	setp.eq.s32 	%p2344, %r1715, 0;
	mov.pred 	%p2720, -1;
	@%p2344 bra 	$L__BB0_1195;
	add.s32 	%r1716, %r2016, 2;
	setp.ne.s32 	%p2345, %r1716, %r1962;
	sub.s32 	%r1717, 4, %r2016;
	setp.ne.s32 	%p2346, %r1717, %r486;
	and.pred  	%p2720, %p2345, %p2346;
$L__BB0_1195:
	add.s32 	%r498, %r2016, 1;
	setp.lt.s32 	%p2347, %r2016, %r1962;
	and.pred  	%p2348, %p2347, %p2720;
	mov.u32 	%r2016, %r498;
	@%p2348 bra 	$L__BB0_1193;
	not.pred 	%p2349, %p2720;
	@%p2349 bra 	$L__BB0_1213;
	mov.b32 	%r2017, 0;
$L__BB0_1198:
	mul.wide.u32 	%rd143, %r2017, 4;
	add.s64 	%rd144, %rd2, %rd143;
	ld.local.u32 	%r1719, [%rd144+160];
	setp.eq.s32 	%p2351, %r1719, 0;
	mov.pred 	%p2721, -1;
	@%p2351 bra 	$L__BB0_1200;
	add.s32 	%r1720, %r2017, 3;
	setp.ne.s32 	%p2352, %r1720, %r1962;
	sub.s32 	%r1721, 5, %r2017;
	setp.ne.s32 	%p2353, %r1721, %r486;
	and.pred  	%p2721, %p2352, %p2353;
$L__BB0_1200:
	add.s32 	%r500, %r2017, 1;
	setp.lt.s32 	%p2354, %r2017, %r1962;
	and.pred  	%p2355, %p2354, %p2721;
	mov.u32 	%r2017, %r500;
	@%p2355 bra 	$L__BB0_1198;
	not.pred 	%p2356, %p2721;
	@%p2356 bra 	$L__BB0_1213;
	mov.b32 	%r2018, 0;
$L__BB0_1203:
	mul.wide.u32 	%rd145, %r2018, 4;
	add.s64 	%rd146, %rd2, %rd145;
	ld.local.u32 	%r1723, [%rd146+192];
	setp.eq.s32 	%p2358, %r1723, 0;
	mov.pred 	%p2722, -1;
	@%p2358 bra 	$L__BB0_1205;
	add.s32 	%r1724, %r2018, 4;
	setp.ne.s32 	%p2359, %r1724, %r1962;
	sub.s32 	%r1725, 6, %r2018;
	setp.ne.s32 	%p2360, %r1725, %r486;
	and.pred  	%p2722, %p2359, %p2360;
$L__BB0_1205:
	add.s32 	%r502, %r2018, 1;
	setp.lt.s32 	%p2361, %r2018, %r1962;
	and.pred  	%p2362, %p2361, %p2722;
	mov.u32 	%r2018, %r502;
	@%p2362 bra 	$L__BB0_1203;
	not.pred 	%p2363, %p2722;
	@%p2363 bra 	$L__BB0_1213;
	mov.b32 	%r2019, 0;
$L__BB0_1208:
	mul.wide.u32 	%rd147, %r2019, 4;
	add.s64 	%rd148, %rd2, %rd147;
	ld.local.u32 	%r1727, [%rd148+224];
	setp.eq.s32 	%p2365, %r1727, 0;
	mov.pred 	%p2723, -1;
	@%p2365 bra 	$L__BB0_1210;
	add.s32 	%r1728, %r2019, 5;
	setp.ne.s32 	%p2366, %r1728, %r1962;
	sub.s32 	%r1729, 7, %r2019;
	setp.ne.s32 	%p2367, %r1729, %r486;
	and.pred  	%p2723, %p2366, %p2367;
$L__BB0_1210:
	add.s32 	%r504, %r2019, 1;
	setp.lt.s32 	%p2368, %r2019, %r1962;
	and.pred  	%p2369, %p2368, %p2723;
	mov.u32 	%r2019, %r504;
	@%p2369 bra 	$L__BB0_1208;
	not.pred 	%p2370, %p2723;
	@%p2370 bra 	$L__BB0_1213;
$L__BB0_1212:
	mul.wide.u32 	%rd149, %r2047, 8;
	add.s64 	%rd150, %rd1, %rd149;
	mov.b32 	%r1730, 1;
	st.local.v2.u32 	[%rd150], {%r1730, %r467};
	add.s32 	%r2047, %r2047, 1;
$L__BB0_1213:
	setp.eq.s32 	%p2371, %r467, 0;
	@%p2371 bra 	$L__BB0_1253;
	setp.lt.s32 	%p2372, %r1962, 0;
	sub.s32 	%r507, 1, %r1962;
	@%p2372 bra 	$L__BB0_1253;
	add.s32 	%r508, %r1962, 3;
	mov.b32 	%r2021, 0;
$L__BB0_1216:
	mul.wide.u32 	%rd151, %r2021, 4;
	add.s64 	%rd152, %rd2, %rd151;
	ld.local.u32 	%r1732, [%rd152];
	setp.eq.s32 	%p2374, %r1732, 0;
	mov.pred 	%p2724, -1;
	@%p2374 bra 	$L__BB0_1218;
	setp.ne.s32 	%p2375, %r2021, %r508;
	neg.s32 	%r1733, %r2021;
	setp.ne.s32 	%p2376, %r507, %r1733;
	and.pred  	%p2724, %p2375, %p2376;
$L__BB0_1218:
	add.s32 	%r510, %r2021, 1;
	setp.lt.s32 	%p2377, %r2021, %r1962;
	and.pred  	%p2378, %p2377, %p2724;
	mov.u32 	%r2021, %r510;
	@%p2378 bra 	$L__BB0_1216;
	not.pred 	%p2379, %p2724;
	@%p2379 bra 	$L__BB0_1254;
	add.s32 	%r511, %r1962, 2;
	mov.b32 	%r2022, 0;
$L__BB0_1221:
	mul.wide.u32 	%rd153, %r2022, 4;
	add.s64 	%rd154, %rd2, %rd153;
	ld.local.u32 	%r1735, [%rd154+32];
	setp.eq.s32 	%p2381, %r1735, 0;
	mov.pred 	%p2725, -1;
	@%p2381 bra 	$L__BB0_1223;
	setp.ne.s32 	%p2382, %r2022, %r511;
	setp.ne.s32 	%p2383, %r1962, %r2022;
	and.pred  	%p2725, %p2382, %p2383;
$L__BB0_1223:
	add.s32 	%r513, %r2022, 1;
	setp.lt.s32 	%p2384, %r2022, %r1962;
	and.pred  	%p2385, %p2384, %p2725;
	mov.u32 	%r2022, %r513;
	@%p2385 bra 	$L__BB0_1221;
	not.pred 	%p2386, %p2725;
	@%p2386 bra 	$L__BB0_1254;
	mov.b32 	%r2023, 0;
$L__BB0_1226:
	mul.wide.u32 	%rd155, %r2023, 4;
	add.s64 	%rd156, %rd2, %rd155;
	ld.local.u32 	%r515, [%rd156+64];
	setp.eq.s32 	%p2387, %r515, 0;
	add.s32 	%r516, %r2023, 1;
	setp.lt.s32 	%p2388, %r2023, %r1962;
	and.pred  	%p2389, %p2388, %p2387;
	mov.u32 	%r2023, %r516;
	@%p2389 bra 	$L__BB0_1226;
	setp.ne.s32 	%p2390, %r515, 0;
	@%p2390 bra 	$L__BB0_1254;
	mov.b32 	%r2024, 0;
$L__BB0_1229:
	mul.wide.u32 	%rd157, %r2024, 4;
	add.s64 	%rd158, %rd2, %rd157;
	ld.local.u32 	%r1738, [%rd158+96];
	setp.eq.s32 	%p2392, %r1738, 0;
	mov.pred 	%p2726, -1;
	@%p2392 bra 	$L__BB0_1231;
	setp.ne.s32 	%p2393, %r2024, %r1962;
	sub.s32 	%r1739, 3, %r2024;
	setp.ne.s32 	%p2394, %r1739, %r507;
	and.pred  	%p2726, %p2393, %p2394;
$L__BB0_1231:
	add.s32 	%r518, %r2024, 1;
	setp.lt.s32 	%p2395, %r2024, %r1962;
	and.pred  	%p2396, %p2395, %p2726;
	mov.u32 	%r2024, %r518;
	@%p2396 bra 	$L__BB0_1229;
	not.pred 	%p2397, %p2726;
	@%p2397 bra 	$L__BB0_1254;
	mov.b32 	%r2025, 0;
$L__BB0_1234:
	mul.wide.u32 	%rd159, %r2025, 4;
	add.s64 	%rd160, %rd2, %rd159;
	ld.local.u32 	%r1741, [%rd160+128];
	setp.eq.s32 	%p2399, %r1741, 0;
	mov.pred 	%p2727, -1;
	@%p2399 bra 	$L__BB0_1236;
	add.s32 	%r1742, %r2025, 1;
	setp.ne.s32 	%p2400, %r1742, %r1962;
	sub.s32 	%r1743, 4, %r2025;
	setp.ne.s32 	%p2401, %r1743, %r507;
	and.pred  	%p2727, %p2400, %p2401;
$L__BB0_1236:
	add.s32 	%r520, %r2025, 1;
	setp.lt.s32 	%p2402, %r2025, %r1962;
	and.pred  	%p2403, %p2402, %p2727;
	mov.u32 	%r2025, %r520;
	@%p2403 bra 	$L__BB0_1234;
	not.pred 	%p2404, %p2727;
	@%p2404 bra 	$L__BB0_1254;
	mov.b32 	%r2026, 0;
$L__BB0_1239:
	mul.wide.u32 	%rd161, %r2026, 4;
	add.s64 	%rd162, %rd2, %rd161;
	ld.local.u32 	%r1745, [%rd162+160];
	setp.eq.s32 	%p2406, %r1745, 0;
	mov.pred 	%p2728, -1;
	@%p2406 bra 	$L__BB0_1241;
	add.s32 	%r1746, %r2026, 2;
	setp.ne.s32 	%p2407, %r1746, %r1962;
	sub.s32 	%r1747, 5, %r2026;
	setp.ne.s32 	%p2408, %r1747, %r507;
	and.pred  	%p2728, %p2407, %p2408;
$L__BB0_1241:
	add.s32 	%r522, %r2026, 1;
	setp.lt.s32 	%p2409, %r2026, %r1962;
	and.pred  	%p2410, %p2409, %p2728;
	mov.u32 	%r2026, %r522;
	@%p2410 bra 	$L__BB0_1239;
	not.pred 	%p2411, %p2728;
	@%p2411 bra 	$L__BB0_1254;
	mov.b32 	%r2027, 0;
$L__BB0_1244:
	mul.wide.u32 	%rd163, %r2027, 4;
	add.s64 	%rd164, %rd2, %rd163;
	ld.local.u32 	%r1749, [%rd164+192];
	setp.eq.s32 	%p2413, %r1749, 0;
	mov.pred 	%p2729, -1;
	@%p2413 bra 	$L__BB0_1246;
	add.s32 	%r1750, %r2027, 3;
	setp.ne.s32 	%p2414, %r1750, %r1962;
	sub.s32 	%r1751, 6, %r2027;
	setp.ne.s32 	%p2415, %r1751, %r507;
	and.pred  	%p2729, %p2414, %p2415;
$L__BB0_1246:
	add.s32 	%r524, %r2027, 1;
	setp.lt.s32 	%p2416, %r2027, %r1962;
	and.pred  	%p2417, %p2416, %p2729;
	mov.u32 	%r2027, %r524;
	@%p2417 bra 	$L__BB0_1244;
	not.pred 	%p2418, %p2729;
	@%p2418 bra 	$L__BB0_1254;
	mov.b32 	%r2028, 0;
$L__BB0_1249:
	mul.wide.u32 	%rd165, %r2028, 4;
	add.s64 	%rd166, %rd2, %rd165;
	ld.local.u32 	%r1753, [%rd166+224];
	setp.eq.s32 	%p2420, %r1753, 0;
	mov.pred 	%p2730, -1;
	@%p2420 bra 	$L__BB0_1251;
	add.s32 	%r1754, %r2028, 4;
	setp.ne.s32 	%p2421, %r1754, %r1962;
	sub.s32 	%r1755, 7, %r2028;
	setp.ne.s32 	%p2422, %r1755, %r507;
	and.pred  	%p2730, %p2421, %p2422;
$L__BB0_1251:
	add.s32 	%r526, %r2028, 1;
	setp.lt.s32 	%p2423, %r2028, %r1962;
	and.pred  	%p2424, %p2423, %p2730;
	mov.u32 	%r2028, %r526;
	@%p2424 bra 	$L__BB0_1249;
	not.pred 	%p2425, %p2730;
	@%p2425 bra 	$L__BB0_1254;
$L__BB0_1253:
	mul.wide.u32 	%rd167, %r2047, 8;
	add.s64 	%rd168, %rd1, %rd167;
	mov.b32 	%r1756, 2;
	st.local.v2.u32 	[%rd168], {%r1756, %r467};
	add.s32 	%r2047, %r2047, 1;
$L__BB0_1254:
	setp.eq.s32 	%p2426, %r467, 0;
	@%p2426 bra 	$L__BB0_1294;
	setp.lt.s32 	%p2427, %r1962, 0;
	sub.s32 	%r529, 2, %r1962;
	@%p2427 bra 	$L__BB0_1294;
	add.s32 	%r530, %r1962, 4;
	mov.b32 	%r2030, 0;
$L__BB0_1257:
	mul.wide.u32 	%rd169, %r2030, 4;
	add.s64 	%rd170, %rd2, %rd169;
	ld.local.u32 	%r1758, [%rd170];
	setp.eq.s32 	%p2429, %r1758, 0;
	mov.pred 	%p2731, -1;
	@%p2429 bra 	$L__BB0_1259;
	setp.ne.s32 	%p2430, %r2030, %r530;
	neg.s32 	%r1759, %r2030;
	setp.ne.s32 	%p2431, %r529, %r1759;
	and.pred  	%p2731, %p2430, %p2431;
$L__BB0_1259:
	add.s32 	%r532, %r2030, 1;
	setp.lt.s32 	%p2432, %r2030, %r1962;
	and.pred  	%p2433, %p2432, %p2731;
	mov.u32 	%r2030, %r532;
	@%p2433 bra 	$L__BB0_1257;
	not.pred 	%p2434, %p2731;
	@%p2434 bra 	$L__BB0_1295;
	add.s32 	%r533, %r1962, 3;
	mov.b32 	%r2031, 0;
$L__BB0_1262:
	mul.wide.u32 	%rd171, %r2031, 4;
	add.s64 	%rd172, %rd2, %rd171;
	ld.local.u32 	%r1761, [%rd172+32];
	setp.eq.s32 	%p2436, %r1761, 0;
	mov.pred 	%p2732, -1;
	@%p2436 bra 	$L__BB0_1264;
	setp.ne.s32 	%p2437, %r2031, %r533;
	sub.s32 	%r1762, 1, %r2031;
	setp.ne.s32 	%p2438, %r1762, %r529;
	and.pred  	%p2732, %p2437, %p2438;
$L__BB0_1264:
	add.s32 	%r535, %r2031, 1;
	setp.lt.s32 	%p2439, %r2031, %r1962;
	and.pred  	%p2440, %p2439, %p2732;
	mov.u32 	%r2031, %r535;
	@%p2440 bra 	$L__BB0_1262;
	not.pred 	%p2441, %p2732;
	@%p2441 bra 	$L__BB0_1295;
	add.s32 	%r536, %r1962, 2;
	mov.b32 	%r2032, 0;
$L__BB0_1267:
	mul.wide.u32 	%rd173, %r2032, 4;
	add.s64 	%rd174, %rd2, %rd173;
	ld.local.u32 	%r1764, [%rd174+64];
	setp.eq.s32 	%p2443, %r1764, 0;
	mov.pred 	%p2733, -1;
	@%p2443 bra 	$L__BB0_1269;
	setp.ne.s32 	%p2444, %r2032, %r536;
	setp.ne.s32 	%p2445, %r1962, %r2032;
	and.pred  	%p2733, %p2444, %p2445;
$L__BB0_1269:
	add.s32 	%r538, %r2032, 1;
	setp.lt.s32 	%p2446, %r2032, %r1962;
	and.pred  	%p2447, %p2446, %p2733;
	mov.u32 	%r2032, %r538;
	@%p2447 bra 	$L__BB0_1267;
	not.pred 	%p2448, %p2733;
	@%p2448 bra 	$L__BB0_1295;
	mov.b32 	%r2033, 0;
$L__BB0_1272:
	mul.wide.u32 	%rd175, %r2033, 4;
	add.s64 	%rd176, %rd2, %rd175;
	ld.local.u32 	%r540, [%rd176+96];
	setp.eq.s32 	%p2449, %r540, 0;
	add.s32 	%r541, %r2033, 1;
	setp.lt.s32 	%p2450, %r2033, %r1962;
	and.pred  	%p2451, %p2450, %p2449;
	mov.u32 	%r2033, %r541;
	@%p2451 bra 	$L__BB0_1272;
	setp.ne.s32 	%p2452, %r540, 0;
	@%p2452 bra 	$L__BB0_1295;
	mov.b32 	%r2034, 0;
$L__BB0_1275:
	mul.wide.u32 	%rd177, %r2034, 4;
	add.s64 	%rd178, %rd2, %rd177;
	ld.local.u32 	%r1767, [%rd178+128];
	setp.eq.s32 	%p2454, %r1767, 0;
	mov.pred 	%p2734, -1;
	@%p2454 bra 	$L__BB0_1277;
	setp.ne.s32 	%p2455, %r2034, %r1962;
	sub.s32 	%r1768, 4, %r2034;
	setp.ne.s32 	%p2456, %r1768, %r529;
	and.pred  	%p2734, %p2455, %p2456;
$L__BB0_1277:
	add.s32 	%r543, %r2034, 1;
	setp.lt.s32 	%p2457, %r2034, %r1962;
	and.pred  	%p2458, %p2457, %p2734;
	mov.u32 	%r2034, %r543;
	@%p2458 bra 	$L__BB0_1275;
	not.pred 	%p2459, %p2734;
	@%p2459 bra 	$L__BB0_1295;
	mov.b32 	%r2035, 0;
$L__BB0_1280:
	mul.wide.u32 	%rd179, %r2035, 4;
	add.s64 	%rd180, %rd2, %rd179;
	ld.local.u32 	%r1770, [%rd180+160];
	setp.eq.s32 	%p2461, %r1770, 0;
	mov.pred 	%p2735, -1;
	@%p2461 bra 	$L__BB0_1282;
	add.s32 	%r1771, %r2035, 1;
	setp.ne.s32 	%p2462, %r1771, %r1962;
	sub.s32 	%r1772, 5, %r2035;
	setp.ne.s32 	%p2463, %r1772, %r529;
	and.pred  	%p2735, %p2462, %p2463;
$L__BB0_1282:
	add.s32 	%r545, %r2035, 1;
	setp.lt.s32 	%p2464, %r2035, %r1962;
	and.pred  	%p2465, %p2464, %p2735;
	mov.u32 	%r2035, %r545;
	@%p2465 bra 	$L__BB0_1280;
	not.pred 	%p2466, %p2735;
	@%p2466 bra 	$L__BB0_1295;
	mov.b32 	%r2036, 0;
$L__BB0_1285:
	mul.wide.u32 	%rd181, %r2036, 4;
	add.s64 	%rd182, %rd2, %rd181;
	ld.local.u32 	%r1774, [%rd182+192];
	setp.eq.s32 	%p2468, %r1774, 0;
	mov.pred 	%p2736, -1;
	@%p2468 bra 	$L__BB0_1287;
	add.s32 	%r1775, %r2036, 2;
	setp.ne.s32 	%p2469, %r1775, %r1962;
	sub.s32 	%r1776, 6, %r2036;
	setp.ne.s32 	%p2470, %r1776, %r529;
	and.pred  	%p2736, %p2469, %p2470;
$L__BB0_1287:
	add.s32 	%r547, %r2036, 1;
	setp.lt.s32 	%p2471, %r2036, %r1962;
	and.pred  	%p2472, %p2471, %p2736;
	mov.u32 	%r2036, %r547;
	@%p2472 bra 	$L__BB0_1285;
	not.pred 	%p2473, %p2736;
	@%p2473 bra 	$L__BB0_1295;
	mov.b32 	%r2037, 0;
$L__BB0_1290:
	mul.wide.u32 	%rd183, %r2037, 4;
	add.s64 	%rd184, %rd2, %rd183;
	ld.local.u32 	%r1778, [%rd184+224];
	setp.eq.s32 	%p2475, %r1778, 0;
	mov.pred 	%p2737, -1;
	@%p2475 bra 	$L__BB0_1292;
	add.s32 	%r1779, %r2037, 3;
	setp.ne.s32 	%p2476, %r1779, %r1962;
	sub.s32 	%r1780, 7, %r2037;
	setp.ne.s32 	%p2477, %r1780, %r529;
	and.pred  	%p2737, %p2476, %p2477;
$L__BB0_1292:
	add.s32 	%r549, %r2037, 1;
	setp.lt.s32 	%p2478, %r2037, %r1962;
	and.pred  	%p2479, %p2478, %p2737;
	mov.u32 	%r2037, %r549;
	@%p2479 bra 	$L__BB0_1290;
	not.pred 	%p2480, %p2737;
	@%p2480 bra 	$L__BB0_1295;
$L__BB0_1294:
	mul.wide.u32 	%rd185, %r2047, 8;
	add.s64 	%rd186, %rd1, %rd185;
	mov.b32 	%r1781, 3;
	st.local.v2.u32 	[%rd186], {%r1781, %r467};
	add.s32 	%r2047, %r2047, 1;
$L__BB0_1295:
	setp.eq.s32 	%p2481, %r467, 0;
	@%p2481 bra 	$L__BB0_1335;
	setp.lt.s32 	%p2482, %r1962, 0;
	sub.s32 	%r552, 3, %r1962;
	@%p2482 bra 	$L__BB0_1335;
	add.s32 	%r553, %r1962, 5;
	mov.b32 	%r2039, 0;
$L__BB0_1298:
	mul.wide.u32 	%rd187, %r2039, 4;
	add.s64 	%rd188, %rd2, %rd187;
	ld.local.u32 	%r1783, [%rd188];
	setp.eq.s32 	%p2484, %r1783, 0;
	mov.pred 	%p2738, -1;
	@%p2484 bra 	$L__BB0_1300;
	setp.ne.s32 	%p2485, %r2039, %r553;
	neg.s32 	%r1784, %r2039;
	setp.ne.s32 	%p2486, %r552, %r1784;
	and.pred  	%p2738, %p2485, %p2486;
$L__BB0_1300:
	add.s32 	%r555, %r2039, 1;
	setp.lt.s32 	%p2487, %r2039, %r1962;
	and.pred  	%p2488, %p2487, %p2738;
	mov.u32 	%r2039, %r555;
	@%p2488 bra 	$L__BB0_1298;
	not.pred 	%p2489, %p2738;
	@%p2489 bra 	$L__BB0_1336;
	add.s32 	%r556, %r1962, 4;
	mov.b32 	%r2040, 0;
$L__BB0_1303:
	mul.wide.u32 	%rd189, %r2040, 4;
	add.s64 	%rd190, %rd2, %rd189;
	ld.local.u32 	%r1786, [%rd190+32];
	setp.eq.s32 	%p2491, %r1786, 0;
	mov.pred 	%p2739, -1;
	@%p2491 bra 	$L__BB0_1305;
	setp.ne.s32 	%p2492, %r2040, %r556;
	sub.s32 	%r1787, 1, %r2040;
	setp.ne.s32 	%p2493, %r1787, %r552;
	and.pred  	%p2739, %p2492, %p2493;
$L__BB0_1305:
	add.s32 	%r558, %r2040, 1;
	setp.lt.s32 	%p2494, %r2040, %r1962;
	and.pred  	%p2495, %p2494, %p2739;
	mov.u32 	%r2040, %r558;
	@%p2495 bra 	$L__BB0_1303;
	not.pred 	%p2496, %p2739;
	@%p2496 bra 	$L__BB0_1336;
	add.s32 	%r559, %r1962, 3;
	mov.b32 	%r2041, 0;
$L__BB0_1308:
	mul.wide.u32 	%rd191, %r2041, 4;
	add.s64 	%rd192, %rd2, %rd191;
	ld.local.u32 	%r1789, [%rd192+64];
	setp.eq.s32 	%p2498, %r1789, 0;
	mov.pred 	%p2740, -1;
	@%p2498 bra 	$L__BB0_1310;
	setp.ne.s32 	%p2499, %r2041, %r559;
	sub.s32 	%r1790, 2, %r2041;
	setp.ne.s32 	%p2500, %r1790, %r552;
	and.pred  	%p2740, %p2499, %p2500;
$L__BB0_1310:
	add.s32 	%r561, %r2041, 1;
	setp.lt.s32 	%p2501, %r2041, %r1962;
	and.pred  	%p2502, %p2501, %p2740;
	mov.u32 	%r2041, %r561;
	@%p2502 bra 	$L__BB0_1308;
	not.pred 	%p2503, %p2740;
	@%p2503 bra 	$L__BB0_1336;
	add.s32 	%r562, %r1962, 2;
	mov.b32 	%r2042, 0;
$L__BB0_1313:
	mul.wide.u32 	%rd193, %r2042, 4;
	add.s64 	%rd194, %rd2, %rd193;
	ld.local.u32 	%r1792, [%rd194+96];
	setp.eq.s32 	%p2505, %r1792, 0;
	mov.pred 	%p2741, -1;
	@%p2505 bra 	$L__BB0_1315;
	setp.ne.s32 	%p2506, %r2042, %r562;
	setp.ne.s32 	%p2507, %r1962, %r2042;
	and.pred  	%p2741, %p2506, %p2507;
$L__BB0_1315:
	add.s32 	%r564, %r2042, 1;
	setp.lt.s32 	%p2508, %r2042, %r1962;
	and.pred  	%p2509, %p2508, %p2741;
	mov.u32 	%r2042, %r564;
	@%p2509 bra 	$L__BB0_1313;
	not.pred 	%p2510, %p2741;
	@%p2510 bra 	$L__BB0_1336;
	mov.b32 	%r2043, 0;
$L__BB0_1318:
	mul.wide.u32 	%rd195, %r2043, 4;
	add.s64 	%rd196, %rd2, %rd195;
	ld.local.u32 	%r566, [%rd196+128];
	setp.eq.s32 	%p2511, %r566, 0;
	add.s32 	%r567, %r2043, 1;
	setp.lt.s32 	%p2512, %r2043, %r1962;
	and.pred  	%p2513, %p2512, %p2511;
	mov.u32 	%r2043, %r567;
	@%p2513 bra 	$L__BB0_1318;
	setp.ne.s32 	%p2514, %r566, 0;
	@%p2514 bra 	$L__BB0_1336;
	mov.b32 	%r2044, 0;
$L__BB0_1321:
	mul.wide.u32 	%rd197, %r2044, 4;
	add.s64 	%rd198, %rd2, %rd197;
	ld.local.u32 	%r1795, [%rd198+160];
	setp.eq.s32 	%p2516, %r1795, 0;
	mov.pred 	%p2742, -1;
	@%p2516 bra 	$L__BB0_1323;
	setp.ne.s32 	%p2517, %r2044, %r1962;
	sub.s32 	%r1796, 5, %r2044;
	setp.ne.s32 	%p2518, %r1796, %r552;
	and.pred  	%p2742, %p2517, %p2518;
$L__BB0_1323:
	add.s32 	%r569, %r2044, 1;
	setp.lt.s32 	%p2519, %r2044, %r1962;
	and.pred  	%p2520, %p2519, %p2742;
	mov.u32 	%r2044, %r569;
	@%p2520 bra 	$L__BB0_1321;
	not.pred 	%p2521, %p2742;
	@%p2521 bra 	$L__BB0_1336;
	mov.b32 	%r2045, 0;
$L__BB0_1326:
	mul.wide.u32 	%rd199, %r2045, 4;
	add.s64 	%rd200, %rd2, %rd199;
	ld.local.u32 	%r1798, [%rd200+192];
	setp.eq.s32 	%p2523, %r1798, 0;
	mov.pred 	%p2743, -1;
	@%p2523 bra 	$L__BB0_1328;
	add.s32 	%r1799, %r2045, 1;
	setp.ne.s32 	%p2524, %r1799, %r1962;
	sub.s32 	%r1800, 6, %r2045;
	setp.ne.s32 	%p2525, %r1800, %r552;
	and.pred  	%p2743, %p2524, %p2525;
$L__BB0_1328:
	add.s32 	%r571, %r2045, 1;
	setp.lt.s32 	%p2526, %r2045, %r1962;
	and.pred  	%p2527, %p2526, %p2743;
	mov.u32 	%r2045, %r571;
	@%p2527 bra 	$L__BB0_1326;
	not.pred 	%p2528, %p2743;
	@%p2528 bra 	$L__BB0_1336;
	mov.b32 	%r2046, 0;
$L__BB0_1331:
	mul.wide.u32 	%rd201, %r2046, 4;
	add.s64 	%rd202, %rd2, %rd201;
	ld.local.u32 	%r1802, [%rd202+224];
	setp.eq.s32 	%p2530, %r1802, 0;
	mov.pred 	%p2744, -1;
	@%p2530 bra 	$L__BB0_1333;
	add.s32 	%r1803, %r2046, 2;
	setp.ne.s32 	%p2531, %r1803, %r1962;
	sub.s32 	%r1804, 7, %r2046;
	setp.ne.s32 	%p2532, %r1804, %r552;
	and.pred  	%p2744, %p2531, %p2532;
$L__BB0_1333:
	add.s32 	%r573, %r2046, 1;
	setp.lt.s32 	%p2533, %r2046, %r1962;
	and.pred  	%p2534, %p2533, %p2744;
	mov.u32 	%r2046, %r573;
	@%p2534 bra 	$L__BB0_1331;
	not.pred 	%p2535, %p2744;
	@%p2535 bra 	$L__BB0_1336;
$L__BB0_1335:
	mul.wide.u32 	%rd203, %r2047, 8;
	add.s64 	%rd204, %rd1, %rd203;
	mov.b32 	%r1805, 4;
	st.local.v2.u32 	[%rd204], {%r1805, %r467};
	add.s32 	%r2047, %r2047, 1;
$L__BB0_1336:
	setp.eq.s32 	%p2536, %r467, 0;
	@%p2536 bra 	$L__BB0_1376;
	setp.lt.s32 	%p2537, %r1962, 0;
	sub.s32 	%r576, 4, %r1962;
	@%p2537 bra 	$L__BB0_1376;
	add.s32 	%r577, %r1962, 6;
	mov.b32 	%r2048, 0;
$L__BB0_1339:
	mul.wide.u32 	%rd205, %r2048, 4;
	add.s64 	%rd206, %rd2, %rd205;
	ld.local.u32 	%r1807, [%rd206];
	setp.eq.s32 	%p2539, %r1807, 0;
	mov.pred 	%p2745, -1;
	@%p2539 bra 	$L__BB0_1341;
	setp.ne.s32 	%p2540, %r2048, %r577;
	neg.s32 	%r1808, %r2048;
	setp.ne.s32 	%p2541, %r576, %r1808;
	and.pred  	%p2745, %p2540, %p2541;
$L__BB0_1341:
	add.s32 	%r579, %r2048, 1;
	setp.lt.s32 	%p2542, %r2048, %r1962;
	and.pred  	%p2543, %p2542, %p2745;
	mov.u32 	%r2048, %r579;
	@%p2543 bra 	$L__BB0_1339;
	not.pred 	%p2544, %p2745;
	@%p2544 bra 	$L__BB0_1377;
	add.s32 	%r580, %r1962, 5;
	mov.b32 	%r2049, 0;
$L__BB0_1344:
	mul.wide.u32 	%rd207, %r2049, 4;
	add.s64 	%rd208, %rd2, %rd207;
	ld.local.u32 	%r1810, [%rd208+32];
	setp.eq.s32 	%p2546, %r1810, 0;
	mov.pred 	%p2746, -1;
	@%p2546 bra 	$L__BB0_1346;
	setp.ne.s32 	%p2547, %r2049, %r580;
	sub.s32 	%r1811, 1, %r2049;
	setp.ne.s32 	%p2548, %r1811, %r576;
	and.pred  	%p2746, %p2547, %p2548;
$L__BB0_1346:
	add.s32 	%r582, %r2049, 1;
	setp.lt.s32 	%p2549, %r2049, %r1962;
	and.pred  	%p2550, %p2549, %p2746;
	mov.u32 	%r2049, %r582;
	@%p2550 bra 	$L__BB0_1344;
	not.pred 	%p2551, %p2746;
	@%p2551 bra 	$L__BB0_1377;
	add.s32 	%r583, %r1962, 4;
	mov.b32 	%r2050, 0;
$L__BB0_1349:
	mul.wide.u32 	%rd209, %r2050, 4;
	add.s64 	%rd210, %rd2, %rd209;
	ld.local.u32 	%r1813, [%rd210+64];
	setp.eq.s32 	%p2553, %r1813, 0;
	mov.pred 	%p2747, -1;
	@%p2553 bra 	$L__BB0_1351;
	setp.ne.s32 	%p2554, %r2050, %r583;
	sub.s32 	%r1814, 2, %r2050;
	setp.ne.s32 	%p2555, %r1814, %r576;
	and.pred  	%p2747, %p2554, %p2555;
$L__BB0_1351:
	add.s32 	%r585, %r2050, 1;
	setp.lt.s32 	%p2556, %r2050, %r1962;
	and.pred  	%p2557, %p2556, %p2747;
	mov.u32 	%r2050, %r585;
	@%p2557 bra 	$L__BB0_1349;
	not.pred 	%p2558, %p2747;
	@%p2558 bra 	$L__BB0_1377;
	add.s32 	%r586, %r1962, 3;
	mov.b32 	%r2051, 0;
$L__BB0_1354:
	mul.wide.u32 	%rd211, %r2051, 4;
	add.s64 	%rd212, %rd2, %rd211;
	ld.local.u32 	%r1816, [%rd212+96];
	setp.eq.s32 	%p2560, %r1816, 0;
	mov.pred 	%p2748, -1;
	@%p2560 bra 	$L__BB0_1356;
	setp.ne.s32 	%p2561, %r2051, %r586;
	sub.s32 	%r1817, 3, %r2051;
	setp.ne.s32 	%p2562, %r1817, %r576;
	and.pred  	%p2748, %p2561, %p2562;
$L__BB0_1356:
	add.s32 	%r588, %r2051, 1;
	setp.lt.s32 	%p2563, %r2051, %r1962;
	and.pred  	%p2564, %p2563, %p2748;
	mov.u32 	%r2051, %r588;
	@%p2564 bra 	$L__BB0_1354;
	not.pred 	%p2565, %p2748;
	@%p2565 bra 	$L__BB0_1377;
	add.s32 	%r589, %r1962, 2;
	mov.b32 	%r2052, 0;
$L__BB0_1359:
	mul.wide.u32 	%rd213, %r2052, 4;
	add.s64 	%rd214, %rd2, %rd213;
	ld.local.u32 	%r1819, [%rd214+128];
	setp.eq.s32 	%p2567, %r1819, 0;
	mov.pred 	%p2749, -1;
	@%p2567 bra 	$L__BB0_1361;
	setp.ne.s32 	%p2568, %r2052, %r589;
	setp.ne.s32 	%p2569, %r1962, %r2052;
	and.pred  	%p2749, %p2568, %p2569;
$L__BB0_1361:
	add.s32 	%r591, %r2052, 1;
	setp.lt.s32 	%p2570, %r2052, %r1962;
	and.pred  	%p2571, %p2570, %p2749;
	mov.u32 	%r2052, %r591;
	@%p2571 bra 	$L__BB0_1359;
	not.pred 	%p2572, %p2749;
	@%p2572 bra 	$L__BB0_1377;
	mov.b32 	%r2053, 0;
$L__BB0_1364:
	mul.wide.u32 	%rd215, %r2053, 4;
	add.s64 	%rd216, %rd2, %rd215;
	ld.local.u32 	%r593, [%rd216+160];
	setp.eq.s32 	%p2573, %r593, 0;
	add.s32 	%r594, %r2053, 1;
	setp.lt.s32 	%p2574, %r2053, %r1962;
	and.pred  	%p2575, %p2574, %p2573;
	mov.u32 	%r2053, %r594;
	@%p2575 bra 	$L__BB0_1364;
	setp.ne.s32 	%p2576, %r593, 0;
	@%p2576 bra 	$L__BB0_1377;
	mov.b32 	%r2054, 0;
$L__BB0_1367:
	mul.wide.u32 	%rd217, %r2054, 4;
	add.s64 	%rd218, %rd2, %rd217;
	ld.local.u32 	%r1822, [%rd218+192];
	setp.eq.s32 	%p2578, %r1822, 0;
	mov.pred 	%p2750, -1;
	@%p2578 bra 	$L__BB0_1369;
	setp.ne.s32 	%p2579, %r2054, %r1962;
	sub.s32 	%r1823, 6, %r2054;
	setp.ne.s32 	%p2580, %r1823, %r576;
	and.pred  	%p2750, %p2579, %p2580;
$L__BB0_1369:
	add.s32 	%r596, %r2054, 1;
	setp.lt.s32 	%p2581, %r2054, %r1962;
	and.pred  	%p2582, %p2581, %p2750;
	mov.u32 	%r2054, %r596;
	@%p2582 bra 	$L__BB0_1367;
	not.pred 	%p2583, %p2750;
	@%p2583 bra 	$L__BB0_1377;
	mov.b32 	%r2055, 0;
$L__BB0_1372:
	mul.wide.u32 	%rd219, %r2055, 4;
	add.s64 	%rd220, %rd2, %rd219;
	ld.local.u32 	%r1825, [%rd220+224];
	setp.eq.s32 	%p2585, %r1825, 0;
	mov.pred 	%p2751, -1;
	@%p2585 bra 	$L__BB0_1374;
	add.s32 	%r1826, %r2055, 1;
	setp.ne.s32 	%p2586, %r1826, %r1962;
	sub.s32 	%r1827, 7, %r2055;
	setp.ne.s32 	%p2587, %r1827, %r576;
	and.pred  	%p2751, %p2586, %p2587;
$L__BB0_1374:
	add.s32 	%r598, %r2055, 1;
	setp.lt.s32 	%p2588, %r2055, %r1962;
	and.pred  	%p2589, %p2588, %p2751;
	mov.u32 	%r2055, %r598;
	@%p2589 bra 	$L__BB0_1372;
	not.pred 	%p2590, %p2751;
	@%p2590 bra 	$L__BB0_1377;
$L__BB0_1376:
	mul.wide.u32 	%rd221, %r2047, 8;
	add.s64 	%rd222, %rd1, %rd221;
	mov.b32 	%r1828, 5;
	st.local.v2.u32 	[%rd222], {%r1828, %r467};
	add.s32 	%r2047, %r2047, 1;
$L__BB0_1377:
	setp.eq.s32 	%p2591, %r467, 0;
	@%p2591 bra 	$L__BB0_1417;
	setp.lt.s32 	%p2592, %r1962, 0;
	sub.s32 	%r601, 5, %r1962;
	@%p2592 bra 	$L__BB0_1417;
	add.s32 	%r602, %r1962, 7;
	mov.b32 	%r2057, 0;
$L__BB0_1380:
	mul.wide.u32 	%rd223, %r2057, 4;
	add.s64 	%rd224, %rd2, %rd223;
	ld.local.u32 	%r1830, [%rd224];
	setp.eq.s32 	%p2594, %r1830, 0;
	mov.pred 	%p2752, -1;
	@%p2594 bra 	$L__BB0_1382;
	setp.ne.s32 	%p2595, %r2057, %r602;
	neg.s32 	%r1831, %r2057;
	setp.ne.s32 	%p2596, %r601, %r1831;
	and.pred  	%p2752, %p2595, %p2596;
$L__BB0_1382:
	add.s32 	%r604, %r2057, 1;
	setp.lt.s32 	%p2597, %r2057, %r1962;
	and.pred  	%p2598, %p2597, %p2752;
	mov.u32 	%r2057, %r604;
	@%p2598 bra 	$L__BB0_1380;
	not.pred 	%p2599, %p2752;
	@%p2599 bra 	$L__BB0_1418;
	add.s32 	%r605, %r1962, 6;
	mov.b32 	%r2058, 0;
$L__BB0_1385:
	mul.wide.u32 	%rd225, %r2058, 4;
	add.s64 	%rd226, %rd2, %rd225;
	ld.local.u32 	%r1833, [%rd226+32];
	setp.eq.s32 	%p2601, %r1833, 0;
	mov.pred 	%p2753, -1;
	@%p2601 bra 	$L__BB0_1387;
	setp.ne.s32 	%p2602, %r2058, %r605;
	sub.s32 	%r1834, 1, %r2058;
	setp.ne.s32 	%p2603, %r1834, %r601;
	and.pred  	%p2753, %p2602, %p2603;
$L__BB0_1387:
	add.s32 	%r607, %r2058, 1;
	setp.lt.s32 	%p2604, %r2058, %r1962;
	and.pred  	%p2605, %p2604, %p2753;
	mov.u32 	%r2058, %r607;
	@%p2605 bra 	$L__BB0_1385;
	not.pred 	%p2606, %p2753;
	@%p2606 bra 	$L__BB0_1418;
	add.s32 	%r608, %r1962, 5;
	mov.b32 	%r2059, 0;
$L__BB0_1390:
	mul.wide.u32 	%rd227, %r2059, 4;
	add.s64 	%rd228, %rd2, %rd227;
	ld.local.u32 	%r1836, [%rd228+64];
	setp.eq.s32 	%p2608, %r1836, 0;
	mov.pred 	%p2754, -1;
	@%p2608 bra 	$L__BB0_1392;
	setp.ne.s32 	%p2609, %r2059, %r608;
	sub.s32 	%r1837, 2, %r2059;
	setp.ne.s32 	%p2610, %r1837, %r601;
	and.pred  	%p2754, %p2609, %p2610;
$L__BB0_1392:
	add.s32 	%r610, %r2059, 1;
	setp.lt.s32 	%p2611, %r2059, %r1962;
	and.pred  	%p2612, %p2611, %p2754;
	mov.u32 	%r2059, %r610;
	@%p2612 bra 	$L__BB0_1390;
	not.pred 	%p2613, %p2754;
	@%p2613 bra 	$L__BB0_1418;
	add.s32 	%r611, %r1962, 4;
	mov.b32 	%r2060, 0;
$L__BB0_1395:
	mul.wide.u32 	%rd229, %r2060, 4;
	add.s64 	%rd230, %rd2, %rd229;
	ld.local.u32 	%r1839, [%rd230+96];
	setp.eq.s32 	%p2615, %r1839, 0;
	mov.pred 	%p2755, -1;
	@%p2615 bra 	$L__BB0_1397;
	setp.ne.s32 	%p2616, %r2060, %r611;
	sub.s32 	%r1840, 3, %r2060;
	setp.ne.s32 	%p2617, %r1840, %r601;
	and.pred  	%p2755, %p2616, %p2617;
$L__BB0_1397:
	add.s32 	%r613, %r2060, 1;
	setp.lt.s32 	%p2618, %r2060, %r1962;
	and.pred  	%p2619, %p2618, %p2755;
	mov.u32 	%r2060, %r613;
	@%p2619 bra 	$L__BB0_1395;
	not.pred 	%p2620, %p2755;
	@%p2620 bra 	$L__BB0_1418;
	add.s32 	%r614, %r1962, 3;
	mov.b32 	%r2061, 0;
$L__BB0_1400:
	mul.wide.u32 	%rd231, %r2061, 4;
	add.s64 	%rd232, %rd2, %rd231;
	ld.local.u32 	%r1842, [%rd232+128];
	setp.eq.s32 	%p2622, %r1842, 0;
	mov.pred 	%p2756, -1;
	@%p2622 bra 	$L__BB0_1402;
	setp.ne.s32 	%p2623, %r2061, %r614;
	sub.s32 	%r1843, 4, %r2061;
	setp.ne.s32 	%p2624, %r1843, %r601;
	and.pred  	%p2756, %p2623, %p2624;
$L__BB0_1402:
	add.s32 	%r616, %r2061, 1;
	setp.lt.s32 	%p2625, %r2061, %r1962;
	and.pred  	%p2626, %p2625, %p2756;
	mov.u32 	%r2061, %r616;
	@%p2626 bra 	$L__BB0_1400;
	not.pred 	%p2627, %p2756;
	@%p2627 bra 	$L__BB0_1418;
	add.s32 	%r617, %r1962, 2;
	mov.b32 	%r2062, 0;
$L__BB0_1405:
	mul.wide.u32 	%rd233, %r2062, 4;
	add.s64 	%rd234, %rd2, %rd233;
	ld.local.u32 	%r1845, [%rd234+160];
	setp.eq.s32 	%p2629, %r1845, 0;
	mov.pred 	%p2757, -1;
	@%p2629 bra 	$L__BB0_1407;
	setp.ne.s32 	%p2630, %r2062, %r617;
	setp.ne.s32 	%p2631, %r1962, %r2062;
	and.pred  	%p2757, %p2630, %p2631;
$L__BB0_1407:
	add.s32 	%r619, %r2062, 1;
	setp.lt.s32 	%p2632, %r2062, %r1962;
	and.pred  	%p2633, %p2632, %p2757;
	mov.u32 	%r2062, %r619;
	@%p2633 bra 	$L__BB0_1405;
	not.pred 	%p2634, %p2757;
	@%p2634 bra 	$L__BB0_1418;
	mov.b32 	%r2063, 0;
$L__BB0_1410:
	mul.wide.u32 	%rd235, %r2063, 4;
	add.s64 	%rd236, %rd2, %rd235;
	ld.local.u32 	%r621, [%rd236+192];
	setp.eq.s32 	%p2635, %r621, 0;
	add.s32 	%r622, %r2063, 1;
	setp.lt.s32 	%p2636, %r2063, %r1962;
	and.pred  	%p2637, %p2636, %p2635;
	mov.u32 	%r2063, %r622;
	@%p2637 bra 	$L__BB0_1410;
	setp.ne.s32 	%p2638, %r621, 0;
	@%p2638 bra 	$L__BB0_1418;
	mov.b32 	%r2064, 0;
$L__BB0_1413:
	mul.wide.u32 	%rd237, %r2064, 4;
	add.s64 	%rd238, %rd2, %rd237;
	ld.local.u32 	%r1848, [%rd238+224];
	setp.eq.s32 	%p2640, %r1848, 0;
	mov.pred 	%p2758, -1;
	@%p2640 bra 	$L__BB0_1415;
	setp.ne.s32 	%p2641, %r2064, %r1962;
	sub.s32 	%r1849, 7, %r2064;
	setp.ne.s32 	%p2642, %r1849, %r601;
	and.pred  	%p2758, %p2641, %p2642;
$L__BB0_1415:
	add.s32 	%r624, %r2064, 1;
	setp.lt.s32 	%p2643, %r2064, %r1962;
	and.pred  	%p2644, %p2643, %p2758;
	mov.u32 	%r2064, %r624;
	@%p2644 bra 	$L__BB0_1413;
	not.pred 	%p2645, %p2758;
	@%p2645 bra 	$L__BB0_1418;
$L__BB0_1417:
	mul.wide.u32 	%rd239, %r2047, 8;
	add.s64 	%rd240, %rd1, %rd239;
	mov.b32 	%r1850, 6;
	st.local.v2.u32 	[%rd240], {%r1850, %r467};
	add.s32 	%r2047, %r2047, 1;
$L__BB0_1418:
	setp.eq.s32 	%p2646, %r467, 0;
	@%p2646 bra 	$L__BB0_1458;
	setp.lt.s32 	%p2647, %r1962, 0;
	sub.s32 	%r627, 6, %r1962;
	@%p2647 bra 	$L__BB0_1458;
	add.s32 	%r628, %r1962, 8;
	mov.b32 	%r2066, 0;
$L__BB0_1421:
	mul.wide.u32 	%rd241, %r2066, 4;
	add.s64 	%rd242, %rd2, %rd241;
	ld.local.u32 	%r1852, [%rd242];
	setp.eq.s32 	%p2649, %r1852, 0;
	mov.pred 	%p2759, -1;
	@%p2649 bra 	$L__BB0_1423;
	setp.ne.s32 	%p2650, %r2066, %r628;
	neg.s32 	%r1853, %r2066;
	setp.ne.s32 	%p2651, %r627, %r1853;
	and.pred  	%p2759, %p2650, %p2651;
$L__BB0_1423:
	add.s32 	%r630, %r2066, 1;
	setp.lt.s32 	%p2652, %r2066, %r1962;
	and.pred  	%p2653, %p2652, %p2759;
	mov.u32 	%r2066, %r630;
	@%p2653 bra 	$L__BB0_1421;
	not.pred 	%p2654, %p2759;
	mov.u32 	%r2074, %r2047;
	@%p2654 bra 	$L__BB0_1459;
	add.s32 	%r631, %r1962, 7;
	mov.b32 	%r2067, 0;
$L__BB0_1426:
	mul.wide.u32 	%rd243, %r2067, 4;
	add.s64 	%rd244, %rd2, %rd243;
	ld.local.u32 	%r1855, [%rd244+32];
	setp.eq.s32 	%p2656, %r1855, 0;
	mov.pred 	%p2760, -1;
	@%p2656 bra 	$L__BB0_1428;
	setp.ne.s32 	%p2657, %r2067, %r631;
	sub.s32 	%r1856, 1, %r2067;
	setp.ne.s32 	%p2658, %r1856, %r627;
	and.pred  	%p2760, %p2657, %p2658;
$L__BB0_1428:
	add.s32 	%r633, %r2067, 1;
	setp.lt.s32 	%p2659, %r2067, %r1962;
	and.pred  	%p2660, %p2659, %p2760;
	mov.u32 	%r2067, %r633;
	@%p2660 bra 	$L__BB0_1426;
	not.pred 	%p2661, %p2760;
	mov.u32 	%r2074, %r2047;
	@%p2661 bra 	$L__BB0_1459;
	add.s32 	%r634, %r1962, 6;
	mov.b32 	%r2068, 0;
$L__BB0_1431:
	mul.wide.u32 	%rd245, %r2068, 4;
	add.s64 	%rd246, %rd2, %rd245;
	ld.local.u32 	%r1858, [%rd246+64];
	setp.eq.s32 	%p2663, %r1858, 0;
	mov.pred 	%p2761, -1;
	@%p2663 bra 	$L__BB0_1433;
	setp.ne.s32 	%p2664, %r2068, %r634;
	sub.s32 	%r1859, 2, %r2068;
	setp.ne.s32 	%p2665, %r1859, %r627;
	and.pred  	%p2761, %p2664, %p2665;
$L__BB0_1433:
	add.s32 	%r636, %r2068, 1;
	setp.lt.s32 	%p2666, %r2068, %r1962;
	and.pred  	%p2667, %p2666, %p2761;
	mov.u32 	%r2068, %r636;
	@%p2667 bra 	$L__BB0_1431;
	not.pred 	%p2668, %p2761;
	mov.u32 	%r2074, %r2047;
	@%p2668 bra 	$L__BB0_1459;
	add.s32 	%r637, %r1962, 5;
	mov.b32 	%r2069, 0;
$L__BB0_1436:
	mul.wide.u32 	%rd247, %r2069, 4;
	add.s64 	%rd248, %rd2, %rd247;
	ld.local.u32 	%r1861, [%rd248+96];
	setp.eq.s32 	%p2670, %r1861, 0;
	mov.pred 	%p2762, -1;
	@%p2670 bra 	$L__BB0_1438;
	setp.ne.s32 	%p2671, %r2069, %r637;
	sub.s32 	%r1862, 3, %r2069;
	setp.ne.s32 	%p2672, %r1862, %r627;
	and.pred  	%p2762, %p2671, %p2672;
$L__BB0_1438:
	add.s32 	%r639, %r2069, 1;
	setp.lt.s32 	%p2673, %r2069, %r1962;
	and.pred  	%p2674, %p2673, %p2762;
	mov.u32 	%r2069, %r639;
	@%p2674 bra 	$L__BB0_1436;
	not.pred 	%p2675, %p2762;
	mov.u32 	%r2074, %r2047;
	@%p2675 bra 	$L__BB0_1459;
	add.s32 	%r640, %r1962, 4;
	mov.b32 	%r2070, 0;
$L__BB0_1441:
	mul.wide.u32 	%rd249, %r2070, 4;
	add.s64 	%rd250, %rd2, %rd249;
	ld.local.u32 	%r1864, [%rd250+128];
	setp.eq.s32 	%p2677, %r1864, 0;
	mov.pred 	%p2763, -1;
	@%p2677 bra 	$L__BB0_1443;
	setp.ne.s32 	%p2678, %r2070, %r640;
	sub.s32 	%r1865, 4, %r2070;
	setp.ne.s32 	%p2679, %r1865, %r627;
	and.pred  	%p2763, %p2678, %p2679;
$L__BB0_1443:
	add.s32 	%r642, %r2070, 1;
	setp.lt.s32 	%p2680, %r2070, %r1962;
	and.pred  	%p2681, %p2680, %p2763;
	mov.u32 	%r2070, %r642;
	@%p2681 bra 	$L__BB0_1441;
	not.pred 	%p2682, %p2763;
	mov.u32 	%r2074, %r2047;
	@%p2682 bra 	$L__BB0_1459;
	add.s32 	%r643, %r1962, 3;
	mov.b32 	%r2071, 0;
$L__BB0_1446:
	mul.wide.u32 	%rd251, %r2071, 4;
	add.s64 	%rd252, %rd2, %rd251;
	ld.local.u32 	%r1867, [%rd252+160];
	setp.eq.s32 	%p2684, %r1867, 0;
	mov.pred 	%p2764, -1;
	@%p2684 bra 	$L__BB0_1448;
	setp.ne.s32 	%p2685, %r2071, %r643;
	sub.s32 	%r1868, 5, %r2071;
	setp.ne.s32 	%p2686, %r1868, %r627;
	and.pred  	%p2764, %p2685, %p2686;
$L__BB0_1448:
	add.s32 	%r645, %r2071, 1;
	setp.lt.s32 	%p2687, %r2071, %r1962;
	and.pred  	%p2688, %p2687, %p2764;
	mov.u32 	%r2071, %r645;
	@%p2688 bra 	$L__BB0_1446;
	not.pred 	%p2689, %p2764;
	mov.u32 	%r2074, %r2047;
	@%p2689 bra 	$L__BB0_1459;
	add.s32 	%r646, %r1962, 2;
	mov.b32 	%r2072, 0;
$L__BB0_1451:
	mul.wide.u32 	%rd253, %r2072, 4;
	add.s64 	%rd254, %rd2, %rd253;
	ld.local.u32 	%r1870, [%rd254+192];
	setp.eq.s32 	%p2691, %r1870, 0;
	mov.pred 	%p2765, -1;
	@%p2691 bra 	$L__BB0_1453;
	setp.ne.s32 	%p2692, %r2072, %r646;
	setp.ne.s32 	%p2693, %r1962, %r2072;
	and.pred  	%p2765, %p2692, %p2693;
$L__BB0_1453:
	add.s32 	%r648, %r2072, 1;
	setp.lt.s32 	%p2694, %r2072, %r1962;
	and.pred  	%p2695, %p2694, %p2765;
	mov.u32 	%r2072, %r648;
	@%p2695 bra 	$L__BB0_1451;
	not.pred 	%p2696, %p2765;
	mov.u32 	%r2074, %r2047;
	@%p2696 bra 	$L__BB0_1459;
	mov.b32 	%r2073, 0;
$L__BB0_1456:
	mul.wide.u32 	%rd255, %r2073, 4;
	add.s64 	%rd256, %rd2, %rd255;
	ld.local.u32 	%r650, [%rd256+224];
	setp.eq.s32 	%p2697, %r650, 0;
	add.s32 	%r651, %r2073, 1;
	setp.lt.s32 	%p2698, %r2073, %r1962;
	and.pred  	%p2699, %p2698, %p2697;
	mov.u32 	%r2073, %r651;
	@%p2699 bra 	$L__BB0_1456;
	setp.ne.s32 	%p2700, %r650, 0;
	mov.u32 	%r2074, %r2047;
	@%p2700 bra 	$L__BB0_1459;
$L__BB0_1458:
	mul.wide.u32 	%rd257, %r2047, 8;
	add.s64 	%rd258, %rd1, %rd257;
	mov.b32 	%r1872, 7;
	st.local.v2.u32 	[%rd258], {%r1872, %r467};
	add.s32 	%r2074, %r2047, 1;
$L__BB0_1459:
	setp.ne.s32 	%p2701, %r2074, 0;
	@%p2701 bra 	$L__BB0_1025;
$L__BB0_1460:
	ld.param.u32 	%r1878, [_Z12nQueenKernelPiii_param_2];
	ld.param.u64 	%rd264, [_Z12nQueenKernelPiii_param_0];
	cvta.to.global.u64 	%rd261, %rd264;
	mov.u32 	%r1874, %ctaid.x;
	mov.u32 	%r1875, %tid.x;
	mad.lo.s32 	%r1876, %r1878, %r1874, %r1875;
	mul.wide.u32 	%rd262, %r1876, 4;
	add.s64 	%rd263, %rd261, %rd262;
	st.global.u32 	[%rd263], %r2076;
	ret;

}


// ===== COMPILED SASS (sm_100) =====

	.target	sm_100

	.elftype	@"ET_EXEC"


//--------------------- .note.nv.tkinfo           --------------------------
	.section	.note.nv.tkinfo,"",@"SHT_NOTE"
	.sectionflags	@"SHF_NOTE_NV_TKINFO"
	.tkinfo
        /*0018*/ 	.word	0x00000002
        /*0030*/ 	.string	""
        /*0030*/ 	.string	"ptxas"
        /*0030*/ 	.string	"Cuda compilation tools, release 13.0, V13.0.88"
        /*0030*/ 	.string	"Build cuda_13.0.r13.0/compiler.36424714_0"
        /*0030*/ 	.string	"-arch sm_100 -m 64 "



//--------------------- .note.nv.cuinfo           --------------------------
	.section	.note.nv.cuinfo,"",@"SHT_NOTE"
	.sectionflags	@"SHF_NOTE_NV_CUINFO"
        /*0018*/ 	.short	0x0002
        /*001a*/ 	.short	0x0064
        /*001c*/ 	.short	0x0082
	.zero		2


//--------------------- .nv.info                  --------------------------
	.section	.nv.info,"",@"SHT_CUDA_INFO"
	.align	4


	//----- nvinfo : EIATTR_REGCOUNT
	.align		4
        /*0000*/ 	.byte	0x04, 0x2f
        /*0002*/ 	.short	(.L_3 - .L_2)
	.align		4
.L_2:
        /*0004*/ 	.word	index@(_Z12nQueenKernelPiii)
        /*0008*/ 	.word	0x0000003c


	//----- nvinfo : EIATTR_FRAME_SIZE
	.align		4
.L_3:
        /*000c*/ 	.byte	0x04, 0x11
        /*000e*/ 	.short	(.L_5 - .L_4)
	.align		4
.L_4:
        /*0010*/ 	.word	index@($__internal_0_$__cuda_sm3x_div_rn_noftz_f32_slowpath)
        /*0014*/ 	.word	0x00000310


	//----- nvinfo : EIATTR_FRAME_SIZE
	.align		4
.L_5:
        /*0018*/ 	.byte	0x04, 0x11
        /*001a*/ 	.short	(.L_7 - .L_6)
	.align		4
.L_6:
        /*001c*/ 	.word	index@(_Z12nQueenKernelPiii)
        /*0020*/ 	.word	0x00000310


	//----- nvinfo : EIATTR_MIN_STACK_SIZE
	.align		4
.L_7:
        /*0024*/ 	.byte	0x04, 0x12
        /*0026*/ 	.short	(.L_9 - .L_8)
	.align		4
.L_8:
        /*0028*/ 	.word	index@(_Z12nQueenKernelPiii)
        /*002c*/ 	.word	0x00000310
.L_9:


//--------------------- .nv.compat                --------------------------
	.section	.nv.compat,"",@"SHT_CUDA_COMPAT_INFO"
	.align	4
        /*0000*/ 	.byte	0x02, 0x09, 0x00, 0x00, 0x02, 0x02, 0x01, 0x00, 0x02, 0x05, 0x05, 0x00, 0x03, 0x07, 0x01, 0x01
        /*0010*/ 	.byte	0x02, 0x03, 0x00, 0x00, 0x02, 0x06, 0x01, 0x00, 0x04, 0x0b, 0x08, 0x00, 0x01, 0x00, 0x00, 0x00
        /*0020*/ 	.byte	0x00, 0x00, 0x00, 0x00


//--------------------- .nv.info._Z12nQueenKernelPiii --------------------------
	.section	.nv.info._Z12nQueenKernelPiii,"",@"SHT_CUDA_INFO"
	.sectionflags	@""
	.align	4


	//----- nvinfo : EIATTR_CUDA_API_VERSION
	.align		4
        /*0000*/ 	.byte	0x04, 0x37
        /*0002*/ 	.short	(.L_11 - .L_10)
.L_10:
        /*0004*/ 	.word	0x00000082


	//----- nvinfo : EIATTR_KPARAM_INFO
	.align		4
.L_11:
        /*0008*/ 	.byte	0x04, 0x17
        /*000a*/ 	.short	(.L_13 - .L_12)
.L_12:
        /*000c*/ 	.word	0x00000000
        /*0010*/ 	.short	0x0002
        /*0012*/ 	.short	0x000c
        /*0014*/ 	.byte	0x00, 0xf0, 0x11, 0x00


	//----- nvinfo : EIATTR_KPARAM_INFO
	.align		4
.L_13:
        /*0018*/ 	.byte	0x04, 0x17
        /*001a*/ 	.short	(.L_15 - .L_14)
.L_14:
        /*001c*/ 	.word	0x00000000
        /*0020*/ 	.short	0x0001
        /*0022*/ 	.short	0x0008
        /*0024*/ 	.byte	0x00, 0xf0, 0x11, 0x00


	//----- nvinfo : EIATTR_KPARAM_INFO
	.align		4
.L_15:
        /*0028*/ 	.byte	0x04, 0x17
        /*002a*/ 	.short	(.L_17 - .L_16)
.L_16:
        /*002c*/ 	.word	0x00000000
        /*0030*/ 	.short	0x0000
        /*0032*/ 	.short	0x0000
        /*0034*/ 	.byte	0x00, 0xf5, 0x21, 0x00


	//----- nvinfo : EIATTR_SPARSE_MMA_MASK
	.align		4
.L_17:
        /*0038*/ 	.byte	0x03, 0x50
        /*003a*/ 	.short	0x0000


	//----- nvinfo : EIATTR_MAXREG_COUNT
	.align		4
        /*003c*/ 	.byte	0x03, 0x1b
        /*003e*/ 	.short	0x00ff


	//----- nvinfo : EIATTR_EXTERNS
	.align		4
        /*0040*/ 	.byte	0x04, 0x0f
        /*0042*/ 	.short	(.L_19 - .L_18)


	//   ....[0]....
	.align		4
.L_18:
        /*0044*/ 	.word	index@(vprintf)


	//----- nvinfo : EIATTR_MERCURY_ISA_VERSION
	.align		4
.L_19:
        /*0048*/ 	.byte	0x03, 0x5f
        /*004a*/ 	.short	0x0101


	//----- nvinfo : EIATTR_VRC_CTA_INIT_COUNT
	.align		4
        /*004c*/ 	.byte	0x02, 0x4a
	.zero		1
	.zero		1


	//----- nvinfo : EIATTR_SYSCALL_OFFSETS
	.align		4
        /*0050*/ 	.byte	0x04, 0x46
        /*0052*/ 	.short	(.L_21 - .L_20)


	//   ....[0]....
.L_20:
        /*0054*/ 	.word	0x000003a0


	//   ....[1]....
        /*0058*/ 	.word	0x0000e950


	//----- nvinfo : EIATTR_EXIT_INSTR_OFFSETS
	.align		4
.L_21:
        /*005c*/ 	.byte	0x04, 0x1c
        /*005e*/ 	.short	(.L_23 - .L_22)


	//   ....[0]....
.L_22:
        /*0060*/ 	.word	0x00015c90


	//----- nvinfo : EIATTR_INDIRECT_BRANCH_TARGETS
	.align		4
.L_23:
        /*0064*/ 	.byte	0x04, 0x34
        /*0066*/ 	.short	(.L_25 - .L_24)


	//   ....[0]....
.L_24:
        /*0068*/ 	.word	.L_x_449@srel
        /*006c*/ 	.short	0x0
        /*006e*/ 	.short	0x0
        /*0070*/ 	.word	0x3
        /*0074*/ 	.word	.L_x_13@srel
        /*0078*/ 	.word	.L_x_451@srel
        /*007c*/ 	.word	.L_x_452@srel


	//   ....[1]....
        /*0080*/ 	.word	.L_x_453@srel
        /*0084*/ 	.short	0x0
        /*0086*/ 	.short	0x0
        /*0088*/ 	.word	0x3
        /*008c*/ 	.word	.L_x_28@srel
        /*0090*/ 	.word	.L_x_455@srel
        /*0094*/ 	.word	.L_x_456@srel


	//   ....[2]....
        /*0098*/ 	.word	.L_x_457@srel
        /*009c*/ 	.short	0x0
        /*009e*/ 	.short	0x0
        /*00a0*/ 	.word	0x3
        /*00a4*/ 	.word	.L_x_39@srel
        /*00a8*/ 	.word	.L_x_459@srel
        /*00ac*/ 	.word	.L_x_460@srel


	//   ....[3]....
        /*00b0*/ 	.word	.L_x_461@srel
        /*00b4*/ 	.short	0x0
        /*00b6*/ 	.short	0x0
        /*00b8*/ 	.word	0x3
        /*00bc*/ 	.word	.L_x_55@srel
        /*00c0*/ 	.word	.L_x_463@srel
        /*00c4*/ 	.word	.L_x_464@srel


	//   ....[4]....
        /*00c8*/ 	.word	.L_x_465@srel
        /*00cc*/ 	.short	0x0
        /*00ce*/ 	.short	0x0
        /*00d0*/ 	.word	0x5
        /*00d4*/ 	.word	.L_x_466@srel
        /*00d8*/ 	.word	.L_x_59@srel
        /*00dc*/ 	.word	.L_x_59@srel
        /*00e0*/ 	.word	.L_x_466@srel
        /*00e4*/ 	.word	.L_x_59@srel


	//   ....[5]....
        /*00e8*/ 	.word	.L_x_471@srel
        /*00ec*/ 	.short	0x0
        /*00ee*/ 	.short	0x0
        /*00f0*/ 	.word	0x3
        /*00f4*/ 	.word	.L_x_70@srel
        /*00f8*/ 	.word	.L_x_473@srel
        /*00fc*/ 	.word	.L_x_474@srel


	//   ....[6]....
        /* <DEDUP_REMOVED lines=9> */


	//   ....[7]....
        /*0120*/ 	.word	.L_x_481@srel
        /*0124*/ 	.short	0x0
        /*0126*/ 	.short	0x0
        /*0128*/ 	.word	0x3
        /*012c*/ 	.word	.L_x_91@srel
        /*0130*/ 	.word	.L_x_483@srel
        /*0134*/ 	.word	.L_x_484@srel


	//   ....[8]....
        /* <DEDUP_REMOVED lines=9> */


	//   ....[9]....
        /* <DEDUP_REMOVED lines=9> */
        /*0178*/ 	.word	.L_x_492@srel
        /*017c*/ 	.word	.L_x_103@srel


	//   ....[10]....
        /*0180*/ 	.word	.L_x_499@srel
        /*0184*/ 	.short	0x0
        /*0186*/ 	.short	0x0
        /*0188*/ 	.word	0x3
        /*018c*/ 	.word	.L_x_114@srel
        /*0190*/ 	.word	.L_x_501@srel
        /*0194*/ 	.word	.L_x_502@srel


	//   ....[11]....
        /* <DEDUP_REMOVED lines=9> */


	//   ....[12]....
        /* <DEDUP_REMOVED lines=11> */


	//   ....[13]....
        /* <DEDUP_REMOVED lines=11> */
        /*0208*/ 	.word	.L_x_128@srel


	//   ....[14]....
        /*020c*/ 	.word	.L_x_526@srel
        /*0210*/ 	.short	0x0
        /*0212*/ 	.short	0x0
        /*0214*/ 	.word	0x3
        /*0218*/ 	.word	.L_x_139@srel
        /*021c*/ 	.word	.L_x_528@srel
        /*0220*/ 	.word	.L_x_529@srel


	//   ....[15]....
        /* <DEDUP_REMOVED lines=9> */


	//   ....[16]....
        /* <DEDUP_REMOVED lines=11> */


	//   ....[17]....
        /* <DEDUP_REMOVED lines=12> */


	//   ....[18]....
        /* <DEDUP_REMOVED lines=13> */


	//   ....[19]....
        /* <DEDUP_REMOVED lines=9> */


	//   ....[20]....
        /* <DEDUP_REMOVED lines=11> */


	//   ....[21]....
        /* <DEDUP_REMOVED lines=12> */


	//   ....[22]....
        /* <DEDUP_REMOVED lines=13> */


	//   ....[23]....
        /*036c*/ 	.word	.L_x_596@srel
        /*0370*/ 	.short	0x0
        /*0372*/ 	.short	0x0
        /*0374*/ 	.word	0x3
        /*0378*/ 	.word	.L_x_188@srel
        /*037c*/ 	.word	.L_x_598@srel
        /*0380*/ 	.word	.L_x_599@srel


	//   ....[24]....
        /* <DEDUP_REMOVED lines=9> */


	//   ....[25]....
        /* <DEDUP_REMOVED lines=11> */


	//   ....[26]....
        /* <DEDUP_REMOVED lines=12> */


	//   ....[27]....
        /* <DEDUP_REMOVED lines=13> */


	//----- nvinfo : EIATTR_CRS_STACK_SIZE
	.align		4
.L_25:
        /*0428*/ 	.byte	0x04, 0x1e
        /*042a*/ 	.short	(.L_27 - .L_26)
.L_26:
        /*042c*/ 	.word	0x00000000


	//----- nvinfo : EIATTR_CBANK_PARAM_SIZE
	.align		4
.L_27:
        /*0430*/ 	.byte	0x03, 0x19
        /*0432*/ 	.short	0x0010


	//----- nvinfo : EIATTR_PARAM_CBANK
	.align		4
        /*0434*/ 	.byte	0x04, 0x0a
        /*0436*/ 	.short	(.L_29 - .L_28)
	.align		4
.L_28:
        /*0438*/ 	.word	index@(.nv.constant0._Z12nQueenKernelPiii)
        /*043c*/ 	.short	0x0380
        /*043e*/ 	.short	0x0010


	//----- nvinfo : EIATTR_SW_WAR
	.align		4
.L_29:
        /*0440*/ 	.byte	0x04, 0x36
        /*0442*/ 	.short	(.L_31 - .L_30)
.L_30:
        /*0444*/ 	.word	0x00000008
.L_31:


//--------------------- .nv.callgraph             --------------------------
	.section	.nv.callgraph,"",@"SHT_CUDA_CALLGRAPH"
	.align	4
	.sectionentsize	8
	.align		4
        /*0000*/ 	.word	0x00000000
	.align		4
        /*0004*/ 	.word	0xffffffff
	.align		4
        /*0008*/ 	.word	index@(_Z12nQueenKernelPiii)
	.align		4
        /*000c*/ 	.word	index@(vprintf)
	.align		4
        /*0010*/ 	.word	0x00000000
	.align		4
        /*0014*/ 	.word	0xfffffffe
	.align		4
        /*0018*/ 	.word	0x00000000
	.align		4
        /*001c*/ 	.word	0xfffffffd
	.align		4
        /*0020*/ 	.word	0x00000000
	.align		4
        /*0024*/ 	.word	0xfffffffc


//--------------------- .nv.constant4             --------------------------
	.section	.nv.constant4,"a",@progbits
	.align	8
	.align		8
.nv.constant4:
        /*0000*/ 	.dword	vprintf
	.align		8
        /*0008*/ 	.dword	$str$9
	.align		8
        /*0010*/ 	.dword	$str$10


//--------------------- .nv.constant2._Z12nQueenKernelPiii --------------------------
	.section	.nv.constant2._Z12nQueenKernelPiii,"a",@progbits
	.sectionflags	@""
	.align	4
.nv.constant2._Z12nQueenKernelPiii:
        /*0000*/ 	.byte	0x00, 0x0c, 0x00, 0x00, 0xf0, 0x0b, 0x00, 0x00, 0xa0, 0x0b, 0x00, 0x00, 0x90, 0x17, 0x00, 0x00
        /* <DEDUP_REMOVED lines=38> */


//--------------------- .text._Z12nQueenKernelPiii --------------------------
	.section	.text._Z12nQueenKernelPiii,"ax",@progbits
	.align	128
        .global         _Z12nQueenKernelPiii
        .type           _Z12nQueenKernelPiii,@function
        .size           _Z12nQueenKernelPiii,(.L_x_633 - _Z12nQueenKernelPiii)
        .other          _Z12nQueenKernelPiii,@"STO_CUDA_ENTRY STV_DEFAULT"
_Z12nQueenKernelPiii:
.text._Z12nQueenKernelPiii:
[----:B------:R-:W0:Y:S08]  /*0000*/  LDC R1, c[0x0][0x37c] ;  /* 0x0000df00ff017b82 */ /* 0x000e300000000800 */
[----:B------:R-:W1:Y:S01]  /*0010*/  LDC R0, c[0x0][0x388] ;  /* 0x0000e200ff007b82 */ /* 0x000e620000000800 */
[----:B0-----:R-:W-:Y:S01]  /*0020*/  VIADD R1, R1, 0xfffffcf0 ;  /* 0xfffffcf001017836 */ /* 0x001fe20000000000 */
[----:B------:R-:W0:Y:S01]  /*0030*/  LDCU.64 UR36, c[0x0][0x358] ;  /* 0x00006b00ff2477ac */ /* 0x000e220008000a00 */
[----:B------:R-:W-:Y:S03]  /*0040*/  BSSY.RECONVERGENT B6, `(.L_x_0) ;  /* 0x00015bd000067945 */ /* 0x000fe60003800200 */
[----:B------:R2:W-:Y:S01]  /*0050*/  STL.128 [R1+0x210], RZ ;  /* 0x000210ff01007387 */ /* 0x0005e20000100c00 */
[C---:B------:R-:W-:Y:S01]  /*0060*/  R2UR UR38, R1.reuse ;  /* 0x00000000012672ca */ /* 0x040fe200000e0000 */
[----:B------:R-:W3:Y:S01]  /*0070*/  LDCU UR40, c[0x0][0x2fc] ;  /* 0x00005f80ff2877ac */ /* 0x000ee20008000800 */
[----:B------:R-:W-:Y:S01]  /*0080*/  R2UR UR41, R1 ;  /* 0x00000000012972ca */ /* 0x000fe200000e0000 */
[----:B------:R2:W-:Y:S04]  /*0090*/  STL.128 [R1+0x220], RZ ;  /* 0x000220ff01007387 */ /* 0x0005e80000100c00 */
[----:B------:R2:W-:Y:S04]  /*00a0*/  STL.128 [R1+0x230], RZ ;  /* 0x000230ff01007387 */ /* 0x0005e80000100c00 */
[----:B------:R2:W-:Y:S02]  /*00b0*/  STL.128 [R1+0x240], RZ ;  /* 0x000240ff01007387 */ /* 0x0005e40000100c00 */
[----:B------:R-:W-:-:S02]  /*00c0*/  UIADD3 UR38, UPT, UPT, UR38, 0x210, URZ ;  /* 0x0000021026267890 */ /* 0x000fc4000fffe0ff */
[----:B------:R2:W-:Y:S01]  /*00d0*/  STL.128 [R1+0x250], RZ ;  /* 0x000250ff01007387 */ /* 0x0005e20000100c00 */
[----:B-1----:R-:W-:-:S03]  /*00e0*/  ISETP.NE.AND P0, PT, R0, 0x1, PT ;  /* 0x000000010000780c */ /* 0x002fc60003f05270 */
[----:B------:R2:W-:Y:S04]  /*00f0*/  STL.128 [R1+0x260], RZ ;  /* 0x000260ff01007387 */ /* 0x0005e80000100c00 */
        /* <DEDUP_REMOVED lines=9> */
[----:B------:R2:W-:Y:S01]  /*0190*/  STL.128 [R1+0x300], RZ ;  /* 0x000300ff01007387 */ /* 0x0005e20000100c00 */
[----:B0--3--:R-:W-:Y:S05]  /*01a0*/  @P0 BRA `(.L_x_1) ;  /* 0x0000000000580947 */ /* 0x009fea0003800000 */
[----:B------:R-:W-:Y:S01]  /*01b0*/  IMAD.MOV.U32 R18, RZ, RZ, 0x1 ;  /* 0x00000001ff127424 */ /* 0x000fe200078e00ff */
[----:B------:R-:W-:Y:S01]  /*01c0*/  CS2R R16, SRZ ;  /* 0x0000000000107805 */ /* 0x000fe2000001ff00 */
[----:B------:R-:W-:Y:S02]  /*01d0*/  IMAD.MOV.U32 R19, RZ, RZ, RZ ;  /* 0x000000ffff137224 */ /* 0x000fe400078e00ff */
[----:B------:R-:W-:Y:S02]  /*01e0*/  IMAD.MOV.U32 R4, RZ, RZ, 0x2 ;  /* 0x00000002ff047424 */ /* 0x000fe400078e00ff */
[----:B------:R-:W-:Y:S01]  /*01f0*/  IMAD.MOV.U32 R6, RZ, RZ, 0x3 ;  /* 0x00000003ff067424 */ /* 0x000fe200078e00ff */
[----:B------:R3:W-:Y:S01]  /*0200*/  STL.128 [R1], R16 ;  /* 0x0000001001007387 */ /* 0x0007e20000100c00 */
[----:B------:R-:W-:Y:S02]  /*0210*/  IMAD.MOV.U32 R5, RZ, RZ, RZ ;  /* 0x000000ffff057224 */ /* 0x000fe400078e00ff */
[----:B------:R-:W-:-:S02]  /*0220*/  IMAD.MOV.U32 R7, RZ, RZ, RZ ;  /* 0x000000ffff077224 */ /* 0x000fc400078e00ff */
[----:B------:R-:W-:Y:S02]  /*0230*/  IMAD.MOV.U32 R8, RZ, RZ, 0x4 ;  /* 0x00000004ff087424 */ /* 0x000fe400078e00ff */
[----:B------:R-:W-:Y:S01]  /*0240*/  IMAD.MOV.U32 R10, RZ, RZ, 0x5 ;  /* 0x00000005ff0a7424 */ /* 0x000fe200078e00ff */
[----:B------:R3:W-:Y:S01]  /*0250*/  STL.128 [R1+0x10], R4 ;  /* 0x0000100401007387 */ /* 0x0007e20000100c00 */
[----:B------:R-:W-:Y:S02]  /*0260*/  IMAD.MOV.U32 R9, RZ, RZ, RZ ;  /* 0x000000ffff097224 */ /* 0x000fe400078e00ff */
[----:B------:R-:W-:Y:S02]  /*0270*/  IMAD.MOV.U32 R11, RZ, RZ, RZ ;  /* 0x000000ffff0b7224 */ /* 0x000fe400078e00ff */
[----:B------:R-:W-:Y:S02]  /*0280*/  IMAD.MOV.U32 R12, RZ, RZ, 0x6 ;  /* 0x00000006ff0c7424 */ /* 0x000fe400078e00ff */
[----:B------:R-:W-:Y:S01]  /*0290*/  IMAD.MOV.U32 R14, RZ, RZ, 0x7 ;  /* 0x00000007ff0e7424 */ /* 0x000fe200078e00ff */
[----:B------:R3:W-:Y:S01]  /*02a0*/  STL.128 [R1+0x20], R8 ;  /* 0x0000200801007387 */ /* 0x0007e20000100c00 */
[----:B------:R-:W-:-:S02]  /*02b0*/  IMAD.MOV.U32 R13, RZ, RZ, RZ ;  /* 0x000000ffff0d7224 */ /* 0x000fc400078e00ff */
[----:B------:R-:W-:Y:S02]  /*02c0*/  IMAD.MOV.U32 R15, RZ, RZ, RZ ;  /* 0x000000ffff0f7224 */ /* 0x000fe400078e00ff */
[----:B------:R-:W-:Y:S02]  /*02d0*/  IMAD.MOV.U32 R0, RZ, RZ, 0x8 ;  /* 0x00000008ff007424 */ /* 0x000fe400078e00ff */
[----:B------:R-:W-:Y:S01]  /*02e0*/  IMAD.MOV.U32 R3, RZ, RZ, -0x1 ;  /* 0xffffffffff037424 */ /* 0x000fe200078e00ff */
[----:B------:R3:W-:Y:S01]  /*02f0*/  STL.128 [R1+0x30], R12 ;  /* 0x0000300c01007387 */ /* 0x0007e20000100c00 */
[----:B------:R-:W-:Y:S05]  /*0300*/  BRA `(.L_x_2) ;  /* 0x000000ec00f07947 */ /* 0x000fea0003800000 */
.L_x_1:
[----:B------:R-:W-:-:S13]  /*0310*/  LOP3.LUT P0, RZ, R0, 0x7, RZ, 0xc0, !PT ;  /* 0x0000000700ff7812 */ /* 0x000fda000780c0ff */
[----:B------:R-:W-:Y:S05]  /*0320*/  @!P0 BRA `(.L_x_3) ;  /* 0x0000000000288947 */ /* 0x000fea0003800000 */
[----:B------:R-:W-:Y:S01]  /*0330*/  MOV R0, 0x0 ;  /* 0x0000000000007802 */ /* 0x000fe20000000f00 */
[----:B------:R-:W0:Y:S01]  /*0340*/  LDCU.64 UR4, c[0x4][0x8] ;  /* 0x01000100ff0477ac */ /* 0x000e220008000a00 */
[----:B------:R-:W-:Y:S02]  /*0350*/  CS2R R6, SRZ ;  /* 0x0000000000067805 */ /* 0x000fe4000001ff00 */
[----:B------:R1:W3:Y:S01]  /*0360*/  LDC.64 R2, c[0x4][R0] ;  /* 0x0100000000027b82 */ /* 0x0002e20000000a00 */
[----:B0-----:R-:W-:Y:S02]  /*0370*/  IMAD.U32 R4, RZ, RZ, UR4 ;  /* 0x00000004ff047e24 */ /* 0x001fe4000f8e00ff */
[----:B-1----:R-:W-:-:S07]  /*0380*/  IMAD.U32 R5, RZ, RZ, UR5 ;  /* 0x00000005ff057e24 */ /* 0x002fce000f8e00ff */
[----:B------:R-:W-:-:S07]  /*0390*/  LEPC R20, `(.L_x_4) ;  /* 0x000000001014794e */ /* 0x000fce0000000000 */
[----:B--23--:R-:W-:Y:S05]  /*03a0*/  CALL.ABS.NOINC R2 ;  /* 0x0000000002007343 */ /* 0x00cfea0003c00000 */
.L_x_4:
[----:B------:R-:W-:Y:S01]  /*03b0*/  IMAD.MOV.U32 R45, RZ, RZ, RZ ;  /* 0x000000ffff2d7224 */ /* 0x000fe200078e00ff */
[----:B------:R-:W-:Y:S06]  /*03c0*/  BRA `(.L_x_5) ;  /* 0x0000015800107947 */ /* 0x000fec0003800000 */
.L_x_3:
[----:B------:R-:W-:Y:S01]  /*03d0*/  ISETP.GE.AND P0, PT, R0, 0x1, PT ;  /* 0x000000010000780c */ /* 0x000fe20003f06270 */
[----:B------:R-:W-:Y:S01]  /*03e0*/  IMAD.MOV.U32 R5, RZ, RZ, 0x3e055027 ;  /* 0x3e055027ff057424 */ /* 0x000fe200078e00ff */
[----:B------:R-:W-:Y:S01]  /*03f0*/  I2FP.F32.S32 R4, R0 ;  /* 0x0000000000047245 */ /* 0x000fe20000201400 */
[----:B------:R-:W0:Y:S01]  /*0400*/  S2UR UR4, SR_CTAID.X ;  /* 0x00000000000479c3 */ /* 0x000e220000002500 */
[----:B------:R1:W-:Y:S04]  /*0410*/  STL.128 [R1], RZ ;  /* 0x000000ff01007387 */ /* 0x0003e80000100c00 */
[----:B------:R1:W-:Y:S03]  /*0420*/  STL.128 [R1+0x10], RZ ;  /* 0x000010ff01007387 */ /* 0x0003e60000100c00 */
[----:B------:R-:W0:Y:S01]  /*0430*/  LDC R6, c[0x0][0x38c] ;  /* 0x0000e300ff067b82 */ /* 0x000e220000000800 */
[----:B------:R1:W-:Y:S01]  /*0440*/  STL.128 [R1+0x20], RZ ;  /* 0x000020ff01007387 */ /* 0x0003e20000100c00 */
[----:B------:R-:W-:-:S03]  /*0450*/  @!P0 FMUL R4, R4, 8388608 ;  /* 0x4b00000004048820 */ /* 0x000fc60000400000 */
[----:B------:R1:W-:Y:S01]  /*0460*/  STL.128 [R1+0x30], RZ ;  /* 0x000030ff01007387 */ /* 0x0003e20000100c00 */
[C---:B------:R-:W-:Y:S01]  /*0470*/  VIADD R0, R4.reuse, 0xc0d55555 ;  /* 0xc0d5555504007836 */ /* 0x040fe20000000000 */
[----:B------:R-:W-:Y:S02]  /*0480*/  FSETP.NEU.AND P2, PT, R4, RZ, PT ;  /* 0x000000ff0400720b */ /* 0x000fe40003f4d000 */
[----:B------:R1:W-:Y:S02]  /*0490*/  STL.128 [R1+0x40], RZ ;  /* 0x000040ff01007387 */ /* 0x0003e40000100c00 */
[----:B------:R-:W-:Y:S02]  /*04a0*/  LOP3.LUT R3, R0, 0xff800000, RZ, 0xc0, !PT ;  /* 0xff80000000037812 */ /* 0x000fe400078ec0ff */
[----:B------:R1:W-:Y:S03]  /*04b0*/  STL.128 [R1+0x50], RZ ;  /* 0x000050ff01007387 */ /* 0x0003e60000100c00 */
[----:B------:R-:W-:Y:S01]  /*04c0*/  IMAD.IADD R0, R4, 0x1, -R3 ;  /* 0x0000000104007824 */ /* 0x000fe200078e0a03 */
[----:B------:R-:W-:Y:S01]  /*04d0*/  I2FP.F32.S32 R3, R3 ;  /* 0x0000000300037245 */ /* 0x000fe20000201400 */
[----:B------:R1:W-:Y:S02]  /*04e0*/  STL.128 [R1+0x60], RZ ;  /* 0x000060ff01007387 */ /* 0x0003e40000100c00 */
[----:B------:R-:W-:Y:S01]  /*04f0*/  FADD R2, R0, -1 ;  /* 0xbf80000000027421 */ /* 0x000fe20000000000 */
[----:B------:R-:W-:Y:S01]  /*0500*/  FSEL R0, RZ, -23, P0 ;  /* 0xc1b80000ff007808 */ /* 0x000fe20000000000 */
[----:B------:R1:W-:Y:S01]  /*0510*/  STL.128 [R1+0x70], RZ ;  /* 0x000070ff01007387 */ /* 0x0003e20000100c00 */
[----:B------:R-:W-:Y:S01]  /*0520*/  ISETP.GT.U32.AND P0, PT, R4, 0x7f7fffff, PT ;  /* 0x7f7fffff0400780c */ /* 0x000fe20003f04070 */
[----:B------:R-:W-:-:S02]  /*0530*/  FFMA R5, R2, -R5, 0.14084610342979431152 ;  /* 0x3e1039f602057423 */ /* 0x000fc40000000805 */
[----:B------:R-:W-:Y:S01]  /*0540*/  FFMA R0, R3, 1.1920928955078125e-07, R0 ;  /* 0x3400000003007823 */ /* 0x000fe20000000000 */
[----:B------:R-:W-:Y:S02]  /*0550*/  IMAD.MOV.U32 R3, RZ, RZ, 0x7f800000 ;  /* 0x7f800000ff037424 */ /* 0x000fe400078e00ff */
[C---:B------:R-:W-:Y:S01]  /*0560*/  FFMA R5, R2.reuse, R5, -0.12148627638816833496 ;  /* 0xbdf8cdcc02057423 */ /* 0x040fe20000000005 */
[----:B------:R1:W-:Y:S03]  /*0570*/  STL.128 [R1+0x80], RZ ;  /* 0x000080ff01007387 */ /* 0x0003e60000100c00 */
[C---:B------:R-:W-:Y:S01]  /*0580*/  FFMA R5, R2.reuse, R5, 0.13980610668659210205 ;  /* 0x3e0f295502057423 */ /* 0x040fe20000000005 */
[----:B------:R1:W-:Y:S03]  /*0590*/  STL.128 [R1+0x90], RZ ;  /* 0x000090ff01007387 */ /* 0x0003e60000100c00 */
[C---:B------:R-:W-:Y:S01]  /*05a0*/  FFMA R5, R2.reuse, R5, -0.16684235632419586182 ;  /* 0xbe2ad8b902057423 */ /* 0x040fe20000000005 */
[----:B------:R1:W-:Y:S03]  /*05b0*/  STL.128 [R1+0xa0], RZ ;  /* 0x0000a0ff01007387 */ /* 0x0003e60000100c00 */
[C---:B------:R-:W-:Y:S01]  /*05c0*/  FFMA R5, R2.reuse, R5, 0.20012299716472625732 ;  /* 0x3e4ced0b02057423 */ /* 0x040fe20000000005 */
[----:B------:R1:W-:Y:S03]  /*05d0*/  STL.128 [R1+0xb0], RZ ;  /* 0x0000b0ff01007387 */ /* 0x0003e60000100c00 */
[C---:B------:R-:W-:Y:S01]  /*05e0*/  FFMA R5, R2.reuse, R5, -0.24999669194221496582 ;  /* 0xbe7fff2202057423 */ /* 0x040fe20000000005 */
[----:B------:R1:W-:Y:S03]  /*05f0*/  STL.128 [R1+0xc0], RZ ;  /* 0x0000c0ff01007387 */ /* 0x0003e60000100c00 */
[C---:B------:R-:W-:Y:S01]  /*0600*/  FFMA R5, R2.reuse, R5, 0.33333182334899902344 ;  /* 0x3eaaaa7802057423 */ /* 0x040fe20000000005 */
[----:B------:R1:W-:Y:S03]  /*0610*/  STL.128 [R1+0xd0], RZ ;  /* 0x0000d0ff01007387 */ /* 0x0003e60000100c00 */
[C---:B------:R-:W-:Y:S01]  /*0620*/  FFMA R5, R2.reuse, R5, -0.5 ;  /* 0xbf00000002057423 */ /* 0x040fe20000000005 */
[----:B------:R1:W-:Y:S03]  /*0630*/  STL.128 [R1+0xe0], RZ ;  /* 0x0000e0ff01007387 */ /* 0x0003e60000100c00 */
[C---:B------:R-:W-:Y:S01]  /*0640*/  FMUL R5, R2.reuse, R5 ;  /* 0x0000000502057220 */ /* 0x040fe20000400000 */
[----:B------:R1:W-:Y:S03]  /*0650*/  STL.128 [R1+0xf0], RZ ;  /* 0x0000f0ff01007387 */ /* 0x0003e60000100c00 */
[----:B------:R-:W-:Y:S01]  /*0660*/  FFMA R5, R2, R5, R2 ;  /* 0x0000000502057223 */ /* 0x000fe20000000002 */
[----:B------:R-:W-:Y:S01]  /*0670*/  IMAD.MOV.U32 R2, RZ, RZ, 0x3f6730e8 ;  /* 0x3f6730e8ff027424 */ /* 0x000fe200078e00ff */
[----:B------:R1:W-:Y:S02]  /*0680*/  STL.128 [R1+0x100], RZ ;  /* 0x000100ff01007387 */ /* 0x0003e40000100c00 */
[----:B------:R-:W-:Y:S01]  /*0690*/  FFMA R0, R0, 0.69314718246459960938, R5 ;  /* 0x3f31721800007823 */ /* 0x000fe20000000005 */
[----:B------:R-:W-:Y:S01]  /*06a0*/  @P0 FFMA R0, R4, R3, +INF ;  /* 0x7f80000004000423 */ /* 0x000fe20000000003 */
[----:B------:R-:W0:Y:S01]  /*06b0*/  S2R R5, SR_TID.X ;  /* 0x0000000000057919 */ /* 0x000e220000002100 */
[----:B------:R-:W-:-:S02]  /*06c0*/  IMAD.MOV.U32 R3, RZ, RZ, 0x3f8dbc50 ;  /* 0x3f8dbc50ff037424 */ /* 0x000fc400078e00ff */
[----:B------:R-:W-:Y:S01]  /*06d0*/  FMUL R0, R0, 0.43429449200630187988 ;  /* 0x3ede5bd900007820 */ /* 0x000fe20000400000 */
[----:B------:R1:W-:Y:S01]  /*06e0*/  STL.128 [R1+0x110], RZ ;  /* 0x000110ff01007387 */ /* 0x0003e20000100c00 */
[----:B------:R-:W-:Y:S02]  /*06f0*/  FFMA R2, R3, -R2, 1 ;  /* 0x3f80000003027423 */ /* 0x000fe40000000802 */
[----:B------:R-:W3:Y:S01]  /*0700*/  FCHK P0, R0, 0.90309000015258789062 ;  /* 0x3f6730e800007902 */ /* 0x000ee20000000000 */
[----:B------:R1:W-:Y:S01]  /*0710*/  STL.128 [R1+0x120], RZ ;  /* 0x000120ff01007387 */ /* 0x0003e20000100c00 */
[----:B------:R-:W-:-:S03]  /*0720*/  FFMA R3, R2, R3, 1.1073093414306640625 ;  /* 0x3f8dbc5002037423 */ /* 0x000fc60000000003 */
[----:B------:R1:W-:Y:S01]  /*0730*/  STL.128 [R1+0x130], RZ ;  /* 0x000130ff01007387 */ /* 0x0003e20000100c00 */
[----:B------:R-:W-:-:S03]  /*0740*/  FFMA R2, R0, R3, RZ ;  /* 0x0000000300027223 */ /* 0x000fc600000000ff */
[----:B------:R1:W-:Y:S01]  /*0750*/  STL.128 [R1+0x140], RZ ;  /* 0x000140ff01007387 */ /* 0x0003e20000100c00 */
[----:B------:R-:W-:-:S03]  /*0760*/  FFMA R4, R2, -0.90309000015258789062, R0 ;  /* 0xbf6730e802047823 */ /* 0x000fc60000000000 */
[----:B------:R1:W-:Y:S01]  /*0770*/  STL.128 [R1+0x150], RZ ;  /* 0x000150ff01007387 */ /* 0x0003e20000100c00 */
[----:B------:R-:W-:-:S03]  /*0780*/  FFMA R2, R3, R4, R2 ;  /* 0x0000000403027223 */ /* 0x000fc60000000002 */
[----:B------:R1:W-:Y:S04]  /*0790*/  STL.128 [R1+0x160], RZ ;  /* 0x000160ff01007387 */ /* 0x0003e80000100c00 */
[----:B------:R1:W-:Y:S04]  /*07a0*/  STL.128 [R1+0x170], RZ ;  /* 0x000170ff01007387 */ /* 0x0003e80000100c00 */
[----:B------:R1:W-:Y:S01]  /*07b0*/  STL.128 [R1+0x180], RZ ;  /* 0x000180ff01007387 */ /* 0x0003e20000100c00 */
[----:B0-----:R-:W-:-:S03]  /*07c0*/  IMAD R4, R6, UR4, R5 ;  /* 0x0000000406047c24 */ /* 0x001fc6000f8e0205 */
[----:B------:R1:W-:Y:S04]  /*07d0*/  STL.128 [R1+0x190], RZ ;  /* 0x000190ff01007387 */ /* 0x0003e80000100c00 */
[----:B------:R1:W-:Y:S04]  /*07e0*/  STL.128 [R1+0x1a0], RZ ;  /* 0x0001a0ff01007387 */ /* 0x0003e80000100c00 */
[----:B------:R1:W-:Y:S04]  /*07f0*/  STL.128 [R1+0x1b0], RZ ;  /* 0x0001b0ff01007387 */ /* 0x0003e80000100c00 */
[----:B------:R1:W-:Y:S04]  /*0800*/  STL.128 [R1+0x1c0], RZ ;  /* 0x0001c0ff01007387 */ /* 0x0003e80000100c00 */
[----:B------:R1:W-:Y:S04]  /*0810*/  STL.128 [R1+0x1d0], RZ ;  /* 0x0001d0ff01007387 */ /* 0x0003e80000100c00 */
[----:B------:R1:W-:Y:S04]  /*0820*/  STL.128 [R1+0x1e0], RZ ;  /* 0x0001e0ff01007387 */ /* 0x0003e80000100c00 */
[----:B------:R1:W-:Y:S01]  /*0830*/  STL.128 [R1+0x1f0], RZ ;  /* 0x0001f0ff01007387 */ /* 0x0003e20000100c00 */
[----:B---3--:R-:W-:Y:S05]  /*0840*/  @!P0 BRA `(.L_x_6) ;  /* 0x00000000000c8947 */ /* 0x008fea0003800000 */
[----:B------:R-:W-:-:S07]  /*0850*/  MOV R8, 0x870 ;  /* 0x0000087000087802 */ /* 0x000fce0000000f00 */
[----:B-12---:R-:W-:Y:S05]  /*0860*/  CALL.REL.NOINC `($__internal_0_$__cuda_sm3x_div_rn_noftz_f32_slowpath) ;  /* 0x00000154000c7944 */ /* 0x006fea0003c00000 */
[----:B------:R-:W-:-:S07]  /*0870*/  IMAD.MOV.U32 R2, RZ, RZ, R0 ;  /* 0x000000ffff027224 */ /* 0x000fce00078e0000 */
.L_x_6:
[----:B------:R-:W-:-:S04]  /*0880*/  FSEL R2, R2, -INF , P2 ;  /* 0xff80000002027808 */ /* 0x000fc80001000000 */
[----:B------:R-:W0:Y:S02]  /*0890*/  F2I.NTZ R44, R2 ;  /* 0x00000002002c7305 */ /* 0x000e240000203100 */
[C---:B0-----:R-:W-:Y:S01]  /*08a0*/  ISETP.GE.AND P0, PT, R44.reuse, 0x2, PT ;  /* 0x000000022c00780c */ /* 0x041fe20003f06270 */
[----:B------:R-:W-:-:S12]  /*08b0*/  VIADD R21, R44, 0xffffffff ;  /* 0xffffffff2c157836 */ /* 0x000fd80000000000 */
[----:B------:R-:W-:Y:S05]  /*08c0*/  @!P0 BRA `(.L_x_7) ;  /* 0x000000e0002c8947 */ /* 0x000fea0003800000 */
[----:B------:R-:W-:Y:S01]  /*08d0*/  FFMA R0, RZ, 1.4426950216293334961, RZ ;  /* 0x3fb8aa3bff007823 */ /* 0x000fe200000000ff */
[----:B------:R-:W-:Y:S01]  /*08e0*/  VIADD R5, R44, 0xfffffffe ;  /* 0xfffffffe2c057836 */ /* 0x000fe20000000000 */
[----:B------:R-:W-:Y:S01]  /*08f0*/  LOP3.LUT R9, R21, 0x3, RZ, 0xc0, !PT ;  /* 0x0000000315097812 */ /* 0x000fe200078ec0ff */
[----:B------:R-:W-:Y:S02]  /*0900*/  IMAD.MOV.U32 R6, RZ, RZ, 0x8 ;  /* 0x00000008ff067424 */ /* 0x000fe400078e00ff */
[----:B------:R-:W-:Y:S01]  /*0910*/  FADD R0, RZ, R0 ;  /* 0x00000000ff007221 */ /* 0x000fe20000000000 */
[----:B------:R-:W-:-:S03]  /*0920*/  ISETP.GE.U32.AND P0, PT, R5, 0x3, PT ;  /* 0x000000030500780c */ /* 0x000fc60003f06070 */
[----:B------:R-:W-:-:S04]  /*0930*/  FFMA R0, RZ, RZ, R0 ;  /* 0x000000ffff007223 */ /* 0x000fc80000000000 */
[----:B------:R-:W-:-:S04]  /*0940*/  FFMA R0, RZ, RZ, R0 ;  /* 0x000000ffff007223 */ /* 0x000fc80000000000 */
[----:B------:R-:W-:-:S05]  /*0950*/  FADD R2, R0, 3 ;  /* 0x4040000000027421 */ /* 0x000fca0000000000 */
[----:B------:R-:W-:Y:S01]  /*0960*/  R2UR UR39, R2 ;  /* 0x00000000022772ca */ /* 0x000fe200000e0000 */
[----:B------:R-:W-:-:S14]  /*0970*/  @!P0 BRA `(.L_x_8) ;  /* 0x0000000000748947 */ /* 0x000fdc0003800000 */
[----:B------:R-:W-:Y:S01]  /*0980*/  LOP3.LUT R3, R21, 0x7ffffffc, RZ, 0xc0, !PT ;  /* 0x7ffffffc15037812 */ /* 0x000fe200078ec0ff */
[----:B------:R-:W-:Y:S02]  /*0990*/  IMAD.MOV.U32 R2, RZ, RZ, RZ ;  /* 0x000000ffff027224 */ /* 0x000fe400078e00ff */
[----:B------:R-:W-:Y:S01]  /*09a0*/  IMAD.MOV.U32 R7, RZ, RZ, 0x1 ;  /* 0x00000001ff077424 */ /* 0x000fe200078e00ff */
[----:B------:R-:W-:-:S13]  /*09b0*/  ISETP.GT.AND P0, PT, R3, RZ, PT ;  /* 0x000000ff0300720c */ /* 0x000fda0003f04270 */
[----:B------:R-:W-:Y:S05]  /*09c0*/  @!P0 BRA `(.L_x_9) ;  /* 0x0000000000488947 */ /* 0x000fea0003800000 */
[----:B------:R-:W-:Y:S01]  /*09d0*/  IMAD.IADD R6, R3, 0x1, -R2 ;  /* 0x0000000103067824 */ /* 0x000fe200078e0a02 */
[----:B------:R-:W-:-:S04]  /*09e0*/  PLOP3.LUT P0, PT, PT, PT, PT, 0x80, 0x8 ;  /* 0x000000000008781c */ /* 0x000fc80003f0f070 */
[----:B------:R-:W-:-:S13]  /*09f0*/  ISETP.GT.AND P1, PT, R6, 0xc, PT ;  /* 0x0000000c0600780c */ /* 0x000fda0003f24270 */
[----:B------:R-:W-:Y:S05]  /*0a00*/  @!P1 BRA `(.L_x_10) ;  /* 0x0000000000189947 */ /* 0x000fea0003800000 */
[----:B------:R-:W-:Y:S01]  /*0a10*/  PLOP3.LUT P0, PT, PT, PT, PT, 0x8, 0x80 ;  /* 0x000000000080781c */ /* 0x000fe20003f0e170 */
[----:B------:R-:W-:-:S12]  /*0a20*/  VIADD R7, R3, 0xfffffff4 ;  /* 0xfffffff403077836 */ /* 0x000fd80000000000 */
.L_x_11:
[----:B------:R-:W-:-:S05]  /*0a30*/  VIADD R2, R2, 0x10 ;  /* 0x0000001002027836 */ /* 0x000fca0000000000 */
[----:B------:R-:W-:-:S13]  /*0a40*/  ISETP.GE.AND P1, PT, R2, R7, PT ;  /* 0x000000070200720c */ /* 0x000fda0003f26270 */
[----:B------:R-:W-:Y:S05]  /*0a50*/  @!P1 BRA `(.L_x_11) ;  /* 0xfffffffc00f49947 */ /* 0x000fea000383ffff */
[----:B------:R-:W-:-:S07]  /*0a60*/  CS2R R6, SRZ ;  /* 0x0000000000067805 */ /* 0x000fce000001ff00 */
.L_x_10:
[----:B------:R-:W-:-:S05]  /*0a70*/  IMAD.IADD R8, R3, 0x1, -R2 ;  /* 0x0000000103087824 */ /* 0x000fca00078e0a02 */
[----:B------:R-:W-:-:S13]  /*0a80*/  ISETP.GT.AND P1, PT, R8, 0x4, PT ;  /* 0x000000040800780c */ /* 0x000fda0003f24270 */
[----:B------:R-:W-:Y:S01]  /*0a90*/  @P1 VIADD R2, R2, 0x8 ;  /* 0x0000000802021836 */ /* 0x000fe20000000000 */
[----:B------:R-:W-:Y:S01]  /*0aa0*/  @P1 PLOP3.LUT P0, PT, PT, PT, PT, 0x8, 0x80 ;  /* 0x000000000080181c */ /* 0x000fe20003f0e170 */
[C---:B------:R-:W-:Y:S02]  /*0ab0*/  @P1 IMAD.SHL.U32 R6, R7.reuse, 0x1000, RZ ;  /* 0x0000100007061824 */ /* 0x040fe400078e00ff */
[----:B------:R-:W-:Y:S01]  /*0ac0*/  @P1 IMAD.SHL.U32 R7, R7, 0x1000000, RZ ;  /* 0x0100000007071824 */ /* 0x000fe200078e00ff */
[----:B------:R-:W-:-:S13]  /*0ad0*/  ISETP.NE.OR P0, PT, R2, R3, P0 ;  /* 0x000000030200720c */ /* 0x000fda0000705670 */
[----:B------:R-:W-:Y:S05]  /*0ae0*/  @!P0 BRA `(.L_x_12) ;  /* 0x0000000000148947 */ /* 0x000fea0003800000 */
.L_x_9:
[----:B------:R-:W-:Y:S02]  /*0af0*/  VIADD R2, R2, 0x4 ;  /* 0x0000000402027836 */ /* 0x000fe40000000000 */
[----:B------:R-:W-:Y:S02]  /*0b00*/  IMAD.MOV.U32 R6, RZ, RZ, R7 ;  /* 0x000000ffff067224 */ /* 0x000fe400078e0007 */
[----:B------:R-:W-:Y:S01]  /*0b10*/  IMAD.SHL.U32 R7, R7, 0x1000, RZ ;  /* 0x0000100007077824 */ /* 0x000fe200078e00ff */
[----:B------:R-:W-:-:S13]  /*0b20*/  ISETP.NE.AND P0, PT, R2, R3, PT ;  /* 0x000000030200720c */ /* 0x000fda0003f05270 */
[----:B------:R-:W-:Y:S05]  /*0b30*/  @P0 BRA `(.L_x_9) ;  /* 0xfffffffc00ec0947 */ /* 0x000fea000383ffff */
.L_x_12:
[----:B------:R-:W-:-:S07]  /*0b40*/  IMAD.SHL.U32 R6, R6, 0x8000, RZ ;  /* 0x0000800006067824 */ /* 0x000fce00078e00ff */
.L_x_8:
[----:B------:R-:W-:-:S05]  /*0b50*/  VIMNMX.U32 R2, PT, PT, R9, 0x2, PT ;  /* 0x0000000209027848 */ /* 0x000fca0003fe0000 */
[----:B------:R-:W-:-:S04]  /*0b60*/  IMAD.SHL.U32 R8, R2, 0x4, RZ ;  /* 0x0000000402087824 */ /* 0x000fc800078e00ff */
[----:B------:R-:W0:Y:S02]  /*0b70*/  LDC R2, c[0x2][R8] ;  /* 0x0080000008027b82 */ /* 0x000e240000000800 */
[----:B0-----:R-:W-:-:S04]  /*0b80*/  SHF.R.S32.HI R3, RZ, 0x1f, R2 ;  /* 0x0000001fff037819 */ /* 0x001fc80000011402 */
.L_x_449:
[----:B------:R-:W-:Y:S05]  /*0b90*/  BRX R2 -0xba0                                                           (*"BRANCH_TARGETS .L_x_13,.L_x_451,.L_x_452"*) ;  /* 0xfffffff402187949 */ /* 0x000fea000383ffff */
.L_x_452:
[----:B------:R-:W-:Y:S01]  /*0ba0*/  IMAD.MOV.U32 R7, RZ, RZ, 0x3 ;  /* 0x00000003ff077424 */ /* 0x000fe200078e00ff */
[----:B------:R-:W-:-:S04]  /*0bb0*/  ISETP.NE.AND P0, PT, R9, 0x2, PT ;  /* 0x000000020900780c */ /* 0x000fc80003f05270 */
[----:B------:R-:W-:-:S04]  /*0bc0*/  SEL R7, R7, 0x6, !P0 ;  /* 0x0000000607077807 */ /* 0x000fc80004000000 */
[----:B------:R-:W-:Y:S01]  /*0bd0*/  SHF.L.U32 R7, R6, R7, RZ ;  /* 0x0000000706077219 */ /* 0x000fe200000006ff */
[----:B------:R-:W-:Y:S06]  /*0be0*/  BRA `(.L_x_13) ;  /* 0x0000000000047947 */ /* 0x000fec0003800000 */
.L_x_451:
[----:B------:R-:W-:-:S07]  /*0bf0*/  IMAD.MOV.U32 R7, RZ, RZ, R6 ;  /* 0x000000ffff077224 */ /* 0x000fce00078e0006 */
.L_x_13:
[-C--:B------:R-:W-:Y:S02]  /*0c00*/  IABS R9, R7.reuse ;  /* 0x0000000700097213 */ /* 0x080fe40000000000 */
[----:B------:R-:W-:Y:S02]  /*0c10*/  IABS R10, R4 ;  /* 0x00000004000a7213 */ /* 0x000fe40000000000 */
[----:B------:R-:W0:Y:S01]  /*0c20*/  I2F.RP R6, R9 ;  /* 0x0000000900067306 */ /* 0x000e220000209400 */
[----:B------:R-:W-:-:S07]  /*0c30*/  IABS R12, R7 ;  /* 0x00000007000c7213 */ /* 0x000fce0000000000 */
[----:B0-----:R-:W0:Y:S02]  /*0c40*/  MUFU.RCP R6, R6 ;  /* 0x0000000600067308 */ /* 0x001e240000001000 */
[----:B0-----:R-:W-:Y:S02]  /*0c50*/  VIADD R2, R6, 0xffffffe ;  /* 0x0ffffffe06027836 */ /* 0x001fe40000000000 */
[----:B------:R-:W-:-:S04]  /*0c60*/  IMAD.MOV R6, RZ, RZ, -R12 ;  /* 0x000000ffff067224 */ /* 0x000fc800078e0a0c */
[----:B------:R0:W3:Y:S02]  /*0c70*/  F2I.FTZ.U32.TRUNC.NTZ R3, R2 ;  /* 0x0000000200037305 */ /* 0x0000e4000021f000 */
[----:B0-----:R-:W-:Y:S02]  /*0c80*/  IMAD.MOV.U32 R2, RZ, RZ, RZ ;  /* 0x000000ffff027224 */ /* 0x001fe400078e00ff */
[----:B---3--:R-:W-:-:S04]  /*0c90*/  IMAD.MOV R8, RZ, RZ, -R3 ;  /* 0x000000ffff087224 */ /* 0x008fc800078e0a03 */
[----:B------:R-:W-:Y:S02]  /*0ca0*/  IMAD R11, R8, R9, RZ ;  /* 0x00000009080b7224 */ /* 0x000fe400078e02ff */
[----:B------:R-:W-:Y:S02]  /*0cb0*/  IMAD.MOV.U32 R8, RZ, RZ, R10 ;  /* 0x000000ffff087224 */ /* 0x000fe400078e000a */
[----:B------:R-:W-:-:S06]  /*0cc0*/  IMAD.HI.U32 R3, R3, R11, R2 ;  /* 0x0000000b03037227 */ /* 0x000fcc00078e0002 */
[----:B------:R-:W-:-:S04]  /*0cd0*/  IMAD.HI.U32 R3, R3, R8, RZ ;  /* 0x0000000803037227 */ /* 0x000fc800078e00ff */
[----:B------:R-:W-:-:S05]  /*0ce0*/  IMAD R2, R3, R6, R8 ;  /* 0x0000000603027224 */ /* 0x000fca00078e0208 */
[----:B------:R-:W-:-:S13]  /*0cf0*/  ISETP.GT.U32.AND P1, PT, R9, R2, PT ;  /* 0x000000020900720c */ /* 0x000fda0003f24070 */
[----:B------:R-:W-:Y:S02]  /*0d00*/  @!P1 IMAD.IADD R2, R2, 0x1, -R9 ;  /* 0x0000000102029824 */ /* 0x000fe400078e0a09 */
[----:B------:R-:W-:Y:S01]  /*0d10*/  @!P1 VIADD R3, R3, 0x1 ;  /* 0x0000000103039836 */ /* 0x000fe20000000000 */
[----:B------:R-:W-:Y:S02]  /*0d20*/  ISETP.NE.AND P1, PT, R7, RZ, PT ;  /* 0x000000ff0700720c */ /* 0x000fe40003f25270 */
[----:B------:R-:W-:Y:S01]  /*0d30*/  ISETP.GE.U32.AND P0, PT, R2, R9, PT ;  /* 0x000000090200720c */ /* 0x000fe20003f06070 */
[----:B------:R-:W-:Y:S01]  /*0d40*/  IMAD.MOV.U32 R9, RZ, RZ, RZ ;  /* 0x000000ffff097224 */ /* 0x000fe200078e00ff */
[----:B------:R-:W-:-:S04]  /*0d50*/  LOP3.LUT R2, R4, R7, RZ, 0x3c, !PT ;  /* 0x0000000704027212 */ /* 0x000fc800078e3cff */
[----:B------:R-:W-:Y:S01]  /*0d60*/  ISETP.GE.AND P2, PT, R2, RZ, PT ;  /* 0x000000ff0200720c */ /* 0x000fe20003f46270 */
[----:B------:R-:W-:-:S06]  /*0d70*/  IMAD.U32 R2, RZ, RZ, UR39 ;  /* 0x00000027ff027e24 */ /* 0x000fcc000f8e00ff */
[----:B------:R-:W-:-:S06]  /*0d80*/  @P0 VIADD R3, R3, 0x1 ;  /* 0x0000000103030836 */ /* 0x000fcc0000000000 */
[----:B------:R-:W-:Y:S01]  /*0d90*/  @!P2 IMAD.MOV R3, RZ, RZ, -R3 ;  /* 0x000000ffff03a224 */ /* 0x000fe200078e0a03 */
[----:B------:R-:W-:Y:S01]  /*0da0*/  @!P1 LOP3.LUT R3, RZ, R7, RZ, 0x33, !PT ;  /* 0x00000007ff039212 */ /* 0x000fe200078e33ff */
[----:B------:R-:W-:-:S03]  /*0db0*/  FADD R7, R2, -3 ;  /* 0xc040000002077421 */ /* 0x000fc60000000000 */
[----:B------:R-:W-:Y:S01]  /*0dc0*/  ISETP.GE.AND P0, PT, R3, 0x9, PT ;  /* 0x000000090300780c */ /* 0x000fe20003f06270 */
[----:B------:R-:W-:Y:S01]  /*0dd0*/  FADD R54, R0, -R7 ;  /* 0x8000000700367221 */ /* 0x000fe20000000000 */
[----:B------:R-:W-:-:S11]  /*0de0*/  IMAD.MOV.U32 R8, RZ, RZ, R3 ;  /* 0x000000ffff087224 */ /* 0x000fd600078e0003 */
[----:B------:R-:W-:Y:S05]  /*0df0*/  @P0 BRA `(.L_x_14) ;  /* 0x000000d800a40947 */ /* 0x000fea0003800000 */
[----:B------:R-:W-:Y:S01]  /*0e00*/  I2FP.F32.U32 R3, R21 ;  /* 0x0000001500037245 */ /* 0x000fe20000201000 */
[----:B------:R-:W-:Y:S01]  /*0e10*/  IMAD.MOV.U32 R20, RZ, RZ, 0x391fcb8e ;  /* 0x391fcb8eff147424 */ /* 0x000fe200078e00ff */
[----:B------:R-:W-:Y:S01]  /*0e20*/  LEA R8, R8, UR38, 0x5 ;  /* 0x0000002608087c11 */ /* 0x000fe2000f8e28ff */
[----:B------:R-:W-:Y:S01]  /*0e30*/  IMAD.MOV.U32 R53, RZ, RZ, 0x1 ;  /* 0x00000001ff357424 */ /* 0x000fe200078e00ff */
[C---:B------:R-:W-:Y:S01]  /*0e40*/  FSETP.NAN.AND P1, PT, |R3|.reuse, |R3|, PT ;  /* 0x400000030300720b */ /* 0x040fe20003f28200 */
[C---:B------:R-:W-:Y:S01]  /*0e50*/  FMUL R0, R3.reuse, UR39 ;  /* 0x0000002703007c20 */ /* 0x040fe20008400000 */
[----:B------:R-:W-:Y:S02]  /*0e60*/  BSSY.RECONVERGENT B0, `(.L_x_15) ;  /* 0x000005d000007945 */ /* 0x000fe40003800200 */
[----:B------:R0:W-:Y:S01]  /*0e70*/  STL [R8], R53 ;  /* 0x0000003508007387 */ /* 0x0001e20000100800 */
[----:B------:R-:W3:Y:S01]  /*0e80*/  FRND R9, R0 ;  /* 0x0000000000097307 */ /* 0x000ee20000201000 */
[----:B------:R-:W-:Y:S01]  /*0e90*/  FFMA R7, R3, UR39, -R0 ;  /* 0x0000002703077c23 */ /* 0x000fe20008000800 */
[----:B------:R-:W-:-:S03]  /*0ea0*/  FSETP.GEU.AND P2, PT, R0, RZ, PT ;  /* 0x000000ff0000720b */ /* 0x000fc60003f4e000 */
[----:B------:R-:W-:-:S03]  /*0eb0*/  FFMA R7, R3, R54, R7 ;  /* 0x0000003603077223 */ /* 0x000fc60000000007 */
[----:B------:R-:W4:Y:S01]  /*0ec0*/  F2I.NTZ R6, R0 ;  /* 0x0000000000067305 */ /* 0x000f220000203100 */
[----:B---3--:R-:W-:Y:S01]  /*0ed0*/  FADD R2, R0, -R9 ;  /* 0x8000000900027221 */ /* 0x008fe20000000000 */
[----:B------:R-:W-:-:S03]  /*0ee0*/  FSETP.GT.AND P0, PT, R9, RZ, PT ;  /* 0x000000ff0900720b */ /* 0x000fc60003f04000 */
[----:B------:R-:W-:Y:S01]  /*0ef0*/  FADD R7, R7, R2 ;  /* 0x0000000207077221 */ /* 0x000fe20000000000 */
[----:B------:R-:W-:Y:S02]  /*0f00*/  SEL R9, RZ, 0x83000000, P0 ;  /* 0x83000000ff097807 */ /* 0x000fe40000000000 */
[----:B------:R-:W-:Y:S01]  /*0f10*/  FSETP.GT.AND P0, PT, |R0|, 152, PT ;  /* 0x431800000000780b */ /* 0x000fe20003f04200 */
[----:B------:R-:W-:Y:S02]  /*0f20*/  FFMA R2, R7, R20, 0.0013391353422775864601 ;  /* 0x3aaf85ed07027423 */ /* 0x000fe40000000014 */
[----:B------:R-:W-:Y:S02]  /*0f30*/  VIADD R11, R9, 0x7f000000 ;  /* 0x7f000000090b7836 */ /* 0x000fe40000000000 */
[----:B------:R-:W-:Y:S01]  /*0f40*/  FFMA R2, R7, R2, 0.0096188392490148544312 ;  /* 0x3c1d985607027423 */ /* 0x000fe20000000002 */
[----:B----4-:R-:W-:-:S03]  /*0f50*/  IMAD R9, R6, 0x800000, -R9 ;  /* 0x0080000006097824 */ /* 0x010fc600078e0a09 */
[----:B------:R-:W-:-:S04]  /*0f60*/  FFMA R2, R7, R2, 0.055503588169813156128 ;  /* 0x3d6357bb07027423 */ /* 0x000fc80000000002 */
[----:B------:R-:W-:-:S04]  /*0f70*/  FFMA R2, R7, R2, 0.24022644758224487305 ;  /* 0x3e75fdec07027423 */ /* 0x000fc80000000002 */
[----:B------:R-:W-:-:S04]  /*0f80*/  FFMA R2, R7, R2, 0.69314718246459960938 ;  /* 0x3f31721807027423 */ /* 0x000fc80000000002 */
[----:B------:R-:W-:-:S04]  /*0f90*/  FFMA R2, R7, R2, 1 ;  /* 0x3f80000007027423 */ /* 0x000fc80000000002 */
[----:B------:R-:W-:-:S04]  /*0fa0*/  FMUL R2, R2, R11 ;  /* 0x0000000b02027220 */ /* 0x000fc80000400000 */
[----:B------:R-:W-:Y:S01]  /*0fb0*/  FMUL R2, R2, R9 ;  /* 0x0000000902027220 */ /* 0x000fe20000400000 */
[----:B------:R-:W-:Y:S01]  /*0fc0*/  @P0 FSEL R2, RZ, +INF , !P2 ;  /* 0x7f800000ff020808 */ /* 0x000fe20005000000 */
[----:B------:R-:W-:Y:S01]  /*0fd0*/  @P1 FADD R2, R3, 8 ;  /* 0x4100000003021421 */ /* 0x000fe20000000000 */
[----:B------:R-:W-:-:S05]  /*0fe0*/  I2FP.F32.S32 R9, R4 ;  /* 0x0000000400097245 */ /* 0x000fca0000201400 */
[----:B------:R-:W3:Y:S01]  /*0ff0*/  F2I.NTZ R2, R2 ;  /* 0x0000000200027305 */ /* 0x000ee20000203100 */
[----:B------:R-:W-:Y:S01]  /*1000*/  FADD R0, |R9|, -RZ ;  /* 0x800000ff09007221 */ /* 0x000fe20000000200 */
[----:B---3--:R-:W-:-:S04]  /*1010*/  I2FP.F32.S32 R7, R2 ;  /* 0x0000000200077245 */ /* 0x008fc80000201400 */
[----:B------:R-:W-:-:S13]  /*1020*/  FSETP.GEU.AND P0, PT, |R9|, |R7|, PT ;  /* 0x400000070900720b */ /* 0x000fda0003f0e200 */
[----:B0-----:R-:W-:Y:S05]  /*1030*/  @!P0 BRA `(.L_x_16) ;  /* 0x0000000000fc8947 */ /* 0x001fea0003800000 */
[----:B------:R-:W-:-:S05]  /*1040*/  FMUL R11, |R7|, 8388608 ;  /* 0x4b000000070b7820 */ /* 0x000fca0000400200 */
[----:B------:R-:W-:-:S13]  /*1050*/  FSETP.GTU.AND P0, PT, R0, R11, PT ;  /* 0x0000000b0000720b */ /* 0x000fda0003f0c000 */
[----:B------:R-:W-:Y:S05]  /*1060*/  @P0 BRA `(.L_x_17) ;  /* 0x0000000000780947 */ /* 0x000fea0003800000 */
[C---:B------:R-:W-:Y:S01]  /*1070*/  FMUL R2, |R7|.reuse, 16777216 ;  /* 0x4b80000007027820 */ /* 0x040fe20000400200 */
[C---:B------:R-:W-:Y:S01]  /*1080*/  FSETP.GEU.AND P0, PT, |R7|.reuse, 1.175494350822287508e-38, PT ;  /* 0x008000000700780b */ /* 0x040fe20003f0e200 */
[----:B------:R-:W-:Y:S01]  /*1090*/  FMUL R3, R0, 16777216 ;  /* 0x4b80000000037820 */ /* 0x000fe20000400000 */
[----:B------:R-:W-:Y:S01]  /*10a0*/  FADD R4, |R7|, -RZ ;  /* 0x800000ff07047221 */ /* 0x000fe20000000200 */
[----:B------:R-:W-:Y:S01]  /*10b0*/  BSSY.RECONVERGENT B1, `(.L_x_18) ;  /* 0x0000017000017945 */ /* 0x000fe20003800200 */
[----:B------:R-:W-:Y:S02]  /*10c0*/  FSEL R2, R2, |R7|, !P0 ;  /* 0x4000000702027208 */ /* 0x000fe40004000000 */
[----:B------:R-:W-:-:S04]  /*10d0*/  FSEL R3, R3, R0, !P0 ;  /* 0x0000000003037208 */ /* 0x000fc80004000000 */
[----:B------:R-:W0:Y:S02]  /*10e0*/  MUFU.RCP R2, R2 ;  /* 0x0000000200027308 */ /* 0x000e240000001000 */
[----:B0-----:R-:W-:-:S06]  /*10f0*/  FMUL R3, R2, R3 ;  /* 0x0000000302037220 */ /* 0x001fcc0000400000 */
[----:B------:R-:W0:Y:S02]  /*1100*/  FRND.TRUNC R3, R3 ;  /* 0x0000000300037307 */ /* 0x000e24000020d000 */
[----:B0-----:R-:W-:-:S05]  /*1110*/  FFMA R6, -|R7|, R3, R0 ;  /* 0x0000000307067223 */ /* 0x001fca0000000300 */
[----:B------:R-:W-:-:S13]  /*1120*/  ISETP.GE.U32.AND P0, PT, R6, R4, PT ;  /* 0x000000040600720c */ /* 0x000fda0003f06070 */
[----:B------:R-:W-:Y:S05]  /*1130*/  @!P0 BRA `(.L_x_19) ;  /* 0x0000000000388947 */ /* 0x000fea0003800000 */
[----:B------:R-:W-:-:S04]  /*1140*/  ISETP.GE.U32.AND P0, PT, R6, -0x7fffffff, PT ;  /* 0x800000010600780c */ /* 0x000fc80003f06070 */
[----:B------:R-:W-:-:S09]  /*1150*/  FSETP.GEU.OR P1, PT, R6, -|R7|, !P0 ;  /* 0xc00000070600720b */ /* 0x000fd2000472e400 */
[----:B------:R-:W-:-:S04]  /*1160*/  @P0 FADD R2, R3, -1 ;  /* 0xbf80000003020421 */ /* 0x000fc80000000000 */
[----:B------:R-:W-:-:S04]  /*1170*/  @!P1 FADD R2, R2, -1 ;  /* 0xbf80000002029421 */ /* 0x000fc80000000000 */
[----:B------:R-:W-:Y:S01]  /*1180*/  @P0 IMAD.MOV.U32 R3, RZ, RZ, R2 ;  /* 0x000000ffff030224 */ /* 0x000fe200078e0002 */
[----:B------:R-:W-:Y:S06]  /*1190*/  @P0 BRA `(.L_x_19) ;  /* 0x0000000000200947 */ /* 0x000fec0003800000 */
[----:B------:R-:W-:Y:S01]  /*11a0*/  FADD R2, |R7|, |R7| ;  /* 0x4000000707027221 */ /* 0x000fe20000000200 */
[----:B------:R-:W-:-:S04]  /*11b0*/  FADD R3, R3, 1 ;  /* 0x3f80000003037421 */ /* 0x000fc80000000000 */
[----:B------:R-:W-:-:S13]  /*11c0*/  FSETP.GE.AND P0, PT, R6, R2, PT ;  /* 0x000000020600720b */ /* 0x000fda0003f06000 */
[----:B------:R-:W-:-:S05]  /*11d0*/  @P0 FFMA R2, |R7|, -3, R6 ;  /* 0xc040000007020823 */ /* 0x000fca0000000206 */
[----:B------:R-:W-:Y:S01]  /*11e0*/  FSETP.GE.AND P1, PT, R2, RZ, P0 ;  /* 0x000000ff0200720b */ /* 0x000fe20000726000 */
[----:B------:R-:W-:-:S12]  /*11f0*/  @P0 FADD R2, R3, 1 ;  /* 0x3f80000003020421 */ /* 0x000fd80000000000 */
[----:B------:R-:W-:-:S04]  /*1200*/  @P1 FADD R2, R2, 1 ;  /* 0x3f80000002021421 */ /* 0x000fc80000000000 */
[----:B------:R-:W-:-:S07]  /*1210*/  @P0 IMAD.MOV.U32 R3, RZ, RZ, R2 ;  /* 0x000000ffff030224 */ /* 0x000fce00078e0002 */
.L_x_19:
[----:B------:R-:W-:Y:S05]  /*1220*/  BSYNC.RECONVERGENT B1 ;  /* 0x0000000000017941 */ /* 0x000fea0003800200 */
.L_x_18:
[----:B------:R-:W-:Y:S01]  /*1230*/  FFMA R0, -|R7|, R3, R0 ;  /* 0x0000000307007223 */ /* 0x000fe20000000300 */
[----:B------:R-:W-:Y:S06]  /*1240*/  BRA `(.L_x_16) ;  /* 0x0000000000787947 */ /* 0x000fec0003800000 */
.L_x_17:
[----:B------:R-:W-:Y:S01]  /*1250*/  LOP3.LUT R13, R11, 0xff800000, RZ, 0xc0, !PT ;  /* 0xff8000000b0d7812 */ /* 0x000fe200078ec0ff */
[----:B------:R-:W-:Y:S01]  /*1260*/  BSSY.RECONVERGENT B1, `(.L_x_20) ;  /* 0x000001a000017945 */ /* 0x000fe20003800200 */
[----:B------:R-:W-:Y:S02]  /*1270*/  FSETP.GT.AND P2, PT, |R7|, RZ, PT ;  /* 0x000000ff0700720b */ /* 0x000fe40003f44200 */
[C---:B------:R-:W-:Y:S02]  /*1280*/  IADD3 R3, PT, PT, R0.reuse, 0xb800000, -R13 ;  /* 0x0b80000000037810 */ /* 0x040fe40007ffe80d */
[C---:B------:R-:W-:Y:S02]  /*1290*/  LOP3.LUT R2, R0.reuse, 0x7fffff, RZ, 0xc0, !PT ;  /* 0x007fffff00027812 */ /* 0x040fe400078ec0ff */
[----:B------:R-:W-:Y:S02]  /*12a0*/  LOP3.LUT P1, R3, R3, 0xff800000, RZ, 0xc0, !PT ;  /* 0xff80000003037812 */ /* 0x000fe4000782c0ff */
[----:B------:R-:W-:-:S02]  /*12b0*/  ISETP.GT.U32.AND P0, PT, R0, 0x7f7fffff, PT ;  /* 0x7f7fffff0000780c */ /* 0x000fc40003f04070 */
[----:B------:R-:W-:Y:S02]  /*12c0*/  FSEL R0, R13, +QNAN , P2 ;  /* 0x7fffffff0d007808 */ /* 0x000fe40001000000 */
[----:B------:R-:W-:Y:S02]  /*12d0*/  LOP3.LUT R2, R2, 0x3f800000, RZ, 0xfc, !PT ;  /* 0x3f80000002027812 */ /* 0x000fe400078efcff */
[----:B------:R-:W-:-:S05]  /*12e0*/  FSEL R6, R0, +QNAN , !P0 ;  /* 0x7fffffff00067808 */ /* 0x000fca0004000000 */
[----:B------:R-:W-:Y:S05]  /*12f0*/  @!P1 BRA `(.L_x_21) ;  /* 0x0000000000409947 */ /* 0x000fea0003800000 */
[----:B------:R-:W-:-:S04]  /*1300*/  LOP3.LUT R0, R11, 0x7fffff, RZ, 0xc0, !PT ;  /* 0x007fffff0b007812 */ /* 0x000fc800078ec0ff */
[----:B------:R-:W-:-:S04]  /*1310*/  LOP3.LUT R11, R0, 0x3f800000, RZ, 0xfc, !PT ;  /* 0x3f800000000b7812 */ /* 0x000fc800078efcff */
[----:B------:R0:W3:Y:S03]  /*1320*/  MUFU.RCP R8, R11 ;  /* 0x0000000b00087308 */ /* 0x0000e60000001000 */
.L_x_22:
[----:B------:R-:W-:-:S05]  /*1330*/  VIMNMX.U32 R0, PT, PT, R3, 0xb800000, PT ;  /* 0x0b80000003007848 */ /* 0x000fca0003fe0000 */
[----:B------:R-:W-:Y:S02]  /*1340*/  IMAD.IADD R2, R0, 0x1, R2 ;  /* 0x0000000100027824 */ /* 0x000fe400078e0202 */
[----:B------:R-:W-:Y:S02]  /*1350*/  IMAD.IADD R3, R3, 0x1, -R0 ;  /* 0x0000000103037824 */ /* 0x000fe400078e0a00 */
[----:B---3--:R-:W-:-:S03]  /*1360*/  FMUL R7, R8, R2 ;  /* 0x0000000208077220 */ /* 0x008fc60000400000 */
[----:B------:R-:W-:Y:S01]  /*1370*/  ISETP.NE.AND P1, PT, R3, RZ, PT ;  /* 0x000000ff0300720c */ /* 0x000fe20003f25270 */
[----:B------:R-:W-:-:S04]  /*1380*/  FFMA R4, -R11, R7, R2 ;  /* 0x000000070b047223 */ /* 0x000fc80000000102 */
[----:B------:R-:W-:-:S04]  /*1390*/  FFMA R7, R8, R4, R7 ;  /* 0x0000000408077223 */ /* 0x000fc80000000007 */
[----:B------:R-:W-:-:S04]  /*13a0*/  FFMA R4, -R11, R7, R2 ;  /* 0x000000070b047223 */ /* 0x000fc80000000102 */
[----:B------:R-:W-:-:S04]  /*13b0*/  FFMA.RZ R4, R8, R4, R7 ;  /* 0x0000000408047223 */ /* 0x000fc8000000c007 */
[----:B------:R-:W3:Y:S02]  /*13c0*/  FRND.TRUNC R7, R4 ;  /* 0x0000000400077307 */ /* 0x000ee4000020d000 */
[----:B---3--:R-:W-:-:S05]  /*13d0*/  FFMA R2, -R11, R7, R2 ;  /* 0x000000070b027223 */ /* 0x008fca0000000102 */
[----:B------:R-:W-:-:S13]  /*13e0*/  ISETP.NE.AND P0, PT, R2, RZ, PT ;  /* 0x000000ff0200720c */ /* 0x000fda0003f05270 */
[----:B------:R-:W-:Y:S05]  /*13f0*/  @P0 BRA P1, `(.L_x_22) ;  /* 0xfffffffc00cc0947 */ /* 0x000fea000083ffff */
.L_x_21:
[----:B------:R-:W-:Y:S05]  /*1400*/  BSYNC.RECONVERGENT B1 ;  /* 0x0000000000017941 */ /* 0x000fea0003800200 */
.L_x_20:
[----:B------:R-:W-:-:S04]  /*1410*/  FMUL R3, R2, 1.1920928955078125e-07 ;  /* 0x3400000002037820 */ /* 0x000fc80000400000 */
[----:B------:R-:W-:-:S07]  /*1420*/  FMUL R0, R6, R3 ;  /* 0x0000000306007220 */ /* 0x000fce0000400000 */
.L_x_16:
[----:B------:R-:W-:Y:S05]  /*1430*/  BSYNC.RECONVERGENT B0 ;  /* 0x0000000000007941 */ /* 0x000fea0003800200 */
.L_x_15:
[C---:B------:R-:W-:Y:S02]  /*1440*/  FSETP.NAN.AND P0, PT, |R0|.reuse, |R0|, PT ;  /* 0x400000000000720b */ /* 0x040fe40003f08200 */
[----:B------:R-:W-:-:S04]  /*1450*/  LOP3.LUT R3, R0, 0x80000000, R9, 0xb8, !PT ;  /* 0x8000000000037812 */ /* 0x000fc800078eb809 */
[----:B------:R-:W-:Y:S02]  /*1460*/  FSEL R3, R0, R3, P0 ;  /* 0x0000000300037208 */ /* 0x000fe40000000000 */
[----:B------:R-:W-:Y:S02]  /*1470*/  ISETP.NE.AND P0, PT, R21, 0x1, PT ;  /* 0x000000011500780c */ /* 0x000fe40003f05270 */
[----:B------:R3:W4:Y:S11]  /*1480*/  F2I.FLOOR.NTZ R4, R3 ;  /* 0x0000000300047305 */ /* 0x0007360000207100 */
[----:B---3--:R-:W-:Y:S05]  /*1490*/  @!P0 BRA `(.L_x_7) ;  /* 0x000000d400388947 */ /* 0x008fea0003800000 */
[----:B------:R-:W-:Y:S01]  /*14a0*/  VIADD R6, R44, 0xfffffffd ;  /* 0xfffffffd2c067836 */ /* 0x000fe20000000000 */
[----:B------:R-:W-:Y:S01]  /*14b0*/  LOP3.LUT R8, R5, 0x3, RZ, 0xc0, !PT ;  /* 0x0000000305087812 */ /* 0x000fe200078ec0ff */
[----:B------:R-:W-:-:S03]  /*14c0*/  IMAD.MOV.U32 R7, RZ, RZ, 0x8 ;  /* 0x00000008ff077424 */ /* 0x000fc600078e00ff */
[----:B------:R-:W-:-:S13]  /*14d0*/  ISETP.GE.U32.AND P0, PT, R6, 0x3, PT ;  /* 0x000000030600780c */ /* 0x000fda0003f06070 */
[----:B------:R-:W-:Y:S05]  /*14e0*/  @!P0 BRA `(.L_x_23) ;  /* 0x0000000000788947 */ /* 0x000fea0003800000 */
        /* <DEDUP_REMOVED lines=11> */
.L_x_26:
[----:B------:R-:W-:-:S05]  /*15a0*/  VIADD R0, R0, 0x10 ;  /* 0x0000001000007836 */ /* 0x000fca0000000000 */
[----:B------:R-:W-:-:S13]  /*15b0*/  ISETP.GE.AND P1, PT, R0, R7, PT ;  /* 0x000000070000720c */ /* 0x000fda0003f26270 */
[----:B------:R-:W-:Y:S05]  /*15c0*/  @!P1 BRA `(.L_x_26) ;  /* 0xfffffffc00f49947 */ /* 0x000fea000383ffff */
[----:B------:R-:W-:Y:S02]  /*15d0*/  IMAD.MOV.U32 R7, RZ, RZ, RZ ;  /* 0x000000ffff077224 */ /* 0x000fe400078e00ff */
[----:B------:R-:W-:-:S07]  /*15e0*/  IMAD.MOV.U32 R9, RZ, RZ, RZ ;  /* 0x000000ffff097224 */ /* 0x000fce00078e00ff */
.L_x_25:
        /* <DEDUP_REMOVED lines=8> */
.L_x_24:
[----:B------:R-:W-:Y:S02]  /*1670*/  VIADD R0, R0, 0x4 ;  /* 0x0000000400007836 */ /* 0x000fe40000000000 */
[----:B------:R-:W-:Y:S02]  /*1680*/  IMAD.MOV.U32 R7, RZ, RZ, R9 ;  /* 0x000000ffff077224 */ /* 0x000fe400078e0009 */
[----:B------:R-:W-:Y:S01]  /*1690*/  IMAD.SHL.U32 R9, R9, 0x1000, RZ ;  /* 0x0000100009097824 */ /* 0x000fe200078e00ff */
[----:B------:R-:W-:-:S13]  /*16a0*/  ISETP.NE.AND P0, PT, R0, R3, PT ;  /* 0x000000030000720c */ /* 0x000fda0003f05270 */
[----:B------:R-:W-:Y:S05]  /*16b0*/  @P0 BRA `(.L_x_24) ;  /* 0xfffffffc00ec0947 */ /* 0x000fea000383ffff */
.L_x_27:
[----:B------:R-:W-:-:S07]  /*16c0*/  IMAD.SHL.U32 R7, R7, 0x8000, RZ ;  /* 0x0000800007077824 */ /* 0x000fce00078e00ff */
.L_x_23:
[----:B------:R3:W5:Y:S01]  /*16d0*/  LDL R37, [R1+0x210] ;  /* 0x0002100001257983 */ /* 0x0007620000100800 */
[----:B------:R-:W-:-:S05]  /*16e0*/  VIMNMX.U32 R0, PT, PT, R8, 0x2, PT ;  /* 0x0000000208007848 */ /* 0x000fca0003fe0000 */
[----:B------:R-:W-:-:S04]  /*16f0*/  IMAD.SHL.U32 R0, R0, 0x4, RZ ;  /* 0x0000000400007824 */ /* 0x000fc800078e00ff */
[----:B------:R-:W0:Y:S02]  /*1700*/  LDC R2, c[0x2][R0+0xc] ;  /* 0x0080030000027b82 */ /* 0x000e240000000800 */
[----:B0-----:R-:W-:-:S04]  /*1710*/  SHF.R.S32.HI R3, RZ, 0x1f, R2 ;  /* 0x0000001fff037819 */ /* 0x001fc80000011402 */
.L_x_453:
[----:B---3--:R-:W-:Y:S05]  /*1720*/  BRX R2 -0x1730                                                          (*"BRANCH_TARGETS .L_x_28,.L_x_455,.L_x_456"*) ;  /* 0xffffffe802347949 */ /* 0x008fea000383ffff */
.L_x_456:
[----:B------:R-:W-:Y:S01]  /*1730*/  IMAD.MOV.U32 R0, RZ, RZ, 0x3 ;  /* 0x00000003ff007424 */ /* 0x000fe200078e00ff */
[----:B------:R-:W-:-:S04]  /*1740*/  ISETP.NE.AND P0, PT, R8, 0x2, PT ;  /* 0x000000020800780c */ /* 0x000fc80003f05270 */
[----:B------:R-:W-:-:S04]  /*1750*/  SEL R0, R0, 0x6, !P0 ;  /* 0x0000000600007807 */ /* 0x000fc80004000000 */
[----:B------:R-:W-:Y:S01]  /*1760*/  SHF.L.U32 R9, R7, R0, RZ ;  /* 0x0000000007097219 */ /* 0x000fe200000006ff */
[----:B------:R-:W-:Y:S06]  /*1770*/  BRA `(.L_x_28) ;  /* 0x0000000000047947 */ /* 0x000fec0003800000 */
.L_x_455:
[----:B------:R-:W-:-:S07]  /*1780*/  IMAD.MOV.U32 R9, RZ, RZ, R7 ;  /* 0x000000ffff097224 */ /* 0x000fce00078e0007 */
.L_x_28:
[-C--:B------:R-:W-:Y:S01]  /*1790*/  IABS R7, R9.reuse ;  /* 0x0000000900077213 */ /* 0x080fe20000000000 */
[----:B------:R-:W-:Y:S01]  /*17a0*/  IMAD.MOV.U32 R45, RZ, RZ, RZ ;  /* 0x000000ffff2d7224 */ /* 0x000fe200078e00ff */
[----:B------:R-:W-:Y:S02]  /*17b0*/  IABS R10, R9 ;  /* 0x00000009000a7213 */ /* 0x000fe40000000000 */
[----:B------:R-:W0:Y:S08]  /*17c0*/  I2F.RP R0, R7 ;  /* 0x0000000700007306 */ /* 0x000e300000209400 */
[----:B0-----:R-:W0:Y:S02]  /*17d0*/  MUFU.RCP R0, R0 ;  /* 0x0000000000007308 */ /* 0x001e240000001000 */
[----:B0-----:R-:W-:-:S02]  /*17e0*/  VIADD R2, R0, 0xffffffe ;  /* 0x0ffffffe00027836 */ /* 0x001fc40000000000 */
[----:B------:R-:W-:-:S04]  /*17f0*/  IMAD.MOV R0, RZ, RZ, -R10 ;  /* 0x000000ffff007224 */ /* 0x000fc800078e0a0a */
[----:B------:R0:W3:Y:S02]  /*1800*/  F2I.FTZ.U32.TRUNC.NTZ R3, R2 ;  /* 0x0000000200037305 */ /* 0x0000e4000021f000 */
[----:B0-----:R-:W-:Y:S02]  /*1810*/  IMAD.MOV.U32 R2, RZ, RZ, RZ ;  /* 0x000000ffff027224 */ /* 0x001fe400078e00ff */
[----:B---3--:R-:W-:-:S04]  /*1820*/  IMAD.MOV R8, RZ, RZ, -R3 ;  /* 0x000000ffff087224 */ /* 0x008fc800078e0a03 */
[----:B------:R-:W-:Y:S01]  /*1830*/  IMAD R11, R8, R7, RZ ;  /* 0x00000007080b7224 */ /* 0x000fe200078e02ff */
[----:B----4-:R-:W-:-:S03]  /*1840*/  IABS R8, R4 ;  /* 0x0000000400087213 */ /* 0x010fc60000000000 */
[----:B------:R-:W-:-:S06]  /*1850*/  IMAD.HI.U32 R3, R3, R11, R2 ;  /* 0x0000000b03037227 */ /* 0x000fcc00078e0002 */
[----:B------:R-:W-:-:S04]  /*1860*/  IMAD.HI.U32 R3, R3, R8, RZ ;  /* 0x0000000803037227 */ /* 0x000fc800078e00ff */
[----:B------:R-:W-:-:S05]  /*1870*/  IMAD R0, R3, R0, R8 ;  /* 0x0000000003007224 */ /* 0x000fca00078e0208 */
[----:B------:R-:W-:-:S13]  /*1880*/  ISETP.GT.U32.AND P1, PT, R7, R0, PT ;  /* 0x000000000700720c */ /* 0x000fda0003f24070 */
[----:B------:R-:W-:Y:S02]  /*1890*/  @!P1 IMAD.IADD R0, R0, 0x1, -R7 ;  /* 0x0000000100009824 */ /* 0x000fe400078e0a07 */
[----:B------:R-:W-:Y:S01]  /*18a0*/  @!P1 VIADD R3, R3, 0x1 ;  /* 0x0000000103039836 */ /* 0x000fe20000000000 */
[----:B------:R-:W-:Y:S02]  /*18b0*/  ISETP.NE.AND P1, PT, R9, RZ, PT ;  /* 0x000000ff0900720c */ /* 0x000fe40003f25270 */
[----:B------:R-:W-:Y:S02]  /*18c0*/  ISETP.GE.U32.AND P0, PT, R0, R7, PT ;  /* 0x000000070000720c */ /* 0x000fe40003f06070 */
[----:B------:R-:W-:-:S04]  /*18d0*/  LOP3.LUT R0, R4, R9, RZ, 0x3c, !PT ;  /* 0x0000000904007212 */ /* 0x000fc800078e3cff */
[----:B------:R-:W-:-:S07]  /*18e0*/  ISETP.GE.AND P2, PT, R0, RZ, PT ;  /* 0x000000ff0000720c */ /* 0x000fce0003f46270 */
[----:B------:R-:W-:-:S06]  /*18f0*/  @P0 VIADD R3, R3, 0x1 ;  /* 0x0000000103030836 */ /* 0x000fcc0000000000 */
[----:B------:R-:W-:Y:S01]  /*1900*/  @!P2 IMAD.MOV R3, RZ, RZ, -R3 ;  /* 0x000000ffff03a224 */ /* 0x000fe200078e0a03 */
[----:B------:R-:W-:Y:S02]  /*1910*/  @!P1 LOP3.LUT R3, RZ, R9, RZ, 0x33, !PT ;  /* 0x00000009ff039212 */ /* 0x000fe400078e33ff */
[----:B-----5:R-:W-:-:S03]  /*1920*/  ISETP.NE.AND P1, PT, R37, RZ, PT ;  /* 0x000000ff2500720c */ /* 0x020fc60003f25270 */
[----:B------:R-:W-:Y:S02]  /*1930*/  VIADD R0, R3, 0xfffffffe ;  /* 0xfffffffe03007836 */ /* 0x000fe40000000000 */
[----:B------:R-:W-:-:S03]  /*1940*/  IMAD.MOV.U32 R8, RZ, RZ, R3 ;  /* 0x000000ffff087224 */ /* 0x000fc600078e0003 */
[----:B------:R-:W-:-:S13]  /*1950*/  ISETP.GT.U32.AND P0, PT, R0, -0x4, PT ;  /* 0xfffffffc0000780c */ /* 0x000fda0003f04070 */
[----:B------:R-:W-:Y:S05]  /*1960*/  @P0 BRA P1, `(.L_x_5) ;  /* 0x0000014000a80947 */ /* 0x000fea0000800000 */
[----:B------:R-:W3:Y:S01]  /*1970*/  LDL R39, [R1+0x230] ;  /* 0x0002300001277983 */ /* 0x000ee20000100800 */
[----:B------:R-:W-:Y:S02]  /*1980*/  ISETP.GE.U32.AND P0, PT, R8, 0x3, PT ;  /* 0x000000030800780c */ /* 0x000fe40003f06070 */
[----:B---3--:R-:W-:-:S13]  /*1990*/  ISETP.NE.AND P1, PT, R39, RZ, PT ;  /* 0x000000ff2700720c */ /* 0x008fda0003f25270 */
[----:B------:R-:W-:Y:S05]  /*19a0*/  @!P0 BRA P1, `(.L_x_5) ;  /* 0x0000014000988947 */ /* 0x000fea0000800000 */
[----:B------:R-:W3:Y:S01]  /*19b0*/  LDL R41, [R1+0x250] ;  /* 0x0002500001297983 */ /* 0x000ee20000100800 */
[----:B------:R-:W-:-:S05]  /*19c0*/  VIADD R0, R8, 0xfffffffc ;  /* 0xfffffffc08007836 */ /* 0x000fca0000000000 */
[----:B------:R-:W-:Y:S02]  /*19d0*/  ISETP.GT.U32.AND P0, PT, R0, -0x4, PT ;  /* 0xfffffffc0000780c */ /* 0x000fe40003f04070 */
[----:B---3--:R-:W-:-:S13]  /*19e0*/  ISETP.NE.AND P1, PT, R41, RZ, PT ;  /* 0x000000ff2900720c */ /* 0x008fda0003f25270 */
[----:B------:R-:W-:Y:S05]  /*19f0*/  @P0 BRA P1, `(.L_x_5) ;  /* 0x0000014000840947 */ /* 0x000fea0000800000 */
        /* <DEDUP_REMOVED lines=25> */
[----:B------:R-:W-:Y:S01]  /*1b90*/  ISETP.GT.AND P0, PT, R8, 0x8, PT ;  /* 0x000000080800780c */ /* 0x000fe20003f04270 */
[----:B------:R-:W-:-:S12]  /*1ba0*/  IMAD.MOV.U32 R9, RZ, RZ, 0x1 ;  /* 0x00000001ff097424 */ /* 0x000fd800078e00ff */
[----:B------:R-:W-:Y:S05]  /*1bb0*/  @P0 BRA `(.L_x_14) ;  /* 0x000000cc00340947 */ /* 0x000fea0003800000 */
[----:B------:R-:W-:Y:S01]  /*1bc0*/  ISETP.NE.AND P0, PT, R5, RZ, PT ;  /* 0x000000ff0500720c */ /* 0x000fe20003f05270 */
[----:B------:R-:W-:-:S12]  /*1bd0*/  IMAD.MOV.U32 R0, RZ, RZ, 0x3f800000 ;  /* 0x3f800000ff007424 */ /* 0x000fd800078e00ff */
[----:B------:R-:W-:Y:S05]  /*1be0*/  @!P0 BRA `(.L_x_29) ;  /* 0x0000000000648947 */ /* 0x000fea0003800000 */
[----:B------:R-:W-:-:S04]  /*1bf0*/  I2FP.F32.U32 R11, R5 ;  /* 0x00000005000b7245 */ /* 0x000fc80000201000 */
[C---:B------:R-:W-:Y:S01]  /*1c00*/  FSETP.NAN.AND P2, PT, |R11|.reuse, |R11|, PT ;  /* 0x4000000b0b00720b */ /* 0x040fe20003f48200 */
[----:B------:R-:W-:-:S04]  /*1c10*/  FMUL R0, R11, UR39 ;  /* 0x000000270b007c20 */ /* 0x000fc80008400000 */
[----:B------:R-:W0:Y:S01]  /*1c20*/  FRND R5, R0 ;  /* 0x0000000000057307 */ /* 0x000e220000201000 */
[----:B------:R-:W-:Y:S01]  /*1c30*/  FFMA R7, R11, UR39, -R0 ;  /* 0x000000270b077c23 */ /* 0x000fe20008000800 */
[----:B------:R-:W-:-:S03]  /*1c40*/  FSETP.GT.AND P1, PT, |R0|, 152, PT ;  /* 0x431800000000780b */ /* 0x000fc60003f24200 */
[----:B------:R-:W-:-:S03]  /*1c50*/  FFMA R7, R11, R54, R7 ;  /* 0x000000360b077223 */ /* 0x000fc60000000007 */
[----:B------:R3:W4:Y:S01]  /*1c60*/  F2I.NTZ R9, R0 ;  /* 0x0000000000097305 */ /* 0x0007220000203100 */
[----:B0-----:R-:W-:Y:S01]  /*1c70*/  FADD R2, R0, -R5 ;  /* 0x8000000500027221 */ /* 0x001fe20000000000 */
[----:B------:R-:W-:-:S03]  /*1c80*/  FSETP.GT.AND P0, PT, R5, RZ, PT ;  /* 0x000000ff0500720b */ /* 0x000fc60003f04000 */
[----:B------:R-:W-:-:S04]  /*1c90*/  FADD R7, R2, R7 ;  /* 0x0000000702077221 */ /* 0x000fc80000000000 */
[----:B------:R-:W-:-:S04]  /*1ca0*/  FFMA R2, R7, R20, 0.0013391353422775864601 ;  /* 0x3aaf85ed07027423 */ /* 0x000fc80000000014 */
[----:B------:R-:W-:-:S04]  /*1cb0*/  FFMA R2, R7, R2, 0.0096188392490148544312 ;  /* 0x3c1d985607027423 */ /* 0x000fc80000000002 */
[----:B------:R-:W-:-:S04]  /*1cc0*/  FFMA R2, R7, R2, 0.055503588169813156128 ;  /* 0x3d6357bb07027423 */ /* 0x000fc80000000002 */
[C---:B------:R-:W-:Y:S01]  /*1cd0*/  FFMA R10, R7.reuse, R2, 0.24022644758224487305 ;  /* 0x3e75fdec070a7423 */ /* 0x040fe20000000002 */
[----:B------:R-:W-:Y:S02]  /*1ce0*/  SEL R2, RZ, 0x83000000, P0 ;  /* 0x83000000ff027807 */ /* 0x000fe40000000000 */
[----:B------:R-:W-:Y:S01]  /*1cf0*/  FSETP.GEU.AND P0, PT, R0, RZ, PT ;  /* 0x000000ff0000720b */ /* 0x000fe20003f0e000 */
[C---:B------:R-:W-:Y:S02]  /*1d00*/  FFMA R10, R7.reuse, R10, 0.69314718246459960938 ;  /* 0x3f317218070a7423 */ /* 0x040fe4000000000a */
[----:B------:R-:W-:Y:S01]  /*1d10*/  VIADD R5, R2, 0x7f000000 ;  /* 0x7f00000002057836 */ /* 0x000fe20000000000 */
[----:B---3--:R-:W-:Y:S01]  /*1d20*/  FSEL R0, RZ, +INF , !P0 ;  /* 0x7f800000ff007808 */ /* 0x008fe20004000000 */
[----:B------:R-:W-:Y:S01]  /*1d30*/  FFMA R10, R7, R10, 1 ;  /* 0x3f800000070a7423 */ /* 0x000fe2000000000a */
[----:B----4-:R-:W-:-:S03]  /*1d40*/  IMAD R9, R9, 0x800000, -R2 ;  /* 0x0080000009097824 */ /* 0x010fc600078e0a02 */
[----:B------:R-:W-:-:S04]  /*1d50*/  FMUL R10, R5, R10 ;  /* 0x0000000a050a7220 */ /* 0x000fc80000400000 */
[----:B------:R-:W-:Y:S01]  /*1d60*/  @!P1 FMUL R0, R9, R10 ;  /* 0x0000000a09009220 */ /* 0x000fe20000400000 */
[----:B------:R-:W-:-:S07]  /*1d70*/  @P2 FADD R0, R11, 8 ;  /* 0x410000000b002421 */ /* 0x000fce0000000000 */
.L_x_29:
[----:B------:R-:W0:Y:S01]  /*1d80*/  F2I.NTZ R0, R0 ;  /* 0x0000000000007305 */ /* 0x000e220000203100 */
[----:B------:R-:W-:Y:S01]  /*1d90*/  LEA R8, R8, UR38, 0x5 ;  /* 0x0000002608087c11 */ /* 0x000fe2000f8e28ff */
[----:B------:R-:W-:Y:S01]  /*1da0*/  BSSY.RECONVERGENT B0, `(.L_x_30) ;  /* 0x0000046000007945 */ /* 0x000fe20003800200 */
[----:B------:R-:W-:-:S03]  /*1db0*/  I2FP.F32.S32 R11, R4 ;  /* 0x00000004000b7245 */ /* 0x000fc60000201400 */
[----:B------:R3:W-:Y:S02]  /*1dc0*/  STL [R8+0x4], R53 ;  /* 0x0000043508007387 */ /* 0x0007e40000100800 */
[----:B------:R-:W-:Y:S01]  /*1dd0*/  FADD R2, |R11|, -RZ ;  /* 0x800000ff0b027221 */ /* 0x000fe20000000200 */
[----:B0-----:R-:W-:-:S04]  /*1de0*/  I2FP.F32.S32 R7, R0 ;  /* 0x0000000000077245 */ /* 0x001fc80000201400 */
[----:B------:R-:W-:-:S13]  /*1df0*/  FSETP.GEU.AND P0, PT, |R11|, |R7|, PT ;  /* 0x400000070b00720b */ /* 0x000fda0003f0e200 */
[----:B---3--:R-:W-:Y:S05]  /*1e00*/  @!P0 BRA `(.L_x_31) ;  /* 0x0000000000fc8947 */ /* 0x008fea0003800000 */
        /* <DEDUP_REMOVED lines=16> */
[----:B------:R-:W-:-:S13]  /*1f10*/  ISETP.GT.U32.AND P0, PT, R8, -0x80000000, PT ;  /* 0x800000000800780c */ /* 0x000fda0003f04070 */
[----:B------:R-:W-:Y:S05]  /*1f20*/  @P0 BRA `(.L_x_35) ;  /* 0x0000000000240947 */ /* 0x000fea0003800000 */
[----:B------:R-:W-:Y:S01]  /*1f30*/  FADD R0, |R7|, |R7| ;  /* 0x4000000707007221 */ /* 0x000fe20000000200 */
[----:B------:R-:W-:-:S04]  /*1f40*/  FADD R5, R5, 1 ;  /* 0x3f80000005057421 */ /* 0x000fc80000000000 */
[----:B------:R-:W-:-:S13]  /*1f50*/  FSETP.GE.AND P0, PT, R8, R0, PT ;  /* 0x000000000800720b */ /* 0x000fda0003f06000 */
[----:B------:R-:W-:Y:S05]  /*1f60*/  @!P0 BRA `(.L_x_34) ;  /* 0x0000000000208947 */ /* 0x000fea0003800000 */
[----:B------:R-:W-:Y:S01]  /*1f70*/  FFMA R0, |R7|, -3, R8 ;  /* 0xc040000007007823 */ /* 0x000fe20000000208 */
[----:B------:R-:W-:-:S04]  /*1f80*/  FADD R5, R5, 1 ;  /* 0x3f80000005057421 */ /* 0x000fc80000000000 */
[----:B------:R-:W-:-:S13]  /*1f90*/  FSETP.GE.AND P0, PT, R0, RZ, PT ;  /* 0x000000ff0000720b */ /* 0x000fda0003f06000 */
[----:B------:R-:W-:Y:S01]  /*1fa0*/  @P0 FADD R5, R5, 1 ;  /* 0x3f80000005050421 */ /* 0x000fe20000000000 */
[----:B------:R-:W-:Y:S06]  /*1fb0*/  BRA `(.L_x_34) ;  /* 0x00000000000c7947 */ /* 0x000fec0003800000 */
.L_x_35:
[----:B------:R-:W-:Y:S01]  /*1fc0*/  FSETP.GEU.AND P0, PT, R8, -|R7|, PT ;  /* 0xc00000070800720b */ /* 0x000fe20003f0e000 */
[----:B------:R-:W-:-:S12]  /*1fd0*/  FADD R5, R5, -1 ;  /* 0xbf80000005057421 */ /* 0x000fd80000000000 */
[----:B------:R-:W-:-:S07]  /*1fe0*/  @!P0 FADD R5, R5, -1 ;  /* 0xbf80000005058421 */ /* 0x000fce0000000000 */
.L_x_34:
[----:B------:R-:W-:Y:S05]  /*1ff0*/  BSYNC.RECONVERGENT B1 ;  /* 0x0000000000017941 */ /* 0x000fea0003800200 */
.L_x_33:
[----:B------:R-:W-:Y:S01]  /*2000*/  FFMA R2, -|R7|, R5, R2 ;  /* 0x0000000507027223 */ /* 0x000fe20000000302 */
[----:B------:R-:W-:Y:S06]  /*2010*/  BRA `(.L_x_31) ;  /* 0x0000000000787947 */ /* 0x000fec0003800000 */
.L_x_32:
[----:B------:R-:W-:Y:S01]  /*2020*/  LOP3.LUT R9, R5, 0xff800000, RZ, 0xc0, !PT ;  /* 0xff80000005097812 */ /* 0x000fe200078ec0ff */
[----:B------:R-:W-:Y:S01]  /*2030*/  BSSY.RECONVERGENT B1, `(.L_x_36) ;  /* 0x000001a000017945 */ /* 0x000fe20003800200 */
[----:B------:R-:W-:Y:S02]  /*2040*/  FSETP.GT.AND P2, PT, |R7|, RZ, PT ;  /* 0x000000ff0700720b */ /* 0x000fe40003f44200 */
[C---:B------:R-:W-:Y:S02]  /*2050*/  IADD3 R4, PT, PT, R2.reuse, 0xb800000, -R9 ;  /* 0x0b80000002047810 */ /* 0x040fe40007ffe809 */
[----:B------:R-:W-:Y:S02]  /*2060*/  LOP3.LUT R0, R2, 0x7fffff, RZ, 0xc0, !PT ;  /* 0x007fffff02007812 */ /* 0x000fe400078ec0ff */
        /* <DEDUP_REMOVED lines=9> */
.L_x_38:
        /* <DEDUP_REMOVED lines=13> */
.L_x_37:
[----:B------:R-:W-:Y:S05]  /*21d0*/  BSYNC.RECONVERGENT B1 ;  /* 0x0000000000017941 */ /* 0x000fea0003800200 */
.L_x_36:
[----:B------:R-:W-:-:S04]  /*21e0*/  FMUL R5, R0, 1.1920928955078125e-07 ;  /* 0x3400000000057820 */ /* 0x000fc80000400000 */
[----:B------:R-:W-:-:S07]  /*21f0*/  FMUL R2, R8, R5 ;  /* 0x0000000508027220 */ /* 0x000fce0000400000 */
.L_x_31:
[----:B------:R-:W-:Y:S05]  /*2200*/  BSYNC.RECONVERGENT B0 ;  /* 0x0000000000007941 */ /* 0x000fea0003800200 */
.L_x_30:
[C---:B------:R-:W-:Y:S02]  /*2210*/  FSETP.NAN.AND P0, PT, |R2|.reuse, |R2|, PT ;  /* 0x400000020200720b */ /* 0x040fe40003f08200 */
[----:B------:R-:W-:-:S04]  /*2220*/  LOP3.LUT R5, R2, 0x80000000, R11, 0xb8, !PT ;  /* 0x8000000002057812 */ /* 0x000fc800078eb80b */
[----:B------:R-:W-:Y:S02]  /*2230*/  FSEL R5, R2, R5, P0 ;  /* 0x0000000502057208 */ /* 0x000fe40000000000 */
[----:B------:R-:W-:Y:S02]  /*2240*/  ISETP.NE.AND P0, PT, R21, 0x2, PT ;  /* 0x000000021500780c */ /* 0x000fe40003f05270 */
[----:B------:R3:W4:Y:S11]  /*2250*/  F2I.FLOOR.NTZ R4, R5 ;  /* 0x0000000500047305 */ /* 0x0007360000207100 */
[----:B---3--:R-:W-:Y:S05]  /*2260*/  @!P0 BRA `(.L_x_7) ;  /* 0x000000c400c48947 */ /* 0x008fea0003800000 */
[----:B------:R-:W-:Y:S01]  /*2270*/  ISETP.GE.U32.AND P0, PT, R44, 0x4, PT ;  /* 0x000000042c00780c */ /* 0x000fe20003f06070 */
[----:B------:R-:W-:-:S12]  /*2280*/  IMAD.MOV.U32 R5, RZ, RZ, 0x1 ;  /* 0x00000001ff057424 */ /* 0x000fd800078e00ff */
[----:B------:R-:W-:Y:S05]  /*2290*/  @!P0 BRA `(.L_x_39) ;  /* 0x0000000000b88947 */ /* 0x000fea0003800000 */
[----:B------:R-:W-:Y:S01]  /*22a0*/  VIADD R0, R44, 0xfffffffc ;  /* 0xfffffffc2c007836 */ /* 0x000fe20000000000 */
[----:B------:R-:W-:-:S04]  /*22b0*/  LOP3.LUT R10, R6, 0x3, RZ, 0xc0, !PT ;  /* 0x00000003060a7812 */ /* 0x000fc800078ec0ff */
[----:B------:R-:W-:Y:S01]  /*22c0*/  ISETP.GE.U32.AND P0, PT, R0, 0x3, PT ;  /* 0x000000030000780c */ /* 0x000fe20003f06070 */
[----:B------:R-:W-:-:S12]  /*22d0*/  IMAD.MOV.U32 R0, RZ, RZ, 0x8 ;  /* 0x00000008ff007424 */ /* 0x000fd800078e00ff */
        /* <DEDUP_REMOVED lines=12> */
.L_x_43:
[----:B------:R-:W-:-:S05]  /*23a0*/  VIADD R0, R0, 0x10 ;  /* 0x0000001000007836 */ /* 0x000fca0000000000 */
[----:B------:R-:W-:-:S13]  /*23b0*/  ISETP.GE.AND P1, PT, R0, R5, PT ;  /* 0x000000050000720c */ /* 0x000fda0003f26270 */
[----:B------:R-:W-:Y:S05]  /*23c0*/  @!P1 BRA `(.L_x_43) ;  /* 0xfffffffc00f49947 */ /* 0x000fea000383ffff */
[----:B------:R-:W-:Y:S02]  /*23d0*/  IMAD.MOV.U32 R2, RZ, RZ, RZ ;  /* 0x000000ffff027224 */ /* 0x000fe400078e00ff */
[----:B------:R-:W-:-:S07]  /*23e0*/  IMAD.MOV.U32 R5, RZ, RZ, RZ ;  /* 0x000000ffff057224 */ /* 0x000fce00078e00ff */
.L_x_42:
        /* <DEDUP_REMOVED lines=8> */
.L_x_41:
[----:B------:R-:W-:Y:S02]  /*2470*/  VIADD R0, R0, 0x4 ;  /* 0x0000000400007836 */ /* 0x000fe40000000000 */
[----:B------:R-:W-:Y:S02]  /*2480*/  IMAD.MOV.U32 R2, RZ, RZ, R5 ;  /* 0x000000ffff027224 */ /* 0x000fe400078e0005 */
[----:B------:R-:W-:Y:S01]  /*2490*/  IMAD.SHL.U32 R5, R5, 0x1000, RZ ;  /* 0x0000100005057824 */ /* 0x000fe200078e00ff */
[----:B------:R-:W-:-:S13]  /*24a0*/  ISETP.NE.AND P0, PT, R0, R7, PT ;  /* 0x000000070000720c */ /* 0x000fda0003f05270 */
[----:B------:R-:W-:Y:S05]  /*24b0*/  @P0 BRA `(.L_x_41) ;  /* 0xfffffffc00ec0947 */ /* 0x000fea000383ffff */
.L_x_44:
[----:B------:R-:W-:-:S07]  /*24c0*/  IMAD.SHL.U32 R0, R2, 0x8000, RZ ;  /* 0x0000800002007824 */ /* 0x000fce00078e00ff */
.L_x_40:
[----:B------:R-:W-:-:S05]  /*24d0*/  VIMNMX.U32 R2, PT, PT, R10, 0x2, PT ;  /* 0x000000020a027848 */ /* 0x000fca0003fe0000 */
[----:B------:R-:W-:-:S04]  /*24e0*/  IMAD.SHL.U32 R2, R2, 0x4, RZ ;  /* 0x0000000402027824 */ /* 0x000fc800078e00ff */
[----:B------:R-:W0:Y:S02]  /*24f0*/  LDC R8, c[0x2][R2+0x18] ;  /* 0x0080060002087b82 */ /* 0x000e240000000800 */
[----:B0-----:R-:W-:-:S04]  /*2500*/  SHF.R.S32.HI R9, RZ, 0x1f, R8 ;  /* 0x0000001fff097819 */ /* 0x001fc80000011408 */
.L_x_457:
[----:B------:R-:W-:Y:S05]  /*2510*/  BRX R8 -0x2520                                                          (*"BRANCH_TARGETS .L_x_39,.L_x_459,.L_x_460"*) ;  /* 0xffffffd808b87949 */ /* 0x000fea000383ffff */
.L_x_460:
[----:B------:R-:W-:Y:S01]  /*2520*/  IMAD.MOV.U32 R5, RZ, RZ, 0x3 ;  /* 0x00000003ff057424 */ /* 0x000fe200078e00ff */
[----:B------:R-:W-:-:S04]  /*2530*/  ISETP.NE.AND P0, PT, R10, 0x2, PT ;  /* 0x000000020a00780c */ /* 0x000fc80003f05270 */
[----:B------:R-:W-:-:S04]  /*2540*/  SEL R5, R5, 0x6, !P0 ;  /* 0x0000000605057807 */ /* 0x000fc80004000000 */
[----:B------:R-:W-:Y:S01]  /*2550*/  SHF.L.U32 R5, R0, R5, RZ ;  /* 0x0000000500057219 */ /* 0x000fe200000006ff */
[----:B------:R-:W-:Y:S06]  /*2560*/  BRA `(.L_x_39) ;  /* 0x0000000000047947 */ /* 0x000fec0003800000 */
.L_x_459:
[----:B------:R-:W-:-:S07]  /*2570*/  IMAD.MOV.U32 R5, RZ, RZ, R0 ;  /* 0x000000ffff057224 */ /* 0x000fce00078e0000 */
.L_x_39:
[-C--:B------:R-:W-:Y:S02]  /*2580*/  IABS R7, R5.reuse ;  /* 0x0000000500077213 */ /* 0x080fe40000000000 */
[----:B----4-:R-:W-:Y:S02]  /*2590*/  IABS R10, R4 ;  /* 0x00000004000a7213 */ /* 0x010fe40000000000 */
[----:B------:R-:W3:Y:S01]  /*25a0*/  I2F.RP R0, R7 ;  /* 0x0000000700007306 */ /* 0x000ee20000209400 */
[----:B------:R-:W-:-:S07]  /*25b0*/  IABS R12, R5 ;  /* 0x00000005000c7213 */ /* 0x000fce0000000000 */
[----:B---3--:R-:W3:Y:S02]  /*25c0*/  MUFU.RCP R0, R0 ;  /* 0x0000000000007308 */ /* 0x008ee40000001000 */
[----:B---3--:R-:W-:Y:S02]  /*25d0*/  VIADD R8, R0, 0xffffffe ;  /* 0x0ffffffe00087836 */ /* 0x008fe40000000000 */
[----:B------:R-:W-:-:S04]  /*25e0*/  IMAD.MOV R0, RZ, RZ, -R12 ;  /* 0x000000ffff007224 */ /* 0x000fc800078e0a0c */
[----:B0-----:R0:W3:Y:S02]  /*25f0*/  F2I.FTZ.U32.TRUNC.NTZ R9, R8 ;  /* 0x0000000800097305 */ /* 0x0010e4000021f000 */
        /* <DEDUP_REMOVED lines=14> */
[----:B------:R-:W-:-:S04]  /*26e0*/  @P0 VIADD R9, R9, 0x1 ;  /* 0x0000000109090836 */ /* 0x000fc80000000000 */
[----:B------:R-:W-:-:S04]  /*26f0*/  IMAD.MOV.U32 R8, RZ, RZ, R9 ;  /* 0x000000ffff087224 */ /* 0x000fc800078e0009 */
[----:B------:R-:W-:Y:S01]  /*2700*/  @!P2 IMAD.MOV R8, RZ, RZ, -R8 ;  /* 0x000000ffff08a224 */ /* 0x000fe200078e0a08 */
[----:B------:R-:W-:Y:S02]  /*2710*/  @!P1 LOP3.LUT R8, RZ, R5, RZ, 0x33, !PT ;  /* 0x00000005ff089212 */ /* 0x000fe400078e33ff */
[----:B------:R-:W-:Y:S02]  /*2720*/  ISETP.NE.AND P1, PT, R37, RZ, PT ;  /* 0x000000ff2500720c */ /* 0x000fe40003f25270 */
[C---:B------:R-:W-:Y:S01]  /*2730*/  LOP3.LUT P0, RZ, R8.reuse, 0xfffffffd, RZ, 0xc0, !PT ;  /* 0xfffffffd08ff7812 */ /* 0x040fe2000780c0ff */
[C---:B------:R-:W-:Y:S02]  /*2740*/  VIADD R5, R8.reuse, 0x2 ;  /* 0x0000000208057836 */ /* 0x040fe40000000000 */
[----:B------:R-:W-:-:S03]  /*2750*/  VIADD R7, R8, 0xfffffffe ;  /* 0xfffffffe08077836 */ /* 0x000fc60000000000 */
[----:B------:R-:W-:-:S13]  /*2760*/  ISETP.EQ.OR P0, PT, R5, RZ, !P0 ;  /* 0x000000ff0500720c */ /* 0x000fda0004702670 */
[----:B------:R-:W-:Y:S05]  /*2770*/  @P0 BRA P1, `(.L_x_5) ;  /* 0x0000013400240947 */ /* 0x000fea0000800000 */
[----:B------:R-:W3:Y:S01]  /*2780*/  LDL R49, [R1+0x214] ;  /* 0x0002140001317983 */ /* 0x000ee20000100800 */
[----:B------:R-:W-:Y:S02]  /*2790*/  ISETP.GT.U32.AND P0, PT, R7, -0x4, PT ;  /* 0xfffffffc0700780c */ /* 0x000fe40003f04070 */
[----:B---3--:R-:W-:-:S13]  /*27a0*/  ISETP.NE.AND P1, PT, R49, RZ, PT ;  /* 0x000000ff3100720c */ /* 0x008fda0003f25270 */
[----:B------:R-:W-:Y:S05]  /*27b0*/  @P0 BRA P1, `(.L_x_5) ;  /* 0x0000013400140947 */ /* 0x000fea0000800000 */
[----:B------:R-:W-:Y:S02]  /*27c0*/  ISETP.NE.AND P0, PT, R5, 0x1, PT ;  /* 0x000000010500780c */ /* 0x000fe40003f05270 */
[----:B------:R-:W-:Y:S02]  /*27d0*/  LOP3.LUT R2, R8, 0xfffffffd, RZ, 0xc0, !PT ;  /* 0xfffffffd08027812 */ /* 0x000fe400078ec0ff */
[----:B------:R-:W-:Y:S02]  /*27e0*/  ISETP.NE.AND P1, PT, R39, RZ, PT ;  /* 0x000000ff2700720c */ /* 0x000fe40003f25270 */
[----:B------:R-:W-:-:S13]  /*27f0*/  ISETP.EQ.OR P0, PT, R2, 0x1, !P0 ;  /* 0x000000010200780c */ /* 0x000fda0004702670 */
[----:B------:R-:W-:Y:S05]  /*2800*/  @P0 BRA P1, `(.L_x_5) ;  /* 0x0000013400000947 */ /* 0x000fea0000800000 */
[----:B------:R-:W3:Y:S01]  /*2810*/  LDL R48, [R1+0x234] ;  /* 0x0002340001307983 */ /* 0x000ee20000100800 */
[C---:B------:R-:W-:Y:S02]  /*2820*/  LOP3.LUT P1, RZ, R8.reuse, 0xfffffffd, RZ, 0xc0, !PT ;  /* 0xfffffffd08ff7812 */ /* 0x040fe4000782c0ff */
[----:B------:R-:W-:Y:S02]  /*2830*/  ISETP.GE.U32.AND P0, PT, R8, 0x3, PT ;  /* 0x000000030800780c */ /* 0x000fe40003f06070 */
[----:B------:R-:W-:-:S04]  /*2840*/  ISETP.EQ.OR P1, PT, R7, 0x2, !P1 ;  /* 0x000000020700780c */ /* 0x000fc80004f22670 */
[----:B------:R-:W-:Y:S02]  /*2850*/  ISETP.NE.AND P1, PT, R41, RZ, P1 ;  /* 0x000000ff2900720c */ /* 0x000fe40000f25270 */
[----:B---3--:R-:W-:-:S04]  /*2860*/  ISETP.NE.AND P0, PT, R48, RZ, !P0 ;  /* 0x000000ff3000720c */ /* 0x008fc80004705270 */
[----:B------:R-:W-:-:S13]  /*2870*/  PLOP3.LUT P0, PT, P0, P1, PT, 0xf8, 0x8f ;  /* 0x00000000008f781c */ /* 0x000fda0000703f70 */
[----:B------:R-:W-:Y:S05]  /*2880*/  @P0 BRA `(.L_x_5) ;  /* 0x0000013000e00947 */ /* 0x000fea0003800000 */
[----:B------:R-:W3:Y:S01]  /*2890*/  LDL R46, [R1+0x254] ;  /* 0x00025400012e7983 */ /* 0x000ee20000100800 */
[----:B------:R-:W-:-:S05]  /*28a0*/  VIADD R0, R8, 0xfffffffc ;  /* 0xfffffffc08007836 */ /* 0x000fca0000000000 */
[----:B------:R-:W-:Y:S02]  /*28b0*/  ISETP.GT.U32.AND P0, PT, R0, -0x4, PT ;  /* 0xfffffffc0000780c */ /* 0x000fe40003f04070 */
[----:B---3--:R-:W-:-:S13]  /*28c0*/  ISETP.NE.AND P1, PT, R46, RZ, PT ;  /* 0x000000ff2e00720c */ /* 0x008fda0003f25270 */
[----:B------:R-:W-:Y:S05]  /*28d0*/  @P0 BRA P1, `(.L_x_5) ;  /* 0x0000013000cc0947 */ /* 0x000fea0000800000 */
[----:B------:R-:W-:Y:S02]  /*28e0*/  ISETP.NE.AND P0, PT, R7, 0x3, PT ;  /* 0x000000030700780c */ /* 0x000fe40003f05270 */
[C---:B------:R-:W-:Y:S02]  /*28f0*/  ISETP.NE.AND P1, PT, R3.reuse, RZ, PT ;  /* 0x000000ff0300720c */ /* 0x040fe40003f25270 */
[----:B------:R-:W-:Y:S02]  /*2900*/  ISETP.EQ.OR P0, PT, R2, 0x1, !P0 ;  /* 0x000000010200780c */ /* 0x000fe40004702670 */
[----:B------:R-:W-:-:S11]  /*2910*/  ISETP.NE.AND P2, PT, R3, RZ, PT ;  /* 0x000000ff0300720c */ /* 0x000fd60003f45270 */
[----:B------:R-:W-:Y:S05]  /*2920*/  @P0 BRA P1, `(.L_x_5) ;  /* 0x0000013000b80947 */ /* 0x000fea0000800000 */
[----:B------:R-:W3:Y:S01]  /*2930*/  LDL R35, [R1+0x274] ;  /* 0x0002740001237983 */ /* 0x000ee20000100800 */
[----:B------:R-:W-:-:S05]  /*2940*/  VIADD R0, R8, 0xfffffffb ;  /* 0xfffffffb08007836 */ /* 0x000fca0000000000 */
[----:B------:R-:W-:Y:S02]  /*2950*/  ISETP.GT.U32.AND P0, PT, R0, -0x4, PT ;  /* 0xfffffffc0000780c */ /* 0x000fe40003f04070 */
[----:B---3--:R-:W-:-:S13]  /*2960*/  ISETP.NE.AND P1, PT, R35, RZ, PT ;  /* 0x000000ff2300720c */ /* 0x008fda0003f25270 */
[----:B------:R-:W-:Y:S05]  /*2970*/  @P0 BRA P1, `(.L_x_5) ;  /* 0x0000013000a40947 */ /* 0x000fea0000800000 */
[----:B------:R-:W-:Y:S02]  /*2980*/  ISETP.NE.AND P0, PT, R5, 0x4, PT ;  /* 0x000000040500780c */ /* 0x000fe40003f05270 */
[----:B------:R-:W-:Y:S02]  /*2990*/  ISETP.NE.AND P1, PT, R32, RZ, PT ;  /* 0x000000ff2000720c */ /* 0x000fe40003f25270 */
[----:B------:R-:W-:-:S13]  /*29a0*/  ISETP.EQ.OR P0, PT, R2, 0x4, !P0 ;  /* 0x000000040200780c */ /* 0x000fda0004702670 */
        /* <DEDUP_REMOVED lines=19> */
[----:B------:R-:W-:-:S04]  /*2ae0*/  ISETP.NE.AND P4, PT, R18, RZ, PT ;  /* 0x000000ff1200720c */ /* 0x000fc80003f85270 */
[----:B------:R-:W-:-:S07]  /*2af0*/  P2R R29, PR, RZ, 0x10 ;  /* 0x00000010ff1d7803 */ /* 0x000fce0000000000 */
        /* <DEDUP_REMOVED lines=21> */
[----:B------:R-:W-:-:S04]  /*2c50*/  I2FP.F32.S32 R11, R6 ;  /* 0x00000006000b7245 */ /* 0x000fc80000201400 */
        /* <DEDUP_REMOVED lines=24> */
.L_x_45:
        /* <DEDUP_REMOVED lines=36> */
.L_x_51:
[----:B------:R-:W-:Y:S01]  /*3020*/  FSETP.GEU.AND P1, PT, R6, -|R7|, PT ;  /* 0xc00000070600720b */ /* 0x000fe20003f2e000 */
[----:B------:R-:W-:-:S12]  /*3030*/  FADD R5, R5, -1 ;  /* 0xbf80000005057421 */ /* 0x000fd80000000000 */
[----:B------:R-:W-:-:S07]  /*3040*/  @!P1 FADD R5, R5, -1 ;  /* 0xbf80000005059421 */ /* 0x000fce0000000000 */
.L_x_50:
[----:B------:R-:W-:Y:S05]  /*3050*/  BSYNC.RECONVERGENT B1 ;  /* 0x0000000000017941 */ /* 0x000fea0003800200 */
.L_x_49:
[----:B------:R-:W-:Y:S01]  /*3060*/  FFMA R2, -|R7|, R5, R2 ;  /* 0x0000000507027223 */ /* 0x000fe20000000302 */
[----:B------:R-:W-:Y:S06]  /*3070*/  BRA `(.L_x_47) ;  /* 0x0000000000787947 */ /* 0x000fec0003800000 */
.L_x_48:
        /* <DEDUP_REMOVED lines=14> */
.L_x_54:
        /* <DEDUP_REMOVED lines=13> */
.L_x_53:
[----:B------:R-:W-:Y:S05]  /*3230*/  BSYNC.RECONVERGENT B1 ;  /* 0x0000000000017941 */ /* 0x000fea0003800200 */
.L_x_52:
[----:B------:R-:W-:-:S04]  /*3240*/  FMUL R5, R0, 1.1920928955078125e-07 ;  /* 0x3400000000057820 */ /* 0x000fc80000400000 */
[----:B------:R-:W-:-:S07]  /*3250*/  FMUL R2, R6, R5 ;  /* 0x0000000506027220 */ /* 0x000fce0000400000 */
.L_x_47:
[----:B------:R-:W-:Y:S05]  /*3260*/  BSYNC.RECONVERGENT B0 ;  /* 0x0000000000007941 */ /* 0x000fea0003800200 */
.L_x_46:
        /* <DEDUP_REMOVED lines=9> */
[C---:B------:R-:W-:Y:S01]  /*3300*/  VIADD R0, R44.reuse, 0xfffffffb ;  /* 0xfffffffb2c007836 */ /* 0x040fe20000000000 */
[----:B------:R-:W-:-:S04]  /*3310*/  LOP3.LUT R8, R44, 0x3, RZ, 0xc0, !PT ;  /* 0x000000032c087812 */ /* 0x000fc800078ec0ff */
[----:B------:R-:W-:Y:S01]  /*3320*/  ISETP.GE.U32.AND P1, PT, R0, 0x3, PT ;  /* 0x000000030000780c */ /* 0x000fe20003f26070 */
[----:B------:R-:W-:-:S12]  /*3330*/  IMAD.MOV.U32 R0, RZ, RZ, 0x8 ;  /* 0x00000008ff007424 */ /* 0x000fd800078e00ff */
[----:B------:R-:W-:Y:S05]  /*3340*/  @!P1 BRA `(.L_x_56) ;  /* 0x0000000000289947 */ /* 0x000fea0003800000 */
[----:B------:R-:W-:Y:S01]  /*3350*/  LOP3.LUT R0, R44, 0x7ffffffc, RZ, 0xc0, !PT ;  /* 0x7ffffffc2c007812 */ /* 0x000fe200078ec0ff */
[----:B------:R-:W-:Y:S01]  /*3360*/  IMAD.MOV.U32 R5, RZ, RZ, 0x1 ;  /* 0x00000001ff057424 */ /* 0x000fe200078e00ff */
[----:B------:R-:W-:-:S03]  /*3370*/  UMOV UR4, URZ ;  /* 0x000000ff00047c82 */ /* 0x000fc60008000000 */
[----:B------:R-:W-:-:S07]  /*3380*/  VIADD R0, R0, 0xfffffff8 ;  /* 0xfffffff800007836 */ /* 0x000fce0000000000 */
.L_x_57:
[----:B------:R-:W-:Y:S01]  /*3390*/  ISETP.NE.AND P1, PT, R0, UR4, PT ;  /* 0x0000000400007c0c */ /* 0x000fe2000bf25270 */
[----:B------:R-:W-:Y:S01]  /*33a0*/  UIADD3 UR4, UPT, UPT, UR4, 0x4, URZ ;  /* 0x0000000404047890 */ /* 0x000fe2000fffe0ff */
[----:B------:R-:W-:Y:S02]  /*33b0*/  IMAD.MOV.U32 R2, RZ, RZ, R5 ;  /* 0x000000ffff027224 */ /* 0x000fe400078e0005 */
[----:B------:R-:W-:-:S09]  /*33c0*/  IMAD.SHL.U32 R5, R5, 0x1000, RZ ;  /* 0x0000100005057824 */ /* 0x000fd200078e00ff */
[----:B------:R-:W-:Y:S05]  /*33d0*/  @P1 BRA `(.L_x_57) ;  /* 0xfffffffc00ec1947 */ /* 0x000fea000383ffff */
[----:B------:R-:W-:-:S07]  /*33e0*/  IMAD.SHL.U32 R0, R2, 0x8000, RZ ;  /* 0x0000800002007824 */ /* 0x000fce00078e00ff */
.L_x_56:
[----:B------:R-:W-:-:S05]  /*33f0*/  VIMNMX.U32 R2, PT, PT, R8, 0x2, PT ;  /* 0x0000000208027848 */ /* 0x000fca0003fe0000 */
[----:B------:R-:W-:-:S04]  /*3400*/  IMAD.SHL.U32 R2, R2, 0x4, RZ ;  /* 0x0000000402027824 */ /* 0x000fc800078e00ff */
[----:B------:R-:W3:Y:S02]  /*3410*/  LDC R6, c[0x2][R2+0x24] ;  /* 0x0080090002067b82 */ /* 0x000ee40000000800 */
[----:B---3--:R-:W-:-:S04]  /*3420*/  SHF.R.S32.HI R7, RZ, 0x1f, R6 ;  /* 0x0000001fff077819 */ /* 0x008fc80000011406 */
.L_x_461:
[----:B------:R-:W-:Y:S05]  /*3430*/  BRX R6 -0x3440                                                          (*"BRANCH_TARGETS .L_x_55,.L_x_463,.L_x_464"*) ;  /* 0xffffffc806f07949 */ /* 0x000fea000383ffff */
.L_x_464:
[----:B------:R-:W-:Y:S01]  /*3440*/  IMAD.MOV.U32 R5, RZ, RZ, 0x3 ;  /* 0x00000003ff057424 */ /* 0x000fe200078e00ff */
[----:B------:R-:W-:-:S04]  /*3450*/  ISETP.NE.AND P1, PT, R8, 0x2, PT ;  /* 0x000000020800780c */ /* 0x000fc80003f25270 */
[----:B------:R-:W-:-:S04]  /*3460*/  SEL R5, R5, 0x6, !P1 ;  /* 0x0000000605057807 */ /* 0x000fc80004800000 */
[----:B------:R-:W-:Y:S01]  /*3470*/  SHF.L.U32 R5, R0, R5, RZ ;  /* 0x0000000500057219 */ /* 0x000fe200000006ff */
[----:B------:R-:W-:Y:S06]  /*3480*/  BRA `(.L_x_55) ;  /* 0x0000000000047947 */ /* 0x000fec0003800000 */
.L_x_463:
[----:B------:R-:W-:-:S07]  /*3490*/  IMAD.MOV.U32 R5, RZ, RZ, R0 ;  /* 0x000000ffff057224 */ /* 0x000fce00078e0000 */
.L_x_55:
[-C--:B0-----:R-:W-:Y:S02]  /*34a0*/  IABS R9, R5.reuse ;  /* 0x0000000500097213 */ /* 0x081fe40000000000 */
[----:B----4-:R-:W-:Y:S02]  /*34b0*/  IABS R8, R4 ;  /* 0x0000000400087213 */ /* 0x010fe40000000000 */
        /* <DEDUP_REMOVED lines=23> */
[----:B------:R-:W-:-:S03]  /*3630*/  ISETP.NE.AND P3, PT, R37, RZ, PT ;  /* 0x000000ff2500720c */ /* 0x000fc60003f65270 */
[C---:B------:R-:W-:Y:S02]  /*3640*/  VIADD R5, R7.reuse, 0x3 ;  /* 0x0000000307057836 */ /* 0x040fe40000000000 */
[----:B------:R-:W-:Y:S02]  /*3650*/  VIADD R9, R7, 0xfffffffd ;  /* 0xfffffffd07097836 */ /* 0x000fe40000000000 */
[----:B------:R-:W-:Y:S01]  /*3660*/  IMAD.MOV.U32 R8, RZ, RZ, R7 ;  /* 0x000000ffff087224 */ /* 0x000fe200078e0007 */
[----:B------:R-:W-:-:S04]  /*3670*/  ISETP.NE.AND P1, PT, R5, RZ, PT ;  /* 0x000000ff0500720c */ /* 0x000fc80003f25270 */
[----:B------:R-:W-:-:S04]  /*3680*/  ISETP.EQ.OR P1, PT, R7, RZ, !P1 ;  /* 0x000000ff0700720c */ /* 0x000fc80004f22670 */
[----:B------:R-:W-:-:S13]  /*3690*/  ISETP.EQ.OR P1, PT, R9, RZ, P1 ;  /* 0x000000ff0900720c */ /* 0x000fda0000f22670 */
[----:B------:R-:W-:Y:S05]  /*36a0*/  @P1 BRA P3, `(.L_x_5) ;  /* 0x0000012400581947 */ /* 0x000fea0001800000 */
[----:B------:R-:W-:Y:S02]  /*36b0*/  ISETP.NE.AND P1, PT, R5, 0x1, PT ;  /* 0x000000010500780c */ /* 0x000fe40003f25270 */
[----:B------:R-:W-:Y:S02]  /*36c0*/  ISETP.NE.AND P4, PT, R49, RZ, PT ;  /* 0x000000ff3100720c */ /* 0x000fe40003f85270 */
[----:B------:R-:W-:-:S04]  /*36d0*/  ISETP.EQ.OR P3, PT, R8, RZ, !P1 ;  /* 0x000000ff0800720c */ /* 0x000fc80004f62670 */
[----:B------:R-:W-:-:S13]  /*36e0*/  ISETP.EQ.OR P3, PT, R9, -0x1, P3 ;  /* 0xffffffff0900780c */ /* 0x000fda0001f62670 */
[----:B------:R-:W-:Y:S05]  /*36f0*/  @P3 BRA P4, `(.L_x_5) ;  /* 0x0000012400443947 */ /* 0x000fea0002000000 */
[----:B------:R-:W3:Y:S01]  /*3700*/  LDL R22, [R1+0x218] ;  /* 0x0002180001167983 */ /* 0x000ee20000100800 */
[----:B------:R-:W-:-:S05]  /*3710*/  VIADD R0, R8, 0xfffffffe ;  /* 0xfffffffe08007836 */ /* 0x000fca0000000000 */
[----:B------:R-:W-:Y:S02]  /*3720*/  ISETP.GT.U32.AND P3, PT, R0, -0x4, PT ;  /* 0xfffffffc0000780c */ /* 0x000fe40003f64070 */
[----:B---3--:R-:W-:-:S13]  /*3730*/  ISETP.NE.AND P4, PT, R22, RZ, PT ;  /* 0x000000ff1600720c */ /* 0x008fda0003f85270 */
[----:B------:R-:W-:Y:S05]  /*3740*/  @P3 BRA P4, `(.L_x_5) ;  /* 0x0000012400303947 */ /* 0x000fea0002000000 */
[----:B------:R-:W-:Y:S02]  /*3750*/  ISETP.EQ.OR P1, PT, R8, 0x1, !P1 ;  /* 0x000000010800780c */ /* 0x000fe40004f22670 */
[----:B------:R-:W-:Y:S02]  /*3760*/  ISETP.NE.AND P3, PT, R39, RZ, PT ;  /* 0x000000ff2700720c */ /* 0x000fe40003f65270 */
[----:B------:R-:W-:-:S13]  /*3770*/  ISETP.EQ.OR P1, PT, R9, 0x1, P1 ;  /* 0x000000010900780c */ /* 0x000fda0000f22670 */
[----:B------:R-:W-:Y:S05]  /*3780*/  @P1 BRA P3, `(.L_x_5) ;  /* 0x0000012400201947 */ /* 0x000fea0001800000 */
[----:B------:R-:W-:Y:S02]  /*3790*/  ISETP.NE.AND P1, PT, R5, 0x2, PT ;  /* 0x000000020500780c */ /* 0x000fe40003f25270 */
[----:B------:R-:W-:Y:S02]  /*37a0*/  ISETP.NE.AND P4, PT, R48, RZ, PT ;  /* 0x000000ff3000720c */ /* 0x000fe40003f85270 */
[----:B------:R-:W-:-:S04]  /*37b0*/  ISETP.EQ.OR P3, PT, R8, 0x1, !P1 ;  /* 0x000000010800780c */ /* 0x000fc80004f62670 */
[----:B------:R-:W-:-:S13]  /*37c0*/  ISETP.EQ.OR P3, PT, R9, RZ, P3 ;  /* 0x000000ff0900720c */ /* 0x000fda0001f62670 */
[----:B------:R-:W-:Y:S05]  /*37d0*/  @P3 BRA P4, `(.L_x_5) ;  /* 0x00000124000c3947 */ /* 0x000fea0002000000 */
[----:B------:R-:W3:Y:S01]  /*37e0*/  LDL R11, [R1+0x238] ;  /* 0x00023800010b7983 */ /* 0x000ee20000100800 */
[----:B------:R-:W-:Y:S02]  /*37f0*/  ISETP.GE.U32.AND P3, PT, R8, 0x3, PT ;  /* 0x000000030800780c */ /* 0x000fe40003f66070 */
[----:B---3--:R-:W-:-:S13]  /*3800*/  ISETP.NE.AND P4, PT, R11, RZ, PT ;  /* 0x000000ff0b00720c */ /* 0x008fda0003f85270 */
[----:B------:R-:W-:Y:S05]  /*3810*/  @!P3 BRA P4, `(.L_x_5) ;  /* 0x0000012000fcb947 */ /* 0x000fea0002000000 */
[----:B------:R-:W-:Y:S02]  /*3820*/  ISETP.EQ.OR P1, PT, R8, 0x2, !P1 ;  /* 0x000000020800780c */ /* 0x000fe40004f22670 */
[----:B------:R-:W-:Y:S02]  /*3830*/  ISETP.NE.AND P3, PT, R41, RZ, PT ;  /* 0x000000ff2900720c */ /* 0x000fe40003f65270 */
[----:B------:R-:W-:-:S13]  /*3840*/  ISETP.EQ.OR P1, PT, R9, 0x2, P1 ;  /* 0x000000020900780c */ /* 0x000fda0000f22670 */
[----:B------:R-:W-:Y:S05]  /*3850*/  @P1 BRA P3, `(.L_x_5) ;  /* 0x0000012000ec1947 */ /* 0x000fea0001800000 */
[----:B------:R-:W-:Y:S02]  /*3860*/  LOP3.LUT R0, R8, 0x2, RZ, 0xfc, !PT ;  /* 0x0000000208007812 */ /* 0x000fe400078efcff */
[----:B------:R-:W-:Y:S02]  /*3870*/  ISETP.NE.AND P3, PT, R46, RZ, PT ;  /* 0x000000ff2e00720c */ /* 0x000fe40003f65270 */
[----:B------:R-:W-:-:S04]  /*3880*/  ISETP.NE.AND P1, PT, R0, 0x2, PT ;  /* 0x000000020000780c */ /* 0x000fc80003f25270 */
[----:B------:R-:W-:-:S13]  /*3890*/  ISETP.EQ.OR P1, PT, R9, 0x1, !P1 ;  /* 0x000000010900780c */ /* 0x000fda0004f22670 */
[----:B------:R-:W-:Y:S05]  /*38a0*/  @P1 BRA P3, `(.L_x_5) ;  /* 0x0000012000d81947 */ /* 0x000fea0001800000 */
[----:B------:R-:W3:Y:S01]  /*38b0*/  LDL R10, [R1+0x258] ;  /* 0x00025800010a7983 */ /* 0x000ee20000100800 */
[----:B------:R-:W-:-:S05]  /*38c0*/  VIADD R0, R8, 0xfffffffc ;  /* 0xfffffffc08007836 */ /* 0x000fca0000000000 */
[----:B------:R-:W-:Y:S02]  /*38d0*/  ISETP.GT.U32.AND P1, PT, R0, -0x4, PT ;  /* 0xfffffffc0000780c */ /* 0x000fe40003f24070 */
[----:B---3--:R-:W-:-:S13]  /*38e0*/  ISETP.NE.AND P3, PT, R10, RZ, PT ;  /* 0x000000ff0a00720c */ /* 0x008fda0003f65270 */
[----:B------:R-:W-:Y:S05]  /*38f0*/  @P1 BRA P3, `(.L_x_5) ;  /* 0x0000012000c41947 */ /* 0x000fea0001800000 */
[----:B------:R-:W-:Y:S04]  /*3900*/  BSSY.RELIABLE B1, `(.L_x_58) ;  /* 0x000000a000017945 */ /* 0x000fe80003800100 */
[----:B------:R-:W-:Y:S05]  /*3910*/  @!P2 BRA `(.L_x_59) ;  /* 0x000000000020a947 */ /* 0x000fea0003800000 */
[----:B------:R-:W-:-:S13]  /*3920*/  ISETP.NE.AND P1, PT, R9, 0x3, PT ;  /* 0x000000030900780c */ /* 0x000fda0003f25270 */
[----:B------:R-:W-:Y:S05]  /*3930*/  @!P1 BREAK.RELIABLE B1 ;  /* 0x0000000000019942 */ /* 0x000fea0003800100 */
[----:B------:R-:W-:Y:S05]  /*3940*/  @!P1 BRA `(.L_x_5) ;  /* 0x0000012000b09947 */ /* 0x000fea0003800000 */
[----:B------:R-:W-:-:S05]  /*3950*/  VIMNMX.U32 R0, PT, PT, R8, 0x4, PT ;  /* 0x0000000408007848 */ /* 0x000fca0003fe0000 */
[----:B------:R-:W-:-:S04]  /*3960*/  IMAD.SHL.U32 R0, R0, 0x4, RZ ;  /* 0x0000000400007824 */ /* 0x000fc800078e00ff */
[----:B------:R-:W0:Y:S02]  /*3970*/  LDC R6, c[0x2][R0+0x30] ;  /* 0x00800c0000067b82 */ /* 0x000e240000000800 */
[----:B0-----:R-:W-:-:S04]  /*3980*/  SHF.R.S32.HI R7, RZ, 0x1f, R6 ;  /* 0x0000001fff077819 */ /* 0x001fc80000011406 */
.L_x_465:
[----:B------:R-:W-:Y:S05]  /*3990*/  BRX R6 -0x39a0                                                          (*"BRANCH_TARGETS .L_x_466,.L_x_59"*) ;  /* 0xffffffc406987949 */ /* 0x000fea000383ffff */
.L_x_59:
[----:B------:R-:W-:Y:S05]  /*39a0*/  BSYNC.RELIABLE B1 ;  /* 0x0000000000017941 */ /* 0x000fea0003800100 */
.L_x_58:
[----:B------:R-:W-:Y:S02]  /*39b0*/  ISETP.NE.AND P2, PT, R9, 0x2, PT ;  /* 0x000000020900780c */ /* 0x000fe40003f45270 */
[----:B------:R-:W-:Y:S02]  /*39c0*/  LOP3.LUT R0, R8, 0xfffffffd, RZ, 0xc0, !PT ;  /* 0xfffffffd08007812 */ /* 0x000fe400078ec0ff */
        /* <DEDUP_REMOVED lines=11> */
[----:B------:R-:W-:-:S04]  /*3a80*/  ISETP.EQ.OR P2, PT, R8, 0x4, !P2 ;  /* 0x000000040800780c */ /* 0x000fc80005742670 */
[----:B------:R-:W-:-:S13]  /*3a90*/  ISETP.EQ.OR P2, PT, R9, 0x4, P2 ;  /* 0x000000040900780c */ /* 0x000fda0001742670 */
[----:B------:R-:W-:Y:S05]  /*3aa0*/  @P2 BRA P3, `(.L_x_5) ;  /* 0x0000012000582947 */ /* 0x000fea0001800000 */
[----:B------:R-:W-:Y:S02]  /*3ab0*/  SHF.L.U32 R2, R53, R8, RZ ;  /* 0x0000000835027219 */ /* 0x000fe400000006ff */
[----:B------:R-:W-:Y:S02]  /*3ac0*/  ISETP.NE.AND P3, PT, R33, RZ, PT ;  /* 0x000000ff2100720c */ /* 0x000fe40003f65270 */
[----:B------:R-:W-:-:S04]  /*3ad0*/  LOP3.LUT P2, RZ, R2, 0x54, RZ, 0xc0, !PT ;  /* 0x0000005402ff7812 */ /* 0x000fc8000784c0ff */
[----:B------:R-:W-:-:S13]  /*3ae0*/  ISETP.LE.U32.AND P2, PT, R8, 0x6, P2 ;  /* 0x000000060800780c */ /* 0x000fda0001743070 */
        /* <DEDUP_REMOVED lines=11> */
[----:B------:R-:W-:Y:S02]  /*3ba0*/  LOP3.LUT P2, RZ, R2, 0xa8, RZ, 0xc0, !PT ;  /* 0x000000a802ff7812 */ /* 0x000fe4000784c0ff */
[C---:B------:R-:W-:Y:S02]  /*3bb0*/  ISETP.NE.AND P3, PT, R19.reuse, RZ, PT ;  /* 0x000000ff1300720c */ /* 0x040fe40003f65270 */
[----:B------:R-:W-:Y:S02]  /*3bc0*/  ISETP.LE.U32.AND P2, PT, R8, 0x7, P2 ;  /* 0x000000070800780c */ /* 0x000fe40001743070 */
        /* <DEDUP_REMOVED lines=13> */
[----:B------:R-:W-:Y:S02]  /*3ca0*/  ISETP.NE.AND P2, PT, R5, 0x7, PT ;  /* 0x000000070500780c */ /* 0x000fe40003f45270 */
[----:B------:R-:W-:Y:S02]  /*3cb0*/  ISETP.NE.AND P4, PT, R14, RZ, PT ;  /* 0x000000ff0e00720c */ /* 0x000fe40003f85270 */
[----:B------:R-:W-:-:S04]  /*3cc0*/  ISETP.EQ.OR P3, PT, R8, 0x6, !P2 ;  /* 0x000000060800780c */ /* 0x000fc80005762670 */
[----:B------:R-:W-:-:S13]  /*3cd0*/  ISETP.EQ.OR P3, PT, R9, 0x5, P3 ;  /* 0x000000050900780c */ /* 0x000fda0001f62670 */
        /* <DEDUP_REMOVED lines=23> */
[----:B------:R-:W-:Y:S02]  /*3e50*/  VIADD R13, R44, 0xfffffffc ;  /* 0xfffffffc2c0d7836 */ /* 0x000fe40000000000 */
[----:B------:R-:W-:-:S03]  /*3e60*/  IMAD.MOV.U32 R0, RZ, RZ, 0x3f800000 ;  /* 0x3f800000ff007424 */ /* 0x000fc600078e00ff */
[----:B------:R-:W-:-:S13]  /*3e70*/  ISETP.NE.AND P2, PT, R13, RZ, PT ;  /* 0x000000ff0d00720c */ /* 0x000fda0003f45270 */
        /* <DEDUP_REMOVED lines=26> */
.L_x_60:
        /* <DEDUP_REMOVED lines=36> */
.L_x_66:
[----:B------:R-:W-:Y:S01]  /*4260*/  FSETP.GEU.AND P2, PT, R9, -|R12|, PT ;  /* 0xc000000c0900720b */ /* 0x000fe20003f4e000 */
[----:B------:R-:W-:-:S12]  /*4270*/  FADD R2, R2, -1 ;  /* 0xbf80000002027421 */ /* 0x000fd80000000000 */
[----:B------:R-:W-:-:S07]  /*4280*/  @!P2 FADD R2, R2, -1 ;  /* 0xbf8000000202a421 */ /* 0x000fce0000000000 */
.L_x_65:
[----:B------:R-:W-:Y:S05]  /*4290*/  BSYNC.RECONVERGENT B1 ;  /* 0x0000000000017941 */ /* 0x000fea0003800200 */
.L_x_64:
[----:B------:R-:W-:Y:S01]  /*42a0*/  FFMA R5, -|R12|, R2, R5 ;  /* 0x000000020c057223 */ /* 0x000fe20000000305 */
[----:B------:R-:W-:Y:S06]  /*42b0*/  BRA `(.L_x_62) ;  /* 0x0000000000787947 */ /* 0x000fec0003800000 */
.L_x_63:
        /* <DEDUP_REMOVED lines=14> */
.L_x_69:
        /* <DEDUP_REMOVED lines=13> */
.L_x_68:
[----:B------:R-:W-:Y:S05]  /*4470*/  BSYNC.RECONVERGENT B1 ;  /* 0x0000000000017941 */ /* 0x000fea0003800200 */
.L_x_67:
[----:B------:R-:W-:-:S04]  /*4480*/  FMUL R0, R0, 1.1920928955078125e-07 ;  /* 0x3400000000007820 */ /* 0x000fc80000400000 */
[----:B------:R-:W-:-:S07]  /*4490*/  FMUL R5, R9, R0 ;  /* 0x0000000009057220 */ /* 0x000fce0000400000 */
.L_x_62:
[----:B------:R-:W-:Y:S05]  /*44a0*/  BSYNC.RECONVERGENT B0 ;  /* 0x0000000000007941 */ /* 0x000fea0003800200 */
.L_x_61:
[C---:B------:R-:W-:Y:S02]  /*44b0*/  FSETP.NAN.AND P2, PT, |R5|.reuse, |R5|, PT ;  /* 0x400000050500720b */ /* 0x040fe40003f48200 */
[----:B------:R-:W-:-:S04]  /*44c0*/  LOP3.LUT R4, R5, 0x80000000, R4, 0xb8, !PT ;  /* 0x8000000005047812 */ /* 0x000fc800078eb804 */
[----:B------:R-:W-:Y:S02]  /*44d0*/  FSEL R4, R5, R4, P2 ;  /* 0x0000000405047208 */ /* 0x000fe40001000000 */
[----:B------:R-:W-:-:S04]  /*44e0*/  ISETP.NE.AND P2, PT, R21, 0x4, PT ;  /* 0x000000041500780c */ /* 0x000fc80003f45270 */
[----:B------:R-:W3:Y:S09]  /*44f0*/  F2I.FLOOR.NTZ R4, R4 ;  /* 0x0000000400047305 */ /* 0x000ef20000207100 */
[----:B------:R-:W-:Y:S05]  /*4500*/  @!P2 BRA `(.L_x_7) ;  /* 0x000000a4001ca947 */ /* 0x000fea0003800000 */
[C---:B------:R-:W-:Y:S01]  /*4510*/  ISETP.GE.U32.AND P2, PT, R44.reuse, 0x6, PT ;  /* 0x000000062c00780c */ /* 0x040fe20003f46070 */
[----:B------:R-:W-:Y:S02]  /*4520*/  VIADD R25, R44, 0xfffffffb ;  /* 0xfffffffb2c197836 */ /* 0x000fe40000000000 */
[----:B------:R-:W-:-:S10]  /*4530*/  IMAD.MOV.U32 R5, RZ, RZ, 0x1 ;  /* 0x00000001ff057424 */ /* 0x000fd400078e00ff */
[----:B------:R-:W-:Y:S05]  /*4540*/  @!P2 BRA `(.L_x_70) ;  /* 0x0000000000d0a947 */ /* 0x000fea0003800000 */
[----:B------:R-:W-:Y:S01]  /*4550*/  VIADD R0, R44, 0xfffffffa ;  /* 0xfffffffa2c007836 */ /* 0x000fe20000000000 */
[----:B------:R-:W-:-:S04]  /*4560*/  LOP3.LUT R12, R25, 0x3, RZ, 0xc0, !PT ;  /* 0x00000003190c7812 */ /* 0x000fc800078ec0ff */
[----:B------:R-:W-:Y:S01]  /*4570*/  ISETP.GE.U32.AND P2, PT, R0, 0x3, PT ;  /* 0x000000030000780c */ /* 0x000fe20003f46070 */
[----:B------:R-:W-:-:S12]  /*4580*/  IMAD.MOV.U32 R0, RZ, RZ, 0x8 ;  /* 0x00000008ff007424 */ /* 0x000fd800078e00ff */
[----:B------:R-:W-:Y:S05]  /*4590*/  @!P2 BRA `(.L_x_71) ;  /* 0x000000000090a947 */ /* 0x000fea0003800000 */
[----:B------:R-:W-:Y:S01]  /*45a0*/  LOP3.LUT R7, R25, 0xfffffffc, RZ, 0xc0, !PT ;  /* 0xfffffffc19077812 */ /* 0x000fe200078ec0ff */
[----:B------:R-:W-:Y:S01]  /*45b0*/  BSSY.RECONVERGENT B0, `(.L_x_72) ;  /* 0x0000021000007945 */ /* 0x000fe20003800200 */
[----:B------:R-:W-:Y:S02]  /*45c0*/  IMAD.MOV.U32 R0, RZ, RZ, RZ ;  /* 0x000000ffff007224 */ /* 0x000fe400078e00ff */
[----:B------:R-:W-:Y:S01]  /*45d0*/  ISETP.GT.AND P2, PT, R7, RZ, PT ;  /* 0x000000ff0700720c */ /* 0x000fe20003f44270 */
[----:B------:R-:W-:-:S12]  /*45e0*/  IMAD.MOV.U32 R5, RZ, RZ, 0x1 ;  /* 0x00000001ff057424 */ /* 0x000fd800078e00ff */
[----:B------:R-:W-:Y:S05]  /*45f0*/  @!P2 BRA `(.L_x_73) ;  /* 0x000000000054a947 */ /* 0x000fea0003800000 */
[----:B------:R-:W-:Y:S01]  /*4600*/  IMAD.IADD R2, R7, 0x1, -R0 ;  /* 0x0000000107027824 */ /* 0x000fe200078e0a00 */
[----:B------:R-:W-:-:S04]  /*4610*/  PLOP3.LUT P2, PT, PT, PT, PT, 0x80, 0x8 ;  /* 0x000000000008781c */ /* 0x000fc80003f4f070 */
[----:B------:R-:W-:-:S13]  /*4620*/  ISETP.GT.AND P3, PT, R2, 0xc, PT ;  /* 0x0000000c0200780c */ /* 0x000fda0003f64270 */
[----:B------:R-:W-:Y:S05]  /*4630*/  @!P3 BRA `(.L_x_74) ;  /* 0x000000000024b947 */ /* 0x000fea0003800000 */
[----:B------:R-:W-:Y:S01]  /*4640*/  BSSY.RECONVERGENT B1, `(.L_x_75) ;  /* 0x0000006000017945 */ /* 0x000fe20003800200 */
[----:B------:R-:W-:Y:S01]  /*4650*/  PLOP3.LUT P2, PT, PT, PT, PT, 0x8, 0x80 ;  /* 0x000000000080781c */ /* 0x000fe20003f4e170 */
[----:B------:R-:W-:-:S12]  /*4660*/  VIADD R5, R7, 0xfffffff4 ;  /* 0xfffffff407057836 */ /* 0x000fd80000000000 */
.L_x_76:
[----:B------:R-:W-:-:S05]  /*4670*/  VIADD R0, R0, 0x10 ;  /* 0x0000001000007836 */ /* 0x000fca0000000000 */
[----:B------:R-:W-:-:S13]  /*4680*/  ISETP.GE.AND P3, PT, R0, R5, PT ;  /* 0x000000050000720c */ /* 0x000fda0003f66270 */
[----:B------:R-:W-:Y:S05]  /*4690*/  @!P3 BRA `(.L_x_76) ;  /* 0xfffffffc00f4b947 */ /* 0x000fea000383ffff */
[----:B------:R-:W-:Y:S05]  /*46a0*/  BSYNC.RECONVERGENT B1 ;  /* 0x0000000000017941 */ /* 0x000fea0003800200 */
.L_x_75:
[----:B------:R-:W-:Y:S02]  /*46b0*/  IMAD.MOV.U32 R2, RZ, RZ, RZ ;  /* 0x000000ffff027224 */ /* 0x000fe400078e00ff */
[----:B------:R-:W-:-:S07]  /*46c0*/  IMAD.MOV.U32 R5, RZ, RZ, RZ ;  /* 0x000000ffff057224 */ /* 0x000fce00078e00ff */
.L_x_74:
        /* <DEDUP_REMOVED lines=8> */
.L_x_73:
[----:B------:R-:W-:Y:S01]  /*4750*/  BSSY.RECONVERGENT B1, `(.L_x_77) ;  /* 0x0000006000017945 */ /* 0x000fe20003800200 */
.L_x_78:
[----:B------:R-:W-:Y:S02]  /*4760*/  VIADD R0, R0, 0x4 ;  /* 0x0000000400007836 */ /* 0x000fe40000000000 */
[----:B------:R-:W-:Y:S02]  /*4770*/  IMAD.MOV.U32 R2, RZ, RZ, R5 ;  /* 0x000000ffff027224 */ /* 0x000fe400078e0005 */
[----:B------:R-:W-:Y:S01]  /*4780*/  IMAD.SHL.U32 R5, R5, 0x1000, RZ ;  /* 0x0000100005057824 */ /* 0x000fe200078e00ff */
[----:B------:R-:W-:-:S13]  /*4790*/  ISETP.NE.AND P2, PT, R0, R7, PT ;  /* 0x000000070000720c */ /* 0x000fda0003f45270 */
[----:B------:R-:W-:Y:S05]  /*47a0*/  @P2 BRA `(.L_x_78) ;  /* 0xfffffffc00ec2947 */ /* 0x000fea000383ffff */
[----:B------:R-:W-:Y:S05]  /*47b0*/  BSYNC.RECONVERGENT B1 ;  /* 0x0000000000017941 */ /* 0x000fea0003800200 */
.L_x_77:
[----:B------:R-:W-:Y:S05]  /*47c0*/  BSYNC.RECONVERGENT B0 ;  /* 0x0000000000007941 */ /* 0x000fea0003800200 */
.L_x_72:
[----:B------:R-:W-:-:S07]  /*47d0*/  IMAD.SHL.U32 R0, R2, 0x8000, RZ ;  /* 0x0000800002007824 */ /* 0x000fce00078e00ff */
.L_x_71:
[----:B------:R-:W-:-:S05]  /*47e0*/  VIMNMX.U32 R2, PT, PT, R12, 0x2, PT ;  /* 0x000000020c027848 */ /* 0x000fca0003fe0000 */
[----:B------:R-:W-:-:S04]  /*47f0*/  IMAD.SHL.U32 R2, R2, 0x4, RZ ;  /* 0x0000000402027824 */ /* 0x000fc800078e00ff */
[----:B------:R-:W4:Y:S02]  /*4800*/  LDC R8, c[0x2][R2+0x44] ;  /* 0x0080110002087b82 */ /* 0x000f240000000800 */
[----:B----4-:R-:W-:-:S04]  /*4810*/  SHF.R.S32.HI R9, RZ, 0x1f, R8 ;  /* 0x0000001fff097819 */ /* 0x010fc80000011408 */
.L_x_471:
[----:B------:R-:W-:Y:S05]  /*4820*/  BRX R8 -0x4830                                                          (*"BRANCH_TARGETS .L_x_70,.L_x_473,.L_x_474"*) ;  /* 0xffffffb408f47949 */ /* 0x000fea000383ffff */
.L_x_474:
[----:B------:R-:W-:Y:S01]  /*4830*/  IMAD.MOV.U32 R5, RZ, RZ, 0x3 ;  /* 0x00000003ff057424 */ /* 0x000fe200078e00ff */
[----:B------:R-:W-:-:S04]  /*4840*/  ISETP.NE.AND P2, PT, R12, 0x2, PT ;  /* 0x000000020c00780c */ /* 0x000fc80003f45270 */
[----:B------:R-:W-:-:S04]  /*4850*/  SEL R5, R5, 0x6, !P2 ;  /* 0x0000000605057807 */ /* 0x000fc80005000000 */
[----:B------:R-:W-:Y:S01]  /*4860*/  SHF.L.U32 R5, R0, R5, RZ ;  /* 0x0000000500057219 */ /* 0x000fe200000006ff */
[----:B------:R-:W-:Y:S06]  /*4870*/  BRA `(.L_x_70) ;  /* 0x0000000000047947 */ /* 0x000fec0003800000 */
.L_x_473:
[----:B------:R-:W-:-:S07]  /*4880*/  IMAD.MOV.U32 R5, RZ, RZ, R0 ;  /* 0x000000ffff057224 */ /* 0x000fce00078e0000 */
.L_x_70:
[-C--:B------:R-:W-:Y:S02]  /*4890*/  IABS R7, R5.reuse ;  /* 0x0000000500077213 */ /* 0x080fe40000000000 */
[----:B---3--:R-:W-:Y:S02]  /*48a0*/  IABS R12, R4 ;  /* 0x00000004000c7213 */ /* 0x008fe40000000000 */
[----:B------:R-:W3:Y:S01]  /*48b0*/  I2F.RP R0, R7 ;  /* 0x0000000700007306 */ /* 0x000ee20000209400 */
[----:B------:R-:W-:-:S07]  /*48c0*/  IABS R23, R5 ;  /* 0x0000000500177213 */ /* 0x000fce0000000000 */
[----:B---3--:R-:W3:Y:S02]  /*48d0*/  MUFU.RCP R0, R0 ;  /* 0x0000000000007308 */ /* 0x008ee40000001000 */
[----:B---3--:R-:W-:Y:S02]  /*48e0*/  VIADD R8, R0, 0xffffffe ;  /* 0x0ffffffe00087836 */ /* 0x008fe40000000000 */
[----:B------:R-:W-:-:S04]  /*48f0*/  IMAD.MOV R0, RZ, RZ, -R23 ;  /* 0x000000ffff007224 */ /* 0x000fc800078e0a17 */
[----:B------:R3:W4:Y:S02]  /*4900*/  F2I.FTZ.U32.TRUNC.NTZ R9, R8 ;  /* 0x0000000800097305 */ /* 0x000724000021f000 */
[----:B---3--:R-:W-:Y:S02]  /*4910*/  IMAD.MOV.U32 R8, RZ, RZ, RZ ;  /* 0x000000ffff087224 */ /* 0x008fe400078e00ff */
[----:B----4-:R-:W-:-:S04]  /*4920*/  IMAD.MOV R2, RZ, RZ, -R9 ;  /* 0x000000ffff027224 */ /* 0x010fc800078e0a09 */
[----:B0-----:R-:W-:Y:S02]  /*4930*/  IMAD R13, R2, R7, RZ ;  /* 0x00000007020d7224 */ /* 0x001fe400078e02ff */
        /* <DEDUP_REMOVED lines=15> */
[----:B------:R-:W-:-:S03]  /*4a30*/  ISETP.NE.AND P3, PT, R37, RZ, PT ;  /* 0x000000ff2500720c */ /* 0x000fc60003f65270 */
[C---:B------:R-:W-:Y:S02]  /*4a40*/  VIADD R36, R8.reuse, 0x4 ;  /* 0x0000000408247836 */ /* 0x040fe40000000000 */
[----:B------:R-:W-:-:S03]  /*4a50*/  VIADD R38, R8, 0xfffffffc ;  /* 0xfffffffc08267836 */ /* 0x000fc60000000000 */
        /* <DEDUP_REMOVED lines=23> */
[----:B------:R-:W-:Y:S02]  /*4bd0*/  ISETP.EQ.OR P2, PT, R8, 0x1, !P3 ;  /* 0x000000010800780c */ /* 0x000fe40005f42670 */
[----:B------:R-:W-:Y:S02]  /*4be0*/  ISETP.NE.AND P4, PT, R48, RZ, PT ;  /* 0x000000ff3000720c */ /* 0x000fe40003f85270 */
[----:B------:R-:W-:-:S13]  /*4bf0*/  ISETP.EQ.OR P2, PT, R38, RZ, P2 ;  /* 0x000000ff2600720c */ /* 0x000fda0001742670 */
[----:B------:R-:W-:Y:S05]  /*4c00*/  @P2 BRA P4, `(.L_x_5) ;  /* 0x0000011000002947 */ /* 0x000fea0002000000 */
[----:B------:R-:W-:Y:S02]  /*4c10*/  ISETP.NE.AND P2, PT, R36, 0x3, PT ;  /* 0x000000032400780c */ /* 0x000fe40003f45270 */
[----:B------:R-:W-:Y:S02]  /*4c20*/  ISETP.NE.AND P5, PT, R11, RZ, PT ;  /* 0x000000ff0b00720c */ /* 0x000fe40003fa5270 */
[----:B------:R-:W-:-:S04]  /*4c30*/  ISETP.EQ.OR P4, PT, R8, 0x1, !P2 ;  /* 0x000000010800780c */ /* 0x000fc80005782670 */
[----:B------:R-:W-:-:S13]  /*4c40*/  ISETP.EQ.OR P4, PT, R38, -0x1, P4 ;  /* 0xffffffff2600780c */ /* 0x000fda0002782670 */
        /* <DEDUP_REMOVED lines=9> */
[----:B------:R-:W-:Y:S02]  /*4ce0*/  ISETP.EQ.OR P3, PT, R8, 0x2, !P2 ;  /* 0x000000020800780c */ /* 0x000fe40005762670 */
[----:B------:R-:W-:Y:S02]  /*4cf0*/  ISETP.NE.AND P4, PT, R46, RZ, PT ;  /* 0x000000ff2e00720c */ /* 0x000fe40003f85270 */
[----:B------:R-:W-:-:S13]  /*4d00*/  ISETP.EQ.OR P3, PT, R38, 0x1, P3 ;  /* 0x000000012600780c */ /* 0x000fda0001f62670 */
[----:B------:R-:W-:Y:S05]  /*4d10*/  @P3 BRA P4, `(.L_x_5) ;  /* 0x0000010c00bc3947 */ /* 0x000fea0002000000 */
[----:B------:R-:W-:Y:S02]  /*4d20*/  LOP3.LUT R0, R8, 0x2, RZ, 0xfc, !PT ;  /* 0x0000000208007812 */ /* 0x000fe400078efcff */
[----:B------:R-:W-:Y:S02]  /*4d30*/  ISETP.NE.AND P4, PT, R10, RZ, PT ;  /* 0x000000ff0a00720c */ /* 0x000fe40003f85270 */
[----:B------:R-:W-:-:S04]  /*4d40*/  ISETP.NE.AND P3, PT, R0, 0x2, PT ;  /* 0x000000020000780c */ /* 0x000fc80003f65270 */
[----:B------:R-:W-:-:S13]  /*4d50*/  ISETP.EQ.OR P3, PT, R38, RZ, !P3 ;  /* 0x000000ff2600720c */ /* 0x000fda0005f62670 */
[----:B------:R-:W-:Y:S05]  /*4d60*/  @P3 BRA P4, `(.L_x_5) ;  /* 0x0000010c00a83947 */ /* 0x000fea0002000000 */
[----:B------:R-:W3:Y:S01]  /*4d70*/  LDL R26, [R1+0x25c] ;  /* 0x00025c00011a7983 */ /* 0x000ee20000100800 */
[----:B------:R-:W-:Y:S02]  /*4d80*/  ISETP.GT.U32.AND P3, PT, R38, -0x4, PT ;  /* 0xfffffffc2600780c */ /* 0x000fe40003f64070 */
[----:B---3--:R-:W-:-:S13]  /*4d90*/  ISETP.NE.AND P4, PT, R26, RZ, PT ;  /* 0x000000ff1a00720c */ /* 0x008fda0003f85270 */
[----:B------:R-:W-:Y:S05]  /*4da0*/  @P3 BRA P4, `(.L_x_5) ;  /* 0x0000010c00983947 */ /* 0x000fea0002000000 */
[----:B------:R-:W-:Y:S02]  /*4db0*/  LOP3.LUT R0, R8, 0xfffffffb, RZ, 0xc0, !PT ;  /* 0xfffffffb08007812 */ /* 0x000fe400078ec0ff */
[----:B------:R-:W-:Y:S02]  /*4dc0*/  ISETP.NE.AND P3, PT, R3, RZ, PT ;  /* 0x000000ff0300720c */ /* 0x000fe40003f65270 */
[----:B------:R-:W-:-:S13]  /*4dd0*/  ISETP.EQ.OR P2, PT, R0, 0x3, !P2 ;  /* 0x000000030000780c */ /* 0x000fda0005742670 */
        /* <DEDUP_REMOVED lines=10> */
.L_x_475:
[----:B------:R-:W-:Y:S05]  /*4e80*/  BRX R12 -0x4e90                                                         (*"BRANCH_TARGETS .L_x_476,.L_x_80"*) ;  /* 0xffffffb00c5c7949 */ /* 0x000fea000383ffff */
.L_x_80:
[----:B------:R-:W-:Y:S05]  /*4e90*/  BSYNC.RELIABLE B1 ;  /* 0x0000000000017941 */ /* 0x000fea0003800100 */
.L_x_79:
[----:B------:R-:W-:Y:S02]  /*4ea0*/  SHF.L.U32 R12, R53, R8, RZ ;  /* 0x00000008350c7219 */ /* 0x000fe400000006ff */
[----:B------:R-:W-:Y:S02]  /*4eb0*/  ISETP.NE.AND P3, PT, R6, RZ, PT ;  /* 0x000000ff0600720c */ /* 0x000fe40003f65270 */
[----:B------:R-:W-:Y:S02]  /*4ec0*/  LOP3.LUT P2, RZ, R12, 0x2a, RZ, 0xc0, !PT ;  /* 0x0000002a0cff7812 */ /* 0x000fe4000784c0ff */
[----:B------:R-:W-:Y:S02]  /*4ed0*/  ISETP.NE.AND P1, PT, R6, RZ, PT ;  /* 0x000000ff0600720c */ /* 0x000fe40003f25270 */
[----:B------:R-:W-:-:S13]  /*4ee0*/  ISETP.LE.U32.AND P2, PT, R8, 0x5, P2 ;  /* 0x000000050800780c */ /* 0x000fda0001743070 */
[----:B------:R-:W-:Y:S05]  /*4ef0*/  @P2 BRA P3, `(.L_x_5) ;  /* 0x0000010c00442947 */ /* 0x000fea0001800000 */
[----:B------:R-:W3:Y:S01]  /*4f00*/  LDL R7, [R1+0x27c] ;  /* 0x00027c0001077983 */ /* 0x000ee20000100800 */
[----:B------:R-:W-:-:S05]  /*4f10*/  VIADD R0, R8, 0xfffffffb ;  /* 0xfffffffb08007836 */ /* 0x000fca0000000000 */
[----:B------:R-:W-:Y:S02]  /*4f20*/  ISETP.GT.U32.AND P2, PT, R0, -0x4, PT ;  /* 0xfffffffc0000780c */ /* 0x000fe40003f44070 */
[----:B---3--:R-:W-:-:S13]  /*4f30*/  ISETP.NE.AND P3, PT, R7, RZ, PT ;  /* 0x000000ff0700720c */ /* 0x008fda0003f65270 */
[----:B------:R-:W-:Y:S05]  /*4f40*/  @P2 BRA P3, `(.L_x_5) ;  /* 0x0000010c00302947 */ /* 0x000fea0001800000 */
[----:B------:R-:W-:Y:S02]  /*4f50*/  LOP3.LUT R0, R8, 0x4, RZ, 0xfc, !PT ;  /* 0x0000000408007812 */ /* 0x000fe400078efcff */
[----:B------:R-:W-:Y:S02]  /*4f60*/  ISETP.NE.AND P3, PT, R32, RZ, PT ;  /* 0x000000ff2000720c */ /* 0x000fe40003f65270 */
[----:B------:R-:W-:-:S04]  /*4f70*/  ISETP.NE.AND P2, PT, R0, 0x4, PT ;  /* 0x000000040000780c */ /* 0x000fc80003f45270 */
[----:B------:R-:W-:-:S13]  /*4f80*/  ISETP.EQ.OR P2, PT, R38, 0x4, !P2 ;  /* 0x000000042600780c */ /* 0x000fda0005742670 */
[----:B------:R-:W-:Y:S05]  /*4f90*/  @P2 BRA P3, `(.L_x_5) ;  /* 0x0000010c001c2947 */ /* 0x000fea0001800000 */
[----:B------:R-:W-:Y:S02]  /*4fa0*/  ISETP.NE.AND P2, PT, R36, 0x5, PT ;  /* 0x000000052400780c */ /* 0x000fe40003f45270 */
[----:B------:R-:W-:Y:S02]  /*4fb0*/  ISETP.NE.AND P3, PT, R33, RZ, PT ;  /* 0x000000ff2100720c */ /* 0x000fe40003f65270 */
[----:B------:R-:W-:-:S04]  /*4fc0*/  ISETP.EQ.OR P2, PT, R8, 0x4, !P2 ;  /* 0x000000040800780c */ /* 0x000fc80005742670 */
[----:B------:R-:W-:-:S13]  /*4fd0*/  ISETP.EQ.OR P2, PT, R38, 0x3, P2 ;  /* 0x000000032600780c */ /* 0x000fda0001742670 */
[----:B------:R-:W-:Y:S05]  /*4fe0*/  @P2 BRA P3, `(.L_x_5) ;  /* 0x0000010c00082947 */ /* 0x000fea0001800000 */
        /* <DEDUP_REMOVED lines=9> */
[----:B------:R-:W-:Y:S02]  /*5080*/  LOP3.LUT P2, RZ, R12, 0x222, RZ, 0xc0, !PT ;  /* 0x000002220cff7812 */ /* 0x000fe4000784c0ff */
[----:B------:R-:W-:Y:S02]  /*5090*/  ISETP.NE.AND P3, PT, R30, RZ, PT ;  /* 0x000000ff1e00720c */ /* 0x000fe40003f65270 */
[----:B------:R-:W-:-:S13]  /*50a0*/  ISETP.LE.U32.AND P2, PT, R8, 0x9, P2 ;  /* 0x000000090800780c */ /* 0x000fda0001743070 */
        /* <DEDUP_REMOVED lines=65> */
[----:B------:R-:W3:Y:S01]  /*54c0*/  F2I.NTZ R25, R9 ;  /* 0x0000000900197305 */ /* 0x000ee20000203100 */
[----:B0-----:R-:W-:Y:S01]  /*54d0*/  FADD R13, R9, -R12 ;  /* 0x8000000c090d7221 */ /* 0x001fe20000000000 */
[----:B------:R-:W-:-:S03]  /*54e0*/  FSETP.GT.AND P3, PT, R12, RZ, PT ;  /* 0x000000ff0c00720b */ /* 0x000fc60003f64000 */
[----:B------:R-:W-:Y:S01]  /*54f0*/  FADD R13, R13, R36 ;  /* 0x000000240d0d7221 */ /* 0x000fe20000000000 */
[----:B------:R-:W-:Y:S02]  /*5500*/  SEL R12, RZ, 0x83000000, P3 ;  /* 0x83000000ff0c7807 */ /* 0x000fe40001800000 */
[----:B------:R-:W-:Y:S01]  /*5510*/  FSETP.GEU.AND P3, PT, R9, RZ, PT ;  /* 0x000000ff0900720b */ /* 0x000fe20003f6e000 */
[----:B------:R-:W-:Y:S02]  /*5520*/  FFMA R36, R13, R20, 0.0013391353422775864601 ;  /* 0x3aaf85ed0d247423 */ /* 0x000fe40000000014 */
[----:B---3--:R-:W-:Y:S01]  /*5530*/  IMAD R25, R25, 0x800000, -R12 ;  /* 0x0080000019197824 */ /* 0x008fe200078e0a0c */
[----:B------:R-:W-:Y:S01]  /*5540*/  FSEL R9, RZ, +INF , !P3 ;  /* 0x7f800000ff097808 */ /* 0x000fe20005800000 */
[----:B------:R-:W-:-:S04]  /*5550*/  FFMA R36, R13, R36, 0.0096188392490148544312 ;  /* 0x3c1d98560d247423 */ /* 0x000fc80000000024 */
[----:B------:R-:W-:-:S04]  /*5560*/  FFMA R36, R13, R36, 0.055503588169813156128 ;  /* 0x3d6357bb0d247423 */ /* 0x000fc80000000024 */
[----:B------:R-:W-:-:S04]  /*5570*/  FFMA R36, R13, R36, 0.24022644758224487305 ;  /* 0x3e75fdec0d247423 */ /* 0x000fc80000000024 */
[----:B------:R-:W-:Y:S01]  /*5580*/  FFMA R38, R13, R36, 0.69314718246459960938 ;  /* 0x3f3172180d267423 */ /* 0x000fe20000000024 */
[----:B------:R-:W-:-:S03]  /*5590*/  VIADD R36, R12, 0x7f000000 ;  /* 0x7f0000000c247836 */ /* 0x000fc60000000000 */
[----:B------:R-:W-:-:S04]  /*55a0*/  FFMA R13, R13, R38, 1 ;  /* 0x3f8000000d0d7423 */ /* 0x000fc80000000026 */
[----:B------:R-:W-:-:S04]  /*55b0*/  FMUL R36, R36, R13 ;  /* 0x0000000d24247220 */ /* 0x000fc80000400000 */
[----:B------:R-:W-:Y:S01]  /*55c0*/  @!P2 FMUL R9, R25, R36 ;  /* 0x000000241909a220 */ /* 0x000fe20000400000 */
[----:B------:R-:W-:-:S07]  /*55d0*/  @P4 FADD R9, R40, 8 ;  /* 0x4100000028094421 */ /* 0x000fce0000000000 */
.L_x_81:
        /* <DEDUP_REMOVED lines=36> */
.L_x_87:
[----:B------:R-:W-:Y:S01]  /*5820*/  FSETP.GEU.AND P2, PT, R43, -|R36|, PT ;  /* 0xc00000242b00720b */ /* 0x000fe20003f4e000 */
[----:B------:R-:W-:-:S12]  /*5830*/  FADD R12, R12, -1 ;  /* 0xbf8000000c0c7421 */ /* 0x000fd80000000000 */
[----:B------:R-:W-:-:S07]  /*5840*/  @!P2 FADD R12, R12, -1 ;  /* 0xbf8000000c0ca421 */ /* 0x000fce0000000000 */
.L_x_86:
[----:B------:R-:W-:Y:S05]  /*5850*/  BSYNC.RECONVERGENT B1 ;  /* 0x0000000000017941 */ /* 0x000fea0003800200 */
.L_x_85:
[----:B------:R-:W-:Y:S01]  /*5860*/  FFMA R13, -|R36|, R12, R13 ;  /* 0x0000000c240d7223 */ /* 0x000fe2000000030d */
[----:B------:R-:W-:Y:S06]  /*5870*/  BRA `(.L_x_83) ;  /* 0x0000000000787947 */ /* 0x000fec0003800000 */
.L_x_84:
        /* <DEDUP_REMOVED lines=14> */
.L_x_90:
        /* <DEDUP_REMOVED lines=13> */
.L_x_89:
[----:B------:R-:W-:Y:S05]  /*5a30*/  BSYNC.RECONVERGENT B1 ;  /* 0x0000000000017941 */ /* 0x000fea0003800200 */
.L_x_88:
[----:B------:R-:W-:-:S04]  /*5a40*/  FMUL R8, R8, 1.1920928955078125e-07 ;  /* 0x3400000008087820 */ /* 0x000fc80000400000 */
[----:B------:R-:W-:-:S07]  /*5a50*/  FMUL R13, R25, R8 ;  /* 0x00000008190d7220 */ /* 0x000fce0000400000 */
.L_x_83:
[----:B------:R-:W-:Y:S05]  /*5a60*/  BSYNC.RECONVERGENT B0 ;  /* 0x0000000000007941 */ /* 0x000fea0003800200 */
.L_x_82:
        /* <DEDUP_REMOVED lines=11> */
[----:B------:R-:W-:Y:S01]  /*5b20*/  LOP3.LUT R38, R25, 0x3, RZ, 0xc0, !PT ;  /* 0x0000000319267812 */ /* 0x000fe200078ec0ff */
[----:B------:R-:W-:-:S03]  /*5b30*/  IMAD.MOV.U32 R12, RZ, RZ, 0x8 ;  /* 0x00000008ff0c7424 */ /* 0x000fc600078e00ff */
[----:B------:R-:W-:-:S13]  /*5b40*/  ISETP.GE.U32.AND P2, PT, R8, 0x3, PT ;  /* 0x000000030800780c */ /* 0x000fda0003f46070 */
        /* <DEDUP_REMOVED lines=14> */
.L_x_97:
[----:B------:R-:W-:-:S05]  /*5c30*/  VIADD R8, R8, 0x10 ;  /* 0x0000001008087836 */ /* 0x000fca0000000000 */
[----:B------:R-:W-:-:S13]  /*5c40*/  ISETP.GE.AND P3, PT, R8, R13, PT ;  /* 0x0000000d0800720c */ /* 0x000fda0003f66270 */
[----:B------:R-:W-:Y:S05]  /*5c50*/  @!P3 BRA `(.L_x_97) ;  /* 0xfffffffc00f4b947 */ /* 0x000fea000383ffff */
[----:B------:R-:W-:Y:S05]  /*5c60*/  BSYNC.RECONVERGENT B1 ;  /* 0x0000000000017941 */ /* 0x000fea0003800200 */
.L_x_96:
[----:B------:R-:W-:-:S07]  /*5c70*/  CS2R R12, SRZ ;  /* 0x00000000000c7805 */ /* 0x000fce000001ff00 */
.L_x_95:
        /* <DEDUP_REMOVED lines=8> */
.L_x_94:
[----:B------:R-:W-:Y:S01]  /*5d00*/  BSSY.RECONVERGENT B1, `(.L_x_98) ;  /* 0x0000006000017945 */ /* 0x000fe20003800200 */
.L_x_99:
[----:B------:R-:W-:Y:S02]  /*5d10*/  VIADD R8, R8, 0x4 ;  /* 0x0000000408087836 */ /* 0x000fe40000000000 */
[----:B------:R-:W-:Y:S02]  /*5d20*/  IMAD.MOV.U32 R12, RZ, RZ, R13 ;  /* 0x000000ffff0c7224 */ /* 0x000fe400078e000d */
[----:B------:R-:W-:Y:S01]  /*5d30*/  IMAD.SHL.U32 R13, R13, 0x1000, RZ ;  /* 0x000010000d0d7824 */ /* 0x000fe200078e00ff */
[----:B------:R-:W-:-:S13]  /*5d40*/  ISETP.NE.AND P2, PT, R8, R9, PT ;  /* 0x000000090800720c */ /* 0x000fda0003f45270 */
[----:B------:R-:W-:Y:S05]  /*5d50*/  @P2 BRA `(.L_x_99) ;  /* 0xfffffffc00ec2947 */ /* 0x000fea000383ffff */
[----:B------:R-:W-:Y:S05]  /*5d60*/  BSYNC.RECONVERGENT B1 ;  /* 0x0000000000017941 */ /* 0x000fea0003800200 */
.L_x_98:
[----:B------:R-:W-:Y:S05]  /*5d70*/  BSYNC.RECONVERGENT B0 ;  /* 0x0000000000007941 */ /* 0x000fea0003800200 */
.L_x_93:
[----:B------:R-:W-:-:S07]  /*5d80*/  IMAD.SHL.U32 R12, R12, 0x8000, RZ ;  /* 0x000080000c0c7824 */ /* 0x000fce00078e00ff */
.L_x_92:
[----:B------:R-:W-:-:S05]  /*5d90*/  VIMNMX.U32 R8, PT, PT, R38, 0x2, PT ;  /* 0x0000000226087848 */ /* 0x000fca0003fe0000 */
[----:B------:R-:W-:-:S04]  /*5da0*/  IMAD.SHL.U32 R36, R8, 0x4, RZ ;  /* 0x0000000408247824 */ /* 0x000fc800078e00ff */
[----:B------:R-:W4:Y:S02]  /*5db0*/  LDC R8, c[0x2][R36+0x64] ;  /* 0x0080190024087b82 */ /* 0x000f240000000800 */
[----:B----4-:R-:W-:-:S04]  /*5dc0*/  SHF.R.S32.HI R9, RZ, 0x1f, R8 ;  /* 0x0000001fff097819 */ /* 0x010fc80000011408 */
.L_x_481:
[----:B------:R-:W-:Y:S05]  /*5dd0*/  BRX R8 -0x5de0                                                          (*"BRANCH_TARGETS .L_x_91,.L_x_483,.L_x_484"*) ;  /* 0xffffffa008887949 */ /* 0x000fea000383ffff */
.L_x_484:
[----:B------:R-:W-:Y:S01]  /*5de0*/  IMAD.MOV.U32 R13, RZ, RZ, 0x3 ;  /* 0x00000003ff0d7424 */ /* 0x000fe200078e00ff */
[----:B------:R-:W-:-:S04]  /*5df0*/  ISETP.NE.AND P2, PT, R38, 0x2, PT ;  /* 0x000000022600780c */ /* 0x000fc80003f45270 */
[----:B------:R-:W-:-:S04]  /*5e00*/  SEL R13, R13, 0x6, !P2 ;  /* 0x000000060d0d7807 */ /* 0x000fc80005000000 */
[----:B------:R-:W-:Y:S01]  /*5e10*/  SHF.L.U32 R13, R12, R13, RZ ;  /* 0x0000000d0c0d7219 */ /* 0x000fe200000006ff */
[----:B------:R-:W-:Y:S06]  /*5e20*/  BRA `(.L_x_91) ;  /* 0x0000000000047947 */ /* 0x000fec0003800000 */
.L_x_483:
[----:B------:R-:W-:-:S07]  /*5e30*/  IMAD.MOV.U32 R13, RZ, RZ, R12 ;  /* 0x000000ffff0d7224 */ /* 0x000fce00078e000c */
.L_x_91:
[-C--:B0-----:R-:W-:Y:S02]  /*5e40*/  IABS R43, R13.reuse ;  /* 0x0000000d002b7213 */ /* 0x081fe40000000000 */
[----:B---3--:R-:W-:Y:S02]  /*5e50*/  IABS R38, R4 ;  /* 0x0000000400267213 */ /* 0x008fe40000000000 */
        /* <DEDUP_REMOVED lines=59> */
[----:B------:R-:W-:Y:S02]  /*6210*/  ISETP.EQ.OR P2, PT, R8, 0x1, !P4 ;  /* 0x000000010800780c */ /* 0x000fe40006742670 */
[----:B------:R-:W-:Y:S02]  /*6220*/  ISETP.NE.AND P5, PT, R11, RZ, PT ;  /* 0x000000ff0b00720c */ /* 0x000fe40003fa5270 */
[----:B------:R-:W-:-:S13]  /*6230*/  ISETP.EQ.OR P2, PT, R51, -0x1, P2 ;  /* 0xffffffff3300780c */ /* 0x000fda0001742670 */
        /* <DEDUP_REMOVED lines=22> */
[----:B------:R-:W-:Y:S02]  /*63a0*/  LOP3.LUT R9, R8, 0x2, RZ, 0xfc, !PT ;  /* 0x0000000208097812 */ /* 0x000fe400078efcff */
[----:B------:R-:W-:Y:S02]  /*63b0*/  ISETP.NE.AND P5, PT, R26, RZ, PT ;  /* 0x000000ff1a00720c */ /* 0x000fe40003fa5270 */
[----:B------:R-:W-:-:S04]  /*63c0*/  ISETP.NE.AND P3, PT, R9, 0x2, PT ;  /* 0x000000020900780c */ /* 0x000fc80003f65270 */
[----:B------:R-:W-:-:S13]  /*63d0*/  ISETP.EQ.OR P3, PT, R51, -0x1, !P3 ;  /* 0xffffffff3300780c */ /* 0x000fda0005f62670 */
        /* <DEDUP_REMOVED lines=23> */
.L_x_485:
[----:B------:R-:W-:Y:S05]  /*6550*/  BRX R12 -0x6560                                                         (*"BRANCH_TARGETS .L_x_486,.L_x_101"*) ;  /* 0xffffff980ca87949 */ /* 0x000fea000383ffff */
.L_x_101:
[----:B------:R-:W-:Y:S05]  /*6560*/  BSYNC.RELIABLE B1 ;  /* 0x0000000000017941 */ /* 0x000fea0003800100 */
.L_x_100:
[----:B------:R-:W-:Y:S02]  /*6570*/  SHF.L.U32 R52, R53, R8, RZ ;  /* 0x0000000835347219 */ /* 0x000fe400000006ff */
[C---:B------:R-:W-:Y:S02]  /*6580*/  ISETP.NE.AND P4, PT, R7.reuse, RZ, PT ;  /* 0x000000ff0700720c */ /* 0x040fe40003f85270 */
[----:B------:R-:W-:Y:S02]  /*6590*/  LOP3.LUT P3, RZ, R52, 0x2a, RZ, 0xc0, !PT ;  /* 0x0000002a34ff7812 */ /* 0x000fe4000786c0ff */
[----:B------:R-:W-:Y:S02]  /*65a0*/  ISETP.NE.AND P1, PT, R7, RZ, PT ;  /* 0x000000ff0700720c */ /* 0x000fe40003f25270 */
[----:B------:R-:W-:-:S13]  /*65b0*/  ISETP.LE.U32.AND P3, PT, R8, 0x5, P3 ;  /* 0x000000050800780c */ /* 0x000fda0001f63070 */
[----:B------:R-:W-:Y:S05]  /*65c0*/  @P3 BRA P4, `(.L_x_5) ;  /* 0x000000f400903947 */ /* 0x000fea0002000000 */
[----:B------:R-:W3:Y:S01]  /*65d0*/  LDL R42, [R1+0x280] ;  /* 0x00028000012a7983 */ /* 0x000ee20000100800 */
[----:B------:R-:W-:Y:S02]  /*65e0*/  ISETP.GT.U32.AND P3, PT, R51, -0x4, PT ;  /* 0xfffffffc3300780c */ /* 0x000fe40003f64070 */
[----:B---3--:R-:W-:-:S13]  /*65f0*/  ISETP.NE.AND P4, PT, R42, RZ, PT ;  /* 0x000000ff2a00720c */ /* 0x008fda0003f85270 */
        /* <DEDUP_REMOVED lines=33> */
.L_x_491:
[----:B------:R-:W-:Y:S05]  /*6810*/  BRX R12 -0x6820                                                         (*"BRANCH_TARGETS .L_x_492,.L_x_103"*) ;  /* 0xffffff940cf87949 */ /* 0x000fea000383ffff */
.L_x_103:
[----:B------:R-:W-:Y:S05]  /*6820*/  BSYNC.RELIABLE B1 ;  /* 0x0000000000017941 */ /* 0x000fea0003800100 */
.L_x_102:
        /* <DEDUP_REMOVED lines=75> */
[----:B------:R-:W-:Y:S01]  /*6ce0*/  FFMA R52, R25, R54, R13 ;  /* 0x0000003619347223 */ /* 0x000fe2000000000d */
[----:B0-----:R-:W-:Y:S01]  /*6cf0*/  FADD R13, R12, -R9 ;  /* 0x800000090c0d7221 */ /* 0x001fe20000000000 */
[----:B------:R-:W-:-:S03]  /*6d00*/  FSETP.GT.AND P0, PT, R9, RZ, PT ;  /* 0x000000ff0900720b */ /* 0x000fc60003f04000 */
[----:B------:R-:W-:Y:S01]  /*6d10*/  FADD R13, R13, R52 ;  /* 0x000000340d0d7221 */ /* 0x000fe20000000000 */
[----:B------:R-:W-:Y:S02]  /*6d20*/  SEL R9, RZ, 0x83000000, P0 ;  /* 0x83000000ff097807 */ /* 0x000fe40000000000 */
[----:B------:R-:W-:Y:S01]  /*6d30*/  FSETP.GEU.AND P0, PT, R12, RZ, PT ;  /* 0x000000ff0c00720b */ /* 0x000fe20003f0e000 */
[----:B------:R-:W-:Y:S02]  /*6d40*/  FFMA R52, R13, R20, 0.0013391353422775864601 ;  /* 0x3aaf85ed0d347423 */ /* 0x000fe40000000014 */
[----:B------:R-:W-:Y:S02]  /*6d50*/  VIADD R43, R9, 0x7f000000 ;  /* 0x7f000000092b7836 */ /* 0x000fe40000000000 */
[C---:B------:R-:W-:Y:S02]  /*6d60*/  FFMA R56, R13.reuse, R52, 0.0096188392490148544312 ;  /* 0x3c1d98560d387423 */ /* 0x040fe40000000034 */
[----:B------:R0:W3:Y:S02]  /*6d70*/  F2I.NTZ R52, R12 ;  /* 0x0000000c00347305 */ /* 0x0000e40000203100 */
[----:B------:R-:W-:-:S04]  /*6d80*/  FFMA R56, R13, R56, 0.055503588169813156128 ;  /* 0x3d6357bb0d387423 */ /* 0x000fc80000000038 */
[----:B------:R-:W-:Y:S01]  /*6d90*/  FFMA R56, R13, R56, 0.24022644758224487305 ;  /* 0x3e75fdec0d387423 */ /* 0x000fe20000000038 */
[----:B0-----:R-:W-:-:S03]  /*6da0*/  FSEL R12, RZ, +INF , !P0 ;  /* 0x7f800000ff0c7808 */ /* 0x001fc60004000000 */
[----:B------:R-:W-:-:S04]  /*6db0*/  FFMA R56, R13, R56, 0.69314718246459960938 ;  /* 0x3f3172180d387423 */ /* 0x000fc80000000038 */
[----:B------:R-:W-:Y:S01]  /*6dc0*/  FFMA R56, R13, R56, 1 ;  /* 0x3f8000000d387423 */ /* 0x000fe20000000038 */
[----:B---3--:R-:W-:-:S03]  /*6dd0*/  IMAD R52, R52, 0x800000, -R9 ;  /* 0x0080000034347824 */ /* 0x008fc600078e0a09 */
[----:B------:R-:W-:-:S04]  /*6de0*/  FMUL R43, R43, R56 ;  /* 0x000000382b2b7220 */ /* 0x000fc80000400000 */
[----:B------:R-:W-:Y:S01]  /*6df0*/  @!P2 FMUL R12, R52, R43 ;  /* 0x0000002b340ca220 */ /* 0x000fe20000400000 */
[----:B------:R-:W-:-:S07]  /*6e00*/  @P3 FADD R12, R25, 8 ;  /* 0x41000000190c3421 */ /* 0x000fce0000000000 */
.L_x_104:
        /* <DEDUP_REMOVED lines=36> */
.L_x_110:
[----:B------:R-:W-:Y:S01]  /*7050*/  FSETP.GEU.AND P0, PT, R43, -|R8|, PT ;  /* 0xc00000082b00720b */ /* 0x000fe20003f0e000 */
[----:B------:R-:W-:-:S12]  /*7060*/  FADD R12, R12, -1 ;  /* 0xbf8000000c0c7421 */ /* 0x000fd80000000000 */
[----:B------:R-:W-:-:S07]  /*7070*/  @!P0 FADD R12, R12, -1 ;  /* 0xbf8000000c0c8421 */ /* 0x000fce0000000000 */
.L_x_109:
[----:B------:R-:W-:Y:S05]  /*7080*/  BSYNC.RECONVERGENT B1 ;  /* 0x0000000000017941 */ /* 0x000fea0003800200 */
.L_x_108:
[----:B------:R-:W-:Y:S01]  /*7090*/  FFMA R9, -|R8|, R12, R9 ;  /* 0x0000000c08097223 */ /* 0x000fe20000000309 */
[----:B------:R-:W-:Y:S06]  /*70a0*/  BRA `(.L_x_106) ;  /* 0x0000000000807947 */ /* 0x000fec0003800000 */
.L_x_107:
        /* <DEDUP_REMOVED lines=11> */
[C---:B------:R-:W-:Y:S02]  /*7160*/  LOP3.LUT R9, R52.reuse, 0x7fffff, RZ, 0xc0, !PT ;  /* 0x007fffff34097812 */ /* 0x040fe400078ec0ff */
[----:B------:R-:W-:Y:S02]  /*7170*/  LOP3.LUT R13, R52, 0x7fffff, RZ, 0xc0, !PT ;  /* 0x007fffff340d7812 */ /* 0x000fe400078ec0ff */
[----:B------:R-:W-:Y:S02]  /*7180*/  LOP3.LUT R9, R9, 0x3f800000, RZ, 0xfc, !PT ;  /* 0x3f80000009097812 */ /* 0x000fe400078efcff */
[----:B------:R-:W-:-:S04]  /*7190*/  LOP3.LUT R51, R13, 0x3f800000, RZ, 0xfc, !PT ;  /* 0x3f8000000d337812 */ /* 0x000fc800078efcff */
[----:B------:R-:W0:Y:S03]  /*71a0*/  MUFU.RCP R9, R9 ;  /* 0x0000000900097308 */ /* 0x000e260000001000 */
.L_x_113:
[----:B------:R-:W-:-:S05]  /*71b0*/  VIMNMX.U32 R13, PT, PT, R25, 0xb800000, PT ;  /* 0x0b800000190d7848 */ /* 0x000fca0003fe0000 */
[----:B------:R-:W-:Y:S02]  /*71c0*/  IMAD.IADD R12, R13, 0x1, R12 ;  /* 0x000000010d0c7824 */ /* 0x000fe400078e020c */
[----:B------:R-:W-:Y:S02]  /*71d0*/  IMAD.IADD R25, R25, 0x1, -R13 ;  /* 0x0000000119197824 */ /* 0x000fe400078e0a0d */
[----:B0-----:R-:W-:-:S03]  /*71e0*/  FMUL R52, R12, R9 ;  /* 0x000000090c347220 */ /* 0x001fc60000400000 */
[----:B------:R-:W-:Y:S01]  /*71f0*/  ISETP.NE.AND P2, PT, R25, RZ, PT ;  /* 0x000000ff1900720c */ /* 0x000fe20003f45270 */
[----:B------:R-:W-:-:S04]  /*7200*/  FFMA R43, -R51, R52, R12 ;  /* 0x00000034332b7223 */ /* 0x000fc8000000010c */
[----:B------:R-:W-:-:S04]  /*7210*/  FFMA R43, R9, R43, R52 ;  /* 0x0000002b092b7223 */ /* 0x000fc80000000034 */
[----:B------:R-:W-:-:S04]  /*7220*/  FFMA R52, -R51, R43, R12 ;  /* 0x0000002b33347223 */ /* 0x000fc8000000010c */
[----:B------:R-:W-:-:S04]  /*7230*/  FFMA.RZ R52, R9, R52, R43 ;  /* 0x0000003409347223 */ /* 0x000fc8000000c02b */
[----:B------:R-:W0:Y:S02]  /*7240*/  FRND.TRUNC R43, R52 ;  /* 0x00000034002b7307 */ /* 0x000e24000020d000 */
[----:B0-----:R-:W-:-:S05]  /*7250*/  FFMA R12, -R51, R43, R12 ;  /* 0x0000002b330c7223 */ /* 0x001fca000000010c */
[----:B------:R-:W-:-:S13]  /*7260*/  ISETP.NE.AND P0, PT, R12, RZ, PT ;  /* 0x000000ff0c00720c */ /* 0x000fda0003f05270 */
[----:B------:R-:W-:Y:S05]  /*7270*/  @P0 BRA P2, `(.L_x_113) ;  /* 0xfffffffc00cc0947 */ /* 0x000fea000103ffff */
.L_x_112:
[----:B------:R-:W-:Y:S05]  /*7280*/  BSYNC.RECONVERGENT B1 ;  /* 0x0000000000017941 */ /* 0x000fea0003800200 */
.L_x_111:
[----:B------:R-:W-:-:S04]  /*7290*/  FMUL R9, R12, 1.1920928955078125e-07 ;  /* 0x340000000c097820 */ /* 0x000fc80000400000 */
[----:B------:R-:W-:-:S07]  /*72a0*/  FMUL R9, R8, R9 ;  /* 0x0000000908097220 */ /* 0x000fce0000400000 */
.L_x_106:
[----:B------:R-:W-:Y:S05]  /*72b0*/  BSYNC.RECONVERGENT B0 ;  /* 0x0000000000007941 */ /* 0x000fea0003800200 */
.L_x_105:
[C---:B------:R-:W-:Y:S02]  /*72c0*/  FSETP.NAN.AND P0, PT, |R9|.reuse, |R9|, PT ;  /* 0x400000090900720b */ /* 0x040fe40003f08200 */
[----:B------:R-:W-:-:S04]  /*72d0*/  LOP3.LUT R4, R9, 0x80000000, R4, 0xb8, !PT ;  /* 0x8000000009047812 */ /* 0x000fc800078eb804 */
[----:B------:R-:W-:Y:S02]  /*72e0*/  FSEL R4, R9, R4, P0 ;  /* 0x0000000409047208 */ /* 0x000fe40000000000 */
[----:B------:R-:W-:-:S04]  /*72f0*/  ISETP.NE.AND P0, PT, R21, 0x6, PT ;  /* 0x000000061500780c */ /* 0x000fc80003f05270 */
[----:B------:R-:W0:Y:S09]  /*7300*/  F2I.FLOOR.NTZ R4, R4 ;  /* 0x0000000400047305 */ /* 0x000e320000207100 */
        /* <DEDUP_REMOVED lines=23> */
.L_x_120:
[----:B------:R-:W-:-:S05]  /*7480*/  VIADD R8, R8, 0x10 ;  /* 0x0000001008087836 */ /* 0x000fca0000000000 */
[----:B------:R-:W-:-:S13]  /*7490*/  ISETP.GE.AND P2, PT, R8, R13, PT ;  /* 0x0000000d0800720c */ /* 0x000fda0003f46270 */
[----:B------:R-:W-:Y:S05]  /*74a0*/  @!P2 BRA `(.L_x_120) ;  /* 0xfffffffc00f4a947 */ /* 0x000fea000383ffff */
[----:B------:R-:W-:Y:S05]  /*74b0*/  BSYNC.RECONVERGENT B1 ;  /* 0x0000000000017941 */ /* 0x000fea0003800200 */
.L_x_119:
[----:B------:R-:W-:-:S07]  /*74c0*/  CS2R R12, SRZ ;  /* 0x00000000000c7805 */ /* 0x000fce000001ff00 */
.L_x_118:
        /* <DEDUP_REMOVED lines=8> */
.L_x_117:
[----:B------:R-:W-:Y:S01]  /*7550*/  BSSY.RECONVERGENT B1, `(.L_x_121) ;  /* 0x0000006000017945 */ /* 0x000fe20003800200 */
.L_x_122:
[----:B------:R-:W-:Y:S02]  /*7560*/  VIADD R8, R8, 0x4 ;  /* 0x0000000408087836 */ /* 0x000fe40000000000 */
[----:B------:R-:W-:Y:S02]  /*7570*/  IMAD.MOV.U32 R12, RZ, RZ, R13 ;  /* 0x000000ffff0c7224 */ /* 0x000fe400078e000d */
[----:B------:R-:W-:Y:S01]  /*7580*/  IMAD.SHL.U32 R13, R13, 0x1000, RZ ;  /* 0x000010000d0d7824 */ /* 0x000fe200078e00ff */
[----:B------:R-:W-:-:S13]  /*7590*/  ISETP.NE.AND P0, PT, R8, R9, PT ;  /* 0x000000090800720c */ /* 0x000fda0003f05270 */
[----:B------:R-:W-:Y:S05]  /*75a0*/  @P0 BRA `(.L_x_122) ;  /* 0xfffffffc00ec0947 */ /* 0x000fea000383ffff */
[----:B------:R-:W-:Y:S05]  /*75b0*/  BSYNC.RECONVERGENT B1 ;  /* 0x0000000000017941 */ /* 0x000fea0003800200 */
.L_x_121:
[----:B------:R-:W-:Y:S05]  /*75c0*/  BSYNC.RECONVERGENT B0 ;  /* 0x0000000000007941 */ /* 0x000fea0003800200 */
.L_x_116:
[----:B------:R-:W-:-:S07]  /*75d0*/  IMAD.SHL.U32 R12, R12, 0x8000, RZ ;  /* 0x000080000c0c7824 */ /* 0x000fce00078e00ff */
.L_x_115:
[----:B------:R-:W-:-:S05]  /*75e0*/  VIMNMX.U32 R8, PT, PT, R51, 0x2, PT ;  /* 0x0000000233087848 */ /* 0x000fca0003fe0000 */
[----:B------:R-:W-:-:S04]  /*75f0*/  IMAD.SHL.U32 R43, R8, 0x4, RZ ;  /* 0x00000004082b7824 */ /* 0x000fc800078e00ff */
[----:B------:R-:W3:Y:S02]  /*7600*/  LDC R8, c[0x2][R43+0xa0] ;  /* 0x008028002b087b82 */ /* 0x000ee40000000800 */
[----:B---3--:R-:W-:-:S04]  /*7610*/  SHF.R.S32.HI R9, RZ, 0x1f, R8 ;  /* 0x0000001fff097819 */ /* 0x008fc80000011408 */
.L_x_499:
[----:B------:R-:W-:Y:S05]  /*7620*/  BRX R8 -0x7630                                                          (*"BRANCH_TARGETS .L_x_114,.L_x_501,.L_x_502"*) ;  /* 0xffffff8808747949 */ /* 0x000fea000383ffff */
.L_x_502:
[----:B------:R-:W-:Y:S01]  /*7630*/  IMAD.MOV.U32 R13, RZ, RZ, 0x3 ;  /* 0x00000003ff0d7424 */ /* 0x000fe200078e00ff */
[----:B------:R-:W-:-:S04]  /*7640*/  ISETP.NE.AND P0, PT, R51, 0x2, PT ;  /* 0x000000023300780c */ /* 0x000fc80003f05270 */
[----:B------:R-:W-:-:S04]  /*7650*/  SEL R13, R13, 0x6, !P0 ;  /* 0x000000060d0d7807 */ /* 0x000fc80004000000 */
[----:B------:R-:W-:Y:S01]  /*7660*/  SHF.L.U32 R13, R12, R13, RZ ;  /* 0x0000000d0c0d7219 */ /* 0x000fe200000006ff */
[----:B------:R-:W-:Y:S06]  /*7670*/  BRA `(.L_x_114) ;  /* 0x0000000000047947 */ /* 0x000fec0003800000 */
.L_x_501:
[----:B------:R-:W-:-:S07]  /*7680*/  IMAD.MOV.U32 R13, RZ, RZ, R12 ;  /* 0x000000ffff0d7224 */ /* 0x000fce00078e000c */
.L_x_114:
[-C--:B------:R-:W-:Y:S02]  /*7690*/  IABS R12, R13.reuse ;  /* 0x0000000d000c7213 */ /* 0x080fe40000000000 */
[----:B0-----:R-:W-:Y:S02]  /*76a0*/  IABS R56, R4 ;  /* 0x0000000400387213 */ /* 0x001fe40000000000 */
[----:B------:R-:W0:Y:S01]  /*76b0*/  I2F.RP R43, R12 ;  /* 0x0000000c002b7306 */ /* 0x000e220000209400 */
[----:B------:R-:W-:-:S05]  /*76c0*/  IABS R52, R13 ;  /* 0x0000000d00347213 */ /* 0x000fca0000000000 */
[----:B------:R-:W-:Y:S02]  /*76d0*/  IMAD.MOV R52, RZ, RZ, -R52 ;  /* 0x000000ffff347224 */ /* 0x000fe400078e0a34 */
[----:B0-----:R-:W0:Y:S02]  /*76e0*/  MUFU.RCP R43, R43 ;  /* 0x0000002b002b7308 */ /* 0x001e240000001000 */
[----:B0-----:R-:W-:-:S06]  /*76f0*/  VIADD R8, R43, 0xffffffe ;  /* 0x0ffffffe2b087836 */ /* 0x001fcc0000000000 */
[----:B------:R0:W3:Y:S02]  /*7700*/  F2I.FTZ.U32.TRUNC.NTZ R9, R8 ;  /* 0x0000000800097305 */ /* 0x0000e4000021f000 */
[----:B0-----:R-:W-:Y:S02]  /*7710*/  IMAD.MOV.U32 R8, RZ, RZ, RZ ;  /* 0x000000ffff087224 */ /* 0x001fe400078e00ff */
[----:B---3--:R-:W-:-:S04]  /*7720*/  IMAD.MOV R51, RZ, RZ, -R9 ;  /* 0x000000ffff337224 */ /* 0x008fc800078e0a09 */
[----:B------:R-:W-:-:S04]  /*7730*/  IMAD R51, R51, R12, RZ ;  /* 0x0000000c33337224 */ /* 0x000fc800078e02ff */
[----:B------:R-:W-:Y:S01]  /*7740*/  IMAD.HI.U32 R9, R9, R51, R8 ;  /* 0x0000003309097227 */ /* 0x000fe200078e0008 */
[----:B------:R-:W-:-:S04]  /*7750*/  LOP3.LUT R8, R4, R13, RZ, 0x3c, !PT ;  /* 0x0000000d04087212 */ /* 0x000fc800078e3cff */
[----:B------:R-:W-:Y:S01]  /*7760*/  ISETP.GE.AND P3, PT, R8, RZ, PT ;  /* 0x000000ff0800720c */ /* 0x000fe20003f66270 */
[----:B------:R-:W-:-:S04]  /*7770*/  IMAD.HI.U32 R9, R9, R56, RZ ;  /* 0x0000003809097227 */ /* 0x000fc800078e00ff */
[----:B------:R-:W-:-:S05]  /*7780*/  IMAD R43, R9, R52, R56 ;  /* 0x00000034092b7224 */ /* 0x000fca00078e0238 */
[----:B------:R-:W-:-:S13]  /*7790*/  ISETP.GT.U32.AND P2, PT, R12, R43, PT ;  /* 0x0000002b0c00720c */ /* 0x000fda0003f44070 */
[----:B------:R-:W-:Y:S02]  /*77a0*/  @!P2 IMAD.IADD R43, R43, 0x1, -R12 ;  /* 0x000000012b2ba824 */ /* 0x000fe400078e0a0c */
[----:B------:R-:W-:Y:S01]  /*77b0*/  @!P2 VIADD R9, R9, 0x1 ;  /* 0x000000010909a836 */ /* 0x000fe20000000000 */
[----:B------:R-:W-:Y:S02]  /*77c0*/  ISETP.NE.AND P2, PT, R13, RZ, PT ;  /* 0x000000ff0d00720c */ /* 0x000fe40003f45270 */
[----:B------:R-:W-:-:S13]  /*77d0*/  ISETP.GE.U32.AND P0, PT, R43, R12, PT ;  /* 0x0000000c2b00720c */ /* 0x000fda0003f06070 */
        /* <DEDUP_REMOVED lines=101> */
[----:B------:R-:W-:-:S13]  /*7e30*/  ISETP.NE.AND P1, PT, R43, RZ, PT ;  /* 0x000000ff2b00720c */ /* 0x000fda0003f25270 */
[----:B------:R-:W-:Y:S05]  /*7e40*/  @!P1 BREAK.RELIABLE B1 ;  /* 0x0000000000019942 */ /* 0x000fea0003800100 */
[----:B------:R-:W-:Y:S05]  /*7e50*/  @!P1 BRA `(.L_x_5) ;  /* 0x000000dc006c9947 */ /* 0x000fea0003800000 */
[----:B------:R-:W-:-:S05]  /*7e60*/  VIMNMX.U32 R3, PT, PT, R8, 0x4, PT ;  /* 0x0000000408037848 */ /* 0x000fca0003fe0000 */
[----:B------:R-:W-:-:S04]  /*7e70*/  IMAD.SHL.U32 R3, R3, 0x4, RZ ;  /* 0x0000000403037824 */ /* 0x000fc800078e00ff */
[----:B------:R-:W0:Y:S02]  /*7e80*/  LDC R12, c[0x2][R3+0xac] ;  /* 0x00802b00030c7b82 */ /* 0x000e240000000800 */
[----:B0-----:R-:W-:-:S04]  /*7e90*/  SHF.R.S32.HI R13, RZ, 0x1f, R12 ;  /* 0x0000001fff0d7819 */ /* 0x001fc8000001140c */
.L_x_503:
[----:B------:R-:W-:Y:S05]  /*7ea0*/  BRX R12 -0x7eb0                                                         (*"BRANCH_TARGETS .L_x_504,.L_x_124"*) ;  /* 0xffffff800c547949 */ /* 0x000fea000383ffff */
.L_x_124:
[----:B------:R-:W-:Y:S05]  /*7eb0*/  BSYNC.RELIABLE B1 ;  /* 0x0000000000017941 */ /* 0x000fea0003800100 */
.L_x_123:
[----:B------:R-:W-:Y:S02]  /*7ec0*/  SHF.L.U32 R35, R53, R8, RZ ;  /* 0x0000000835237219 */ /* 0x000fe400000006ff */
[C---:B------:R-:W-:Y:S02]  /*7ed0*/  ISETP.NE.AND P2, PT, R42.reuse, RZ, PT ;  /* 0x000000ff2a00720c */ /* 0x040fe40003f45270 */
[----:B------:R-:W-:Y:S02]  /*7ee0*/  LOP3.LUT P1, RZ, R35, 0x2a, RZ, 0xc0, !PT ;  /* 0x0000002a23ff7812 */ /* 0x000fe4000782c0ff */
[----:B------:R-:W-:Y:S02]  /*7ef0*/  ISETP.NE.AND P3, PT, R42, RZ, PT ;  /* 0x000000ff2a00720c */ /* 0x000fe40003f65270 */
[----:B------:R-:W-:Y:S02]  /*7f00*/  ISETP.LE.U32.AND P1, PT, R8, 0x5, P1 ;  /* 0x000000050800780c */ /* 0x000fe40000f23070 */
[----:B------:R-:W-:-:S11]  /*7f10*/  P2R R3, PR, RZ, 0x8 ;  /* 0x00000008ff037803 */ /* 0x000fd60000000000 */
        /* <DEDUP_REMOVED lines=36> */
[----:B------:R-:W-:Y:S01]  /*8160*/  ISETP.NE.AND P5, PT, R31, RZ, PT ;  /* 0x000000ff1f00720c */ /* 0x000fe20003fa5270 */
[----:B------:R-:W-:-:S12]  /*8170*/  BSSY.RELIABLE B1, `(.L_x_125) ;  /* 0x000000a000017945 */ /* 0x000fd80003800100 */
        /* <DEDUP_REMOVED lines=8> */
.L_x_509:
[----:B------:R-:W-:Y:S05]  /*8200*/  BRX R12 -0x8210                                                         (*"BRANCH_TARGETS .L_x_510,.L_x_126"*) ;  /* 0xffffff7c0c7c7949 */ /* 0x000fea000383ffff */
.L_x_126:
[----:B------:R-:W-:Y:S05]  /*8210*/  BSYNC.RELIABLE B1 ;  /* 0x0000000000017941 */ /* 0x000fea0003800100 */
.L_x_125:
        /* <DEDUP_REMOVED lines=28> */
.L_x_517:
[----:B------:R-:W-:Y:S05]  /*83e0*/  BRX R12 -0x83f0                                                         (*"BRANCH_TARGETS .L_x_518,.L_x_128"*) ;  /* 0xffffff7c0c047949 */ /* 0x000fea000383ffff */
.L_x_128:
[----:B------:R-:W-:Y:S05]  /*83f0*/  BSYNC.RELIABLE B1 ;  /* 0x0000000000017941 */ /* 0x000fea0003800100 */
.L_x_127:
        /* <DEDUP_REMOVED lines=23> */
[----:B------:R-:W3:Y:S01]  /*8570*/  LDL R14, [R1+0x2f0] ;  /* 0x0002f000010e7983 */ /* 0x000ee20000100800 */
[----:B------:R-:W-:-:S04]  /*8580*/  ISETP.EQ.OR P1, PT, R8, 0x7, !P1 ;  /* 0x000000070800780c */ /* 0x000fc80004f22670 */
[----:B------:R-:W-:Y:S02]  /*8590*/  ISETP.EQ.OR P1, PT, R43, 0x7, P1 ;  /* 0x000000072b00780c */ /* 0x000fe40000f22670 */
[C---:B---3--:R-:W-:Y:S02]  /*85a0*/  ISETP.NE.AND P3, PT, R14.reuse, RZ, PT ;  /* 0x000000ff0e00720c */ /* 0x048fe40003f65270 */
[----:B------:R-:W-:-:S04]  /*85b0*/  ISETP.NE.AND P4, PT, R14, RZ, PT ;  /* 0x000000ff0e00720c */ /* 0x000fc80003f85270 */
[----:B------:R-:W-:-:S07]  /*85c0*/  P2R R12, PR, RZ, 0x10 ;  /* 0x00000010ff0c7803 */ /* 0x000fce0000000000 */
        /* <DEDUP_REMOVED lines=54> */
.L_x_129:
        /* <DEDUP_REMOVED lines=36> */
.L_x_135:
[----:B------:R-:W-:Y:S01]  /*8b70*/  FSETP.GEU.AND P0, PT, R27, -|R28|, PT ;  /* 0xc000001c1b00720b */ /* 0x000fe20003f0e000 */
[----:B------:R-:W-:-:S12]  /*8b80*/  FADD R12, R12, -1 ;  /* 0xbf8000000c0c7421 */ /* 0x000fd80000000000 */
[----:B------:R-:W-:-:S07]  /*8b90*/  @!P0 FADD R12, R12, -1 ;  /* 0xbf8000000c0c8421 */ /* 0x000fce0000000000 */
.L_x_134:
[----:B------:R-:W-:Y:S05]  /*8ba0*/  BSYNC.RECONVERGENT B1 ;  /* 0x0000000000017941 */ /* 0x000fea0003800200 */
.L_x_133:
[----:B------:R-:W-:Y:S01]  /*8bb0*/  FFMA R25, -|R28|, R12, R25 ;  /* 0x0000000c1c197223 */ /* 0x000fe20000000319 */
[----:B------:R-:W-:Y:S06]  /*8bc0*/  BRA `(.L_x_131) ;  /* 0x0000000000787947 */ /* 0x000fec0003800000 */
.L_x_132:
        /* <DEDUP_REMOVED lines=14> */
.L_x_138:
        /* <DEDUP_REMOVED lines=13> */
.L_x_137:
[----:B------:R-:W-:Y:S05]  /*8d80*/  BSYNC.RECONVERGENT B1 ;  /* 0x0000000000017941 */ /* 0x000fea0003800200 */
.L_x_136:
[----:B------:R-:W-:-:S04]  /*8d90*/  FMUL R8, R8, 1.1920928955078125e-07 ;  /* 0x3400000008087820 */ /* 0x000fc80000400000 */
[----:B------:R-:W-:-:S07]  /*8da0*/  FMUL R25, R27, R8 ;  /* 0x000000081b197220 */ /* 0x000fce0000400000 */
.L_x_131:
[----:B------:R-:W-:Y:S05]  /*8db0*/  BSYNC.RECONVERGENT B0 ;  /* 0x0000000000007941 */ /* 0x000fea0003800200 */
.L_x_130:
[C---:B------:R-:W-:Y:S02]  /*8dc0*/  FSETP.NAN.AND P0, PT, |R25|.reuse, |R25|, PT ;  /* 0x400000191900720b */ /* 0x040fe40003f08200 */
[----:B------:R-:W-:-:S04]  /*8dd0*/  LOP3.LUT R4, R25, 0x80000000, R4, 0xb8, !PT ;  /* 0x8000000019047812 */ /* 0x000fc800078eb804 */
[----:B------:R-:W-:Y:S02]  /*8de0*/  FSEL R4, R25, R4, P0 ;  /* 0x0000000419047208 */ /* 0x000fe40000000000 */
[----:B------:R-:W-:-:S04]  /*8df0*/  ISETP.NE.AND P0, PT, R21, 0x7, PT ;  /* 0x000000071500780c */ /* 0x000fc80003f05270 */
[----:B------:R-:W3:Y:S09]  /*8e00*/  F2I.FLOOR.NTZ R4, R4 ;  /* 0x0000000400047305 */ /* 0x000ef20000207100 */
[----:B------:R-:W-:Y:S05]  /*8e10*/  @!P0 BRA `(.L_x_7) ;  /* 0x0000005800d88947 */ /* 0x000fea0003800000 */
[----:B------:R-:W-:Y:S01]  /*8e20*/  ISETP.GE.U32.AND P0, PT, R44, 0x9, PT ;  /* 0x000000092c00780c */ /* 0x000fe20003f06070 */
[----:B0-----:R-:W-:-:S12]  /*8e30*/  IMAD.MOV.U32 R29, RZ, RZ, 0x1 ;  /* 0x00000001ff1d7424 */ /* 0x001fd800078e00ff */
[----:B------:R-:W-:Y:S05]  /*8e40*/  @!P0 BRA `(.L_x_139) ;  /* 0x0000000000708947 */ /* 0x000fea0003800000 */
[C---:B------:R-:W-:Y:S01]  /*8e50*/  VIADD R8, R44.reuse, 0xfffffff7 ;  /* 0xfffffff72c087836 */ /* 0x040fe20000000000 */
[----:B------:R-:W-:Y:S01]  /*8e60*/  LOP3.LUT R21, R44, 0x3, RZ, 0xc0, !PT ;  /* 0x000000032c157812 */ /* 0x000fe200078ec0ff */
[----:B------:R-:W-:-:S03]  /*8e70*/  IMAD.MOV.U32 R12, RZ, RZ, 0x8 ;  /* 0x00000008ff0c7424 */ /* 0x000fc600078e00ff */
[----:B------:R-:W-:-:S13]  /*8e80*/  ISETP.GE.U32.AND P0, PT, R8, 0x3, PT ;  /* 0x000000030800780c */ /* 0x000fda0003f06070 */
[----:B------:R-:W-:Y:S05]  /*8e90*/  @!P0 BRA `(.L_x_140) ;  /* 0x0000000000308947 */ /* 0x000fea0003800000 */
[----:B------:R-:W-:Y:S01]  /*8ea0*/  LOP3.LUT R9, R44, 0x7ffffffc, RZ, 0xc0, !PT ;  /* 0x7ffffffc2c097812 */ /* 0x000fe200078ec0ff */
[----:B------:R-:W-:Y:S01]  /*8eb0*/  BSSY.RECONVERGENT B0, `(.L_x_141) ;  /* 0x0000009000007945 */ /* 0x000fe20003800200 */
[----:B------:R-:W-:Y:S02]  /*8ec0*/  IMAD.MOV.U32 R8, RZ, RZ, RZ ;  /* 0x000000ffff087224 */ /* 0x000fe400078e00ff */
[----:B------:R-:W-:Y:S02]  /*8ed0*/  IMAD.MOV.U32 R29, RZ, RZ, 0x1 ;  /* 0x00000001ff1d7424 */ /* 0x000fe400078e00ff */
[----:B------:R-:W-:-:S07]  /*8ee0*/  VIADD R9, R9, 0xfffffff4 ;  /* 0xfffffff409097836 */ /* 0x000fce0000000000 */
.L_x_142:
[C---:B------:R-:W-:Y:S01]  /*8ef0*/  ISETP.NE.AND P0, PT, R8.reuse, R9, PT ;  /* 0x000000090800720c */ /* 0x040fe20003f05270 */
[----:B------:R-:W-:Y:S02]  /*8f00*/  IMAD.MOV.U32 R12, RZ, RZ, R29 ;  /* 0x000000ffff0c7224 */ /* 0x000fe400078e001d */
[----:B------:R-:W-:Y:S02]  /*8f10*/  VIADD R8, R8, 0x4 ;  /* 0x0000000408087836 */ /* 0x000fe40000000000 */
[----:B------:R-:W-:-:S08]  /*8f20*/  IMAD.SHL.U32 R29, R29, 0x1000, RZ ;  /* 0x000010001d1d7824 */ /* 0x000fd000078e00ff */
[----:B------:R-:W-:Y:S05]  /*8f30*/  @P0 BRA `(.L_x_142) ;  /* 0xfffffffc00ec0947 */ /* 0x000fea000383ffff */
[----:B------:R-:W-:Y:S05]  /*8f40*/  BSYNC.RECONVERGENT B0 ;  /* 0x0000000000007941 */ /* 0x000fea0003800200 */
.L_x_141:
[----:B------:R-:W-:-:S07]  /*8f50*/  IMAD.SHL.U32 R12, R12, 0x8000, RZ ;  /* 0x000080000c0c7824 */ /* 0x000fce00078e00ff */
.L_x_140:
[----:B------:R-:W-:-:S05]  /*8f60*/  VIMNMX.U32 R8, PT, PT, R21, 0x2, PT ;  /* 0x0000000215087848 */ /* 0x000fca0003fe0000 */
[----:B------:R-:W-:-:S04]  /*8f70*/  IMAD.SHL.U32 R20, R8, 0x4, RZ ;  /* 0x0000000408147824 */ /* 0x000fc800078e00ff */
[----:B------:R-:W0:Y:S02]  /*8f80*/  LDC R8, c[0x2][R20+0xfc] ;  /* 0x00803f0014087b82 */ /* 0x000e240000000800 */
[----:B0-----:R-:W-:-:S04]  /*8f90*/  SHF.R.S32.HI R9, RZ, 0x1f, R8 ;  /* 0x0000001fff097819 */ /* 0x001fc80000011408 */
.L_x_526:
[----:B------:R-:W-:Y:S05]  /*8fa0*/  BRX R8 -0x8fb0                                                          (*"BRANCH_TARGETS .L_x_139,.L_x_528,.L_x_529"*) ;  /* 0xffffff7008147949 */ /* 0x000fea000383ffff */
.L_x_529:
[----:B------:R-:W-:Y:S01]  /*8fb0*/  IMAD.MOV.U32 R29, RZ, RZ, 0x3 ;  /* 0x00000003ff1d7424 */ /* 0x000fe200078e00ff */
[----:B------:R-:W-:-:S04]  /*8fc0*/  ISETP.NE.AND P0, PT, R21, 0x2, PT ;  /* 0x000000021500780c */ /* 0x000fc80003f05270 */
[----:B------:R-:W-:-:S04]  /*8fd0*/  SEL R29, R29, 0x6, !P0 ;  /* 0x000000061d1d7807 */ /* 0x000fc80004000000 */
[----:B------:R-:W-:Y:S01]  /*8fe0*/  SHF.L.U32 R29, R12, R29, RZ ;  /* 0x0000001d0c1d7219 */ /* 0x000fe200000006ff */
[----:B------:R-:W-:Y:S06]  /*8ff0*/  BRA `(.L_x_139) ;  /* 0x0000000000047947 */ /* 0x000fec0003800000 */
.L_x_528:
[----:B------:R-:W-:-:S07]  /*9000*/  IMAD.MOV.U32 R29, RZ, RZ, R12 ;  /* 0x000000ffff1d7224 */ /* 0x000fce00078e000c */
.L_x_139:
[----:B------:R-:W4:Y:S01]  /*9010*/  LDL.64 R20, [R1+0x210] ;  /* 0x0002100001147983 */ /* 0x000f220000100a00 */
[-C--:B------:R-:W-:Y:S02]  /*9020*/  IABS R25, R29.reuse ;  /* 0x0000001d00197213 */ /* 0x080fe40000000000 */
[----:B------:R-:W-:Y:S02]  /*9030*/  IABS R30, R29 ;  /* 0x0000001d001e7213 */ /* 0x000fe40000000000 */
[----:B------:R-:W0:Y:S08]  /*9040*/  I2F.RP R12, R25 ;  /* 0x00000019000c7306 */ /* 0x000e300000209400 */
[----:B0-----:R-:W0:Y:S02]  /*9050*/  MUFU.RCP R12, R12 ;  /* 0x0000000c000c7308 */ /* 0x001e240000001000 */
[----:B0-----:R-:W-:-:S02]  /*9060*/  VIADD R8, R12, 0xffffffe ;  /* 0x0ffffffe0c087836 */ /* 0x001fc40000000000 */
[----:B------:R-:W-:-:S04]  /*9070*/  IMAD.MOV R12, RZ, RZ, -R30 ;  /* 0x000000ffff0c7224 */ /* 0x000fc800078e0a1e */
[----:B------:R0:W5:Y:S02]  /*9080*/  F2I.FTZ.U32.TRUNC.NTZ R9, R8 ;  /* 0x0000000800097305 */ /* 0x000164000021f000 */
[----:B0-----:R-:W-:Y:S02]  /*9090*/  IMAD.MOV.U32 R8, RZ, RZ, RZ ;  /* 0x000000ffff087224 */ /* 0x001fe400078e00ff */
[----:B-----5:R-:W-:-:S04]  /*90a0*/  IMAD.MOV R28, RZ, RZ, -R9 ;  /* 0x000000ffff1c7224 */ /* 0x020fc800078e0a09 */
[----:B------:R-:W-:Y:S01]  /*90b0*/  IMAD R27, R28, R25, RZ ;  /* 0x000000191c1b7224 */ /* 0x000fe200078e02ff */
[----:B---3--:R-:W-:-:S03]  /*90c0*/  IABS R28, R4 ;  /* 0x00000004001c7213 */ /* 0x008fc60000000000 */
        /* <DEDUP_REMOVED lines=13> */
[----:B------:R-:W-:-:S05]  /*91a0*/  @!P1 LOP3.LUT R8, RZ, R29, RZ, 0x33, !PT ;  /* 0x0000001dff089212 */ /* 0x000fca00078e33ff */
[C---:B------:R-:W-:Y:S02]  /*91b0*/  VIADD R9, R8.reuse, 0x7 ;  /* 0x0000000708097836 */ /* 0x040fe40000000000 */
[----:B------:R-:W-:-:S03]  /*91c0*/  VIADD R55, R8, 0xfffffff9 ;  /* 0xfffffff908377836 */ /* 0x000fc60000000000 */
[----:B------:R-:W-:-:S04]  /*91d0*/  ISETP.NE.AND P0, PT, R9, RZ, PT ;  /* 0x000000ff0900720c */ /* 0x000fc80003f05270 */
[----:B------:R-:W-:-:S04]  /*91e0*/  ISETP.EQ.OR P0, PT, R8, RZ, !P0 ;  /* 0x000000ff0800720c */ /* 0x000fc80004702670 */
[----:B------:R-:W-:Y:S02]  /*91f0*/  ISETP.EQ.OR P0, PT, R55, RZ, P0 ;  /* 0x000000ff3700720c */ /* 0x000fe40000702670 */
[----:B----4-:R-:W-:-:S13]  /*9200*/  ISETP.NE.AND P1, PT, R20, RZ, PT ;  /* 0x000000ff1400720c */ /* 0x010fda0003f25270 */
        /* <DEDUP_REMOVED lines=31> */
[----:B------:R-:W3:Y:S01]  /*9400*/  LDL.64 R22, [R1+0x230] ;  /* 0x0002300001167983 */ /* 0x000ee20000100a00 */
[----:B------:R-:W-:-:S04]  /*9410*/  ISETP.EQ.OR P0, PT, R8, 0x1, !P0 ;  /* 0x000000010800780c */ /* 0x000fc80004702670 */
[----:B------:R-:W-:Y:S02]  /*9420*/  ISETP.EQ.OR P0, PT, R55, 0x1, P0 ;  /* 0x000000013700780c */ /* 0x000fe40000702670 */
[----:B---3--:R-:W-:-:S13]  /*9430*/  ISETP.NE.AND P5, PT, R22, RZ, PT ;  /* 0x000000ff1600720c */ /* 0x008fda0003fa5270 */
        /* <DEDUP_REMOVED lines=26> */
[----:B------:R-:W3:Y:S01]  /*95e0*/  LDL.64 R24, [R1+0x250] ;  /* 0x0002500001187983 */ /* 0x000ee20000100a00 */
[----:B------:R-:W-:-:S04]  /*95f0*/  ISETP.EQ.OR P1, PT, R8, 0x2, !P1 ;  /* 0x000000020800780c */ /* 0x000fc80004f22670 */
[----:B------:R-:W-:Y:S02]  /*9600*/  ISETP.EQ.OR P1, PT, R55, 0x2, P1 ;  /* 0x000000023700780c */ /* 0x000fe40000f22670 */
        /* <DEDUP_REMOVED lines=45> */
[----:B------:R-:W-:Y:S01]  /*98e0*/  ISETP.NE.AND P6, PT, R42, RZ, PT ;  /* 0x000000ff2a00720c */ /* 0x000fe20003fc5270 */
[----:B------:R-:W-:-:S12]  /*98f0*/  BSSY.RELIABLE B1, `(.L_x_143) ;  /* 0x000000a000017945 */ /* 0x000fd80003800100 */
[----:B------:R-:W-:Y:S05]  /*9900*/  @!P6 BRA `(.L_x_144) ;  /* 0x000000000020e947 */ /* 0x000fea0003800000 */
[----:B------:R-:W-:-:S13]  /*9910*/  ISETP.NE.AND P1, PT, R55, -0x1, PT ;  /* 0xffffffff3700780c */ /* 0x000fda0003f25270 */
[----:B------:R-:W-:Y:S05]  /*9920*/  @!P1 BREAK.RELIABLE B1 ;  /* 0x0000000000019942 */ /* 0x000fea0003800100 */
[----:B------:R-:W-:Y:S05]  /*9930*/  @!P1 BRA `(.L_x_5) ;  /* 0x000000c000b49947 */ /* 0x000fea0003800000 */
[----:B------:R-:W-:-:S05]  /*9940*/  VIMNMX.U32 R6, PT, PT, R8, 0x4, PT ;  /* 0x0000000408067848 */ /* 0x000fca0003fe0000 */
[----:B------:R-:W-:-:S04]  /*9950*/  IMAD.SHL.U32 R28, R6, 0x4, RZ ;  /* 0x00000004061c7824 */ /* 0x000fc800078e00ff */
[----:B------:R-:W0:Y:S02]  /*9960*/  LDC R6, c[0x2][R28+0x108] ;  /* 0x008042001c067b82 */ /* 0x000e240000000800 */
[----:B0-----:R-:W-:-:S04]  /*9970*/  SHF.R.S32.HI R7, RZ, 0x1f, R6 ;  /* 0x0000001fff077819 */ /* 0x001fc80000011406 */
.L_x_530:
[----:B------:R-:W-:Y:S05]  /*9980*/  BRX R6 -0x9990                                                          (*"BRANCH_TARGETS .L_x_531,.L_x_144"*) ;  /* 0xffffff64069c7949 */ /* 0x000fea000383ffff */
.L_x_144:
[----:B------:R-:W-:Y:S05]  /*9990*/  BSYNC.RELIABLE B1 ;  /* 0x0000000000017941 */ /* 0x000fea0003800100 */
.L_x_143:
        /* <DEDUP_REMOVED lines=12> */
[----:B------:R-:W3:Y:S04]  /*9a60*/  LDL.64 R28, [R1+0x290] ;  /* 0x00029000011c7983 */ /* 0x000ee80000100a00 */
[----:B------:R0:W5:Y:S01]  /*9a70*/  LDL R3, [R1+0x298] ;  /* 0x0002980001037983 */ /* 0x0001620000100800 */
[----:B------:R-:W-:-:S04]  /*9a80*/  ISETP.EQ.OR P3, PT, R8, 0x4, !P3 ;  /* 0x000000040800780c */ /* 0x000fc80005f62670 */
[----:B------:R-:W-:Y:S02]  /*9a90*/  ISETP.EQ.OR P3, PT, R55, 0x4, P3 ;  /* 0x000000043700780c */ /* 0x000fe40001f62670 */
[----:B---3--:R-:W-:-:S13]  /*9aa0*/  ISETP.NE.AND P1, PT, R28, RZ, PT ;  /* 0x000000ff1c00720c */ /* 0x008fda0003f25270 */
[----:B0-----:R-:W-:Y:S05]  /*9ab0*/  @P3 BRA P1, `(.L_x_5) ;  /* 0x000000c000543947 */ /* 0x001fea0000800000 */
[----:B------:R-:W-:Y:S02]  /*9ac0*/  ISETP.EQ.OR P1, PT, R8, 0x4, !P4 ;  /* 0x000000040800780c */ /* 0x000fe40006722670 */
[----:B------:R-:W-:Y:S02]  /*9ad0*/  ISETP.NE.AND P2, PT, R29, RZ, PT ;  /* 0x000000ff1d00720c */ /* 0x000fe40003f45270 */
[----:B------:R-:W-:-:S13]  /*9ae0*/  ISETP.EQ.OR P1, PT, R55, 0x3, P1 ;  /* 0x000000033700780c */ /* 0x000fda0000f22670 */
[----:B------:R-:W-:Y:S05]  /*9af0*/  @P1 BRA P2, `(.L_x_5) ;  /* 0x000000c000441947 */ /* 0x000fea0001000000 */
[----:B------:R-:W-:Y:S02]  /*9b00*/  ISETP.EQ.OR P1, PT, R8, 0x4, !P0 ;  /* 0x000000040800780c */ /* 0x000fe40004722670 */
[----:B-----5:R-:W-:Y:S02]  /*9b10*/  ISETP.NE.AND P2, PT, R3, RZ, PT ;  /* 0x000000ff0300720c */ /* 0x020fe40003f45270 */
        /* <DEDUP_REMOVED lines=10> */
[----:B------:R-:W-:-:S13]  /*9bc0*/  ISETP.EQ.OR P2, PT, R55, RZ, P2 ;  /* 0x000000ff3700720c */ /* 0x000fda0001742670 */
        /* <DEDUP_REMOVED lines=20> */
[----:B-----5:R-:W-:Y:S01]  /*9d10*/  ISETP.NE.AND P2, PT, R2, RZ, PT ;  /* 0x000000ff0200720c */ /* 0x020fe20003f45270 */
        /* <DEDUP_REMOVED lines=9> */
.L_x_536:
[----:B------:R-:W-:Y:S05]  /*9db0*/  BRX R32 -0x9dc0                                                         (*"BRANCH_TARGETS .L_x_537,.L_x_146"*) ;  /* 0xffffff6020907949 */ /* 0x000fea000383ffff */
.L_x_146:
[----:B------:R-:W-:Y:S05]  /*9dc0*/  BSYNC.RELIABLE B1 ;  /* 0x0000000000017941 */ /* 0x000fea0003800100 */
.L_x_145:
        /* <DEDUP_REMOVED lines=33> */
.L_x_544:
[----:B------:R-:W-:Y:S05]  /*9fe0*/  BRX R34 -0x9ff0                                                         (*"BRANCH_TARGETS .L_x_545,.L_x_148"*) ;  /* 0xffffff6022047949 */ /* 0x000fea000383ffff */
.L_x_148:
[----:B------:R-:W-:Y:S05]  /*9ff0*/  BSYNC.RELIABLE B1 ;  /* 0x0000000000017941 */ /* 0x000fea0003800100 */
.L_x_147:
[----:B------:R-:W-:Y:S02]  /*a000*/  ISETP.EQ.OR P0, PT, R8, 0x6, !P1 ;  /* 0x000000060800780c */ /* 0x000fe40004f02670 */
[C---:B-----5:R-:W-:Y:S02]  /*a010*/  ISETP.NE.AND P3, PT, R0.reuse, RZ, PT ;  /* 0x000000ff0000720c */ /* 0x060fe40003f65270 */
[----:B------:R-:W-:Y:S02]  /*a020*/  ISETP.EQ.OR P0, PT, R55, 0x4, P0 ;  /* 0x000000043700780c */ /* 0x000fe40000702670 */
[----:B------:R-:W-:-:S04]  /*a030*/  ISETP.NE.AND P4, PT, R0, RZ, PT ;  /* 0x000000ff0000720c */ /* 0x000fc80003f85270 */
[----:B------:R-:W-:-:S07]  /*a040*/  P2R R34, PR, RZ, 0x10 ;  /* 0x00000010ff227803 */ /* 0x000fce0000000000 */
        /* <DEDUP_REMOVED lines=30> */
.L_x_553:
[----:B------:R-:W-:Y:S05]  /*a230*/  BRX R34 -0xa240                                                         (*"BRANCH_TARGETS .L_x_554,.L_x_150"*) ;  /* 0xffffff5c22707949 */ /* 0x000fea000383ffff */
.L_x_150:
[----:B------:R-:W-:Y:S05]  /*a240*/  BSYNC.RELIABLE B1 ;  /* 0x0000000000017941 */ /* 0x000fea0003800100 */
.L_x_149:
[----:B------:R-:W3:Y:S04]  /*a250*/  LDL R51, [R1+0x2f4] ;  /* 0x0002f40001337983 */ /* 0x000ee80000100800 */
[----:B------:R0:W5:Y:S01]  /*a260*/  LDL R5, [R1+0x2f8] ;  /* 0x0002f80001057983 */ /* 0x0001620000100800 */
[----:B------:R-:W-:-:S04]  /*a270*/  ISETP.EQ.OR P1, PT, R8, 0x7, !P1 ;  /* 0x000000070800780c */ /* 0x000fc80004f22670 */
[----:B------:R-:W-:Y:S02]  /*a280*/  ISETP.EQ.OR P1, PT, R55, 0x6, P1 ;  /* 0x000000063700780c */ /* 0x000fe40000f22670 */
[C---:B---3--:R-:W-:Y:S02]  /*a290*/  ISETP.NE.AND P3, PT, R51.reuse, RZ, PT ;  /* 0x000000ff3300720c */ /* 0x048fe40003f65270 */
[----:B------:R-:W-:-:S04]  /*a2a0*/  ISETP.NE.AND P4, PT, R51, RZ, PT ;  /* 0x000000ff3300720c */ /* 0x000fc80003f85270 */
[----:B------:R-:W-:-:S07]  /*a2b0*/  P2R R34, PR, RZ, 0x10 ;  /* 0x00000010ff227803 */ /* 0x000fce0000000000 */
[----:B0-----:R-:W-:Y:S05]  /*a2c0*/  @P1 BRA P3, `(.L_x_5) ;  /* 0x000000b800501947 */ /* 0x001fea0001800000 */
[----:B------:R-:W-:Y:S02]  /*a2d0*/  ISETP.EQ.OR P2, PT, R8, 0x7, !P2 ;  /* 0x000000070800780c */ /* 0x000fe40005742670 */
[----:B-----5:R-:W-:Y:S02]  /*a2e0*/  ISETP.NE.AND P1, PT, R5, RZ, PT ;  /* 0x000000ff0500720c */ /* 0x020fe40003f25270 */
        /* <DEDUP_REMOVED lines=25> */
[----:B------:R-:W-:Y:S01]  /*a480*/  ISETP.NE.AND P0, PT, R44, 0x8, PT ;  /* 0x000000082c00780c */ /* 0x000fe20003f05270 */
[----:B------:R-:W-:-:S12]  /*a490*/  IMAD.MOV.U32 R34, RZ, RZ, 0x3f800000 ;  /* 0x3f800000ff227424 */ /* 0x000fd800078e00ff */
[----:B------:R-:W-:Y:S05]  /*a4a0*/  @!P0 BRA `(.L_x_151) ;  /* 0x00000000006c8947 */ /* 0x000fea0003800000 */
[----:B------:R-:W-:Y:S02]  /*a4b0*/  VIADD R9, R44, 0xfffffff8 ;  /* 0xfffffff82c097836 */ /* 0x000fe40000000000 */
[----:B------:R-:W-:-:S03]  /*a4c0*/  IMAD.MOV.U32 R57, RZ, RZ, 0x391fcb8e ;  /* 0x391fcb8eff397424 */ /* 0x000fc600078e00ff */
        /* <DEDUP_REMOVED lines=25> */
.L_x_151:
        /* <DEDUP_REMOVED lines=36> */
.L_x_157:
[----:B------:R-:W-:Y:S01]  /*a8a0*/  FSETP.GEU.AND P0, PT, R55, -|R8|, PT ;  /* 0xc00000083700720b */ /* 0x000fe20003f0e000 */
[----:B------:R-:W-:-:S12]  /*a8b0*/  FADD R34, R34, -1 ;  /* 0xbf80000022227421 */ /* 0x000fd80000000000 */
[----:B------:R-:W-:-:S07]  /*a8c0*/  @!P0 FADD R34, R34, -1 ;  /* 0xbf80000022228421 */ /* 0x000fce0000000000 */
.L_x_156:
[----:B------:R-:W-:Y:S05]  /*a8d0*/  BSYNC.RECONVERGENT B1 ;  /* 0x0000000000017941 */ /* 0x000fea0003800200 */
.L_x_155:
[----:B------:R-:W-:Y:S01]  /*a8e0*/  FFMA R9, -|R8|, R34, R9 ;  /* 0x0000002208097223 */ /* 0x000fe20000000309 */
[----:B------:R-:W-:Y:S06]  /*a8f0*/  BRA `(.L_x_153) ;  /* 0x0000000000887947 */ /* 0x000fec0003800000 */
.L_x_154:
[----:B------:R-:W-:Y:S01]  /*a900*/  LOP3.LUT R54, R56, 0xff800000, RZ, 0xc0, !PT ;  /* 0xff80000038367812 */ /* 0x000fe200078ec0ff */
[----:B------:R-:W-:Y:S01]  /*a910*/  FADD R35, |R4|, -RZ ;  /* 0x800000ff04237221 */ /* 0x000fe20000000200 */
[----:B------:R-:W-:Y:S01]  /*a920*/  FSETP.GT.AND P2, PT, |R8|, RZ, PT ;  /* 0x000000ff0800720b */ /* 0x000fe20003f44200 */
[----:B------:R-:W-:Y:S01]  /*a930*/  BSSY.RECONVERGENT B1, `(.L_x_158) ;  /* 0x000001c000017945 */ /* 0x000fe20003800200 */
[C---:B------:R-:W-:Y:S02]  /*a940*/  IADD3 R34, PT, PT, R9.reuse, 0xb800000, -R54 ;  /* 0x0b80000009227810 */ /* 0x040fe40007ffe836 */
[----:B------:R-:W-:Y:S02]  /*a950*/  LOP3.LUT R9, R9, 0x7fffff, RZ, 0xc0, !PT ;  /* 0x007fffff09097812 */ /* 0x000fe400078ec0ff */
[----:B------:R-:W-:Y:S02]  /*a960*/  LOP3.LUT P1, R53, R34, 0xff800000, RZ, 0xc0, !PT ;  /* 0xff80000022357812 */ /* 0x000fe4000782c0ff */
[----:B------:R-:W-:-:S02]  /*a970*/  ISETP.GT.U32.AND P0, PT, R35, 0x7f7fffff, PT ;  /* 0x7f7fffff2300780c */ /* 0x000fc40003f04070 */
[----:B------:R-:W-:Y:S02]  /*a980*/  LOP3.LUT R35, R9, 0x3f800000, RZ, 0xfc, !PT ;  /* 0x3f80000009237812 */ /* 0x000fe400078efcff */
[----:B------:R-:W-:-:S03]  /*a990*/  FSEL R8, R54, +QNAN , P2 ;  /* 0x7fffffff36087808 */ /* 0x000fc60001000000 */
[----:B------:R-:W-:Y:S01]  /*a9a0*/  IMAD.MOV.U32 R54, RZ, RZ, R35 ;  /* 0x000000ffff367224 */ /* 0x000fe200078e0023 */
[----:B------:R-:W-:-:S03]  /*a9b0*/  FSEL R8, R8, +QNAN , !P0 ;  /* 0x7fffffff08087808 */ /* 0x000fc60004000000 */
[----:B------:R-:W-:Y:S05]  /*a9c0*/  @!P1 BRA `(.L_x_159) ;  /* 0x0000000000489947 */ /* 0x000fea0003800000 */
[----:B------:R-:W-:Y:S01]  /*a9d0*/  LOP3.LUT R9, R56, 0x7fffff, RZ, 0xc0, !PT ;  /* 0x007fffff38097812 */ /* 0x000fe200078ec0ff */
[----:B------:R-:W-:Y:S02]  /*a9e0*/  IMAD.MOV.U32 R54, RZ, RZ, R35 ;  /* 0x000000ffff367224 */ /* 0x000fe400078e0023 */
[----:B------:R-:W-:Y:S01]  /*a9f0*/  IMAD.MOV.U32 R35, RZ, RZ, R53 ;  /* 0x000000ffff237224 */ /* 0x000fe200078e0035 */
[----:B------:R-:W-:-:S04]  /*aa00*/  LOP3.LUT R9, R9, 0x3f800000, RZ, 0xfc, !PT ;  /* 0x3f80000009097812 */ /* 0x000fc800078efcff */
[----:B------:R0:W3:Y:S03]  /*aa10*/  MUFU.RCP R34, R9 ;  /* 0x0000000900227308 */ /* 0x0000e60000001000 */
.L_x_160:
        /* <DEDUP_REMOVED lines=8> */
[----:B------:R-:W-:-:S06]  /*aaa0*/  FFMA.RZ R56, R34, R56, R55 ;  /* 0x0000003822387223 */ /* 0x000fcc000000c037 */
[----:B------:R-:W3:Y:S02]  /*aab0*/  FRND.TRUNC R56, R56 ;  /* 0x0000003800387307 */ /* 0x000ee4000020d000 */
[----:B---3--:R-:W-:-:S05]  /*aac0*/  FFMA R54, -R9, R56, R54 ;  /* 0x0000003809367223 */ /* 0x008fca0000000136 */
[----:B------:R-:W-:-:S13]  /*aad0*/  ISETP.NE.AND P0, PT, R54, RZ, PT ;  /* 0x000000ff3600720c */ /* 0x000fda0003f05270 */
[----:B------:R-:W-:Y:S05]  /*aae0*/  @P0 BRA P1, `(.L_x_160) ;  /* 0xfffffffc00cc0947 */ /* 0x000fea000083ffff */
.L_x_159:
[----:B------:R-:W-:Y:S05]  /*aaf0*/  BSYNC.RECONVERGENT B1 ;  /* 0x0000000000017941 */ /* 0x000fea0003800200 */
.L_x_158:
[----:B0-----:R-:W-:-:S04]  /*ab00*/  FMUL R9, R54, 1.1920928955078125e-07 ;  /* 0x3400000036097820 */ /* 0x001fc80000400000 */
[----:B------:R-:W-:-:S07]  /*ab10*/  FMUL R9, R8, R9 ;  /* 0x0000000908097220 */ /* 0x000fce0000400000 */
.L_x_153:
[----:B------:R-:W-:Y:S05]  /*ab20*/  BSYNC.RECONVERGENT B0 ;  /* 0x0000000000007941 */ /* 0x000fea0003800200 */
.L_x_152:
[C---:B------:R-:W-:Y:S01]  /*ab30*/  FSETP.NAN.AND P0, PT, |R9|.reuse, |R9|, PT ;  /* 0x400000090900720b */ /* 0x040fe20003f08200 */
[----:B------:R-:W-:Y:S01]  /*ab40*/  VIADD R8, R44, 0xffffffff ;  /* 0xffffffff2c087836 */ /* 0x000fe20000000000 */
[----:B------:R-:W-:-:S04]  /*ab50*/  LOP3.LUT R4, R9, 0x80000000, R4, 0xb8, !PT ;  /* 0x8000000009047812 */ /* 0x000fc800078eb804 */
[----:B------:R-:W-:Y:S02]  /*ab60*/  FSEL R4, R9, R4, P0 ;  /* 0x0000000409047208 */ /* 0x000fe40000000000 */
[----:B------:R-:W-:-:S04]  /*ab70*/  ISETP.NE.AND P0, PT, R8, 0x8, PT ;  /* 0x000000080800780c */ /* 0x000fc80003f05270 */
[----:B------:R-:W0:Y:S09]  /*ab80*/  F2I.FLOOR.NTZ R4, R4 ;  /* 0x0000000400047305 */ /* 0x000e320000207100 */
[----:B------:R-:W-:Y:S05]  /*ab90*/  @!P0 BRA `(.L_x_7) ;  /* 0x0000003c00788947 */ /* 0x000fea0003800000 */
[----:B------:R-:W-:Y:S01]  /*aba0*/  ISETP.GE.U32.AND P0, PT, R44, 0xa, PT ;  /* 0x0000000a2c00780c */ /* 0x000fe20003f06070 */
[----:B------:R-:W-:-:S12]  /*abb0*/  IMAD.MOV.U32 R35, RZ, RZ, 0x1 ;  /* 0x00000001ff237424 */ /* 0x000fd800078e00ff */
[----:B------:R-:W-:Y:S05]  /*abc0*/  @!P0 BRA `(.L_x_161) ;  /* 0x0000000000cc8947 */ /* 0x000fea0003800000 */
[----:B------:R-:W-:-:S05]  /*abd0*/  VIADD R8, R44, 0xfffffff6 ;  /* 0xfffffff62c087836 */ /* 0x000fca0000000000 */
[----:B------:R-:W-:Y:S01]  /*abe0*/  ISETP.GE.U32.AND P0, PT, R8, 0x3, PT ;  /* 0x000000030800780c */ /* 0x000fe20003f06070 */
[----:B------:R-:W-:-:S12]  /*abf0*/  IMAD.MOV.U32 R8, RZ, RZ, 0x8 ;  /* 0x00000008ff087424 */ /* 0x000fd800078e00ff */
[----:B------:R-:W-:Y:S05]  /*ac00*/  @!P0 BRA `(.L_x_162) ;  /* 0x0000000000948947 */ /* 0x000fea0003800000 */
[----:B------:R-:W-:Y:S01]  /*ac10*/  VIADD R53, R44, 0xfffffff7 ;  /* 0xfffffff72c357836 */ /* 0x000fe20000000000 */
[----:B------:R-:W-:Y:S01]  /*ac20*/  BSSY.RECONVERGENT B0, `(.L_x_163) ;  /* 0x0000022000007945 */ /* 0x000fe20003800200 */
[----:B------:R-:W-:Y:S02]  /*ac30*/  IMAD.MOV.U32 R8, RZ, RZ, RZ ;  /* 0x000000ffff087224 */ /* 0x000fe400078e00ff */
[----:B------:R-:W-:Y:S01]  /*ac40*/  IMAD.MOV.U32 R35, RZ, RZ, 0x1 ;  /* 0x00000001ff237424 */ /* 0x000fe200078e00ff */
[----:B------:R-:W-:-:S04]  /*ac50*/  LOP3.LUT R53, R53, 0xfffffffc, RZ, 0xc0, !PT ;  /* 0xfffffffc35357812 */ /* 0x000fc800078ec0ff */
[----:B------:R-:W-:-:S13]  /*ac60*/  ISETP.GT.AND P0, PT, R53, RZ, PT ;  /* 0x000000ff3500720c */ /* 0x000fda0003f04270 */
        /* <DEDUP_REMOVED lines=8> */
.L_x_167:
[----:B------:R-:W-:-:S05]  /*acf0*/  VIADD R8, R8, 0x10 ;  /* 0x0000001008087836 */ /* 0x000fca0000000000 */
[----:B------:R-:W-:-:S13]  /*ad00*/  ISETP.GE.AND P1, PT, R8, R9, PT ;  /* 0x000000090800720c */ /* 0x000fda0003f26270 */
[----:B------:R-:W-:Y:S05]  /*ad10*/  @!P1 BRA `(.L_x_167) ;  /* 0xfffffffc00f49947 */ /* 0x000fea000383ffff */
[----:B------:R-:W-:Y:S05]  /*ad20*/  BSYNC.RECONVERGENT B1 ;  /* 0x0000000000017941 */ /* 0x000fea0003800200 */
.L_x_166:
[----:B------:R-:W-:Y:S02]  /*ad30*/  IMAD.MOV.U32 R9, RZ, RZ, RZ ;  /* 0x000000ffff097224 */ /* 0x000fe400078e00ff */
[----:B------:R-:W-:-:S07]  /*ad40*/  IMAD.MOV.U32 R35, RZ, RZ, RZ ;  /* 0x000000ffff237224 */ /* 0x000fce00078e00ff */
.L_x_165:
        /* <DEDUP_REMOVED lines=8> */
.L_x_164:
[----:B------:R-:W-:Y:S01]  /*add0*/  BSSY.RECONVERGENT B1, `(.L_x_168) ;  /* 0x0000006000017945 */ /* 0x000fe20003800200 */
.L_x_169:
[----:B------:R-:W-:Y:S02]  /*ade0*/  VIADD R8, R8, 0x4 ;  /* 0x0000000408087836 */ /* 0x000fe40000000000 */
[----:B------:R-:W-:Y:S02]  /*adf0*/  IMAD.MOV.U32 R9, RZ, RZ, R35 ;  /* 0x000000ffff097224 */ /* 0x000fe400078e0023 */
[----:B------:R-:W-:Y:S01]  /*ae00*/  IMAD.SHL.U32 R35, R35, 0x1000, RZ ;  /* 0x0000100023237824 */ /* 0x000fe200078e00ff */
[----:B------:R-:W-:-:S13]  /*ae10*/  ISETP.NE.AND P0, PT, R8, R53, PT ;  /* 0x000000350800720c */ /* 0x000fda0003f05270 */
[----:B------:R-:W-:Y:S05]  /*ae20*/  @P0 BRA `(.L_x_169) ;  /* 0xfffffffc00ec0947 */ /* 0x000fea000383ffff */
[----:B------:R-:W-:Y:S05]  /*ae30*/  BSYNC.RECONVERGENT B1 ;  /* 0x0000000000017941 */ /* 0x000fea0003800200 */
.L_x_168:
[----:B------:R-:W-:Y:S05]  /*ae40*/  BSYNC.RECONVERGENT B0 ;  /* 0x0000000000007941 */ /* 0x000fea0003800200 */
.L_x_163:
[----:B------:R-:W-:-:S07]  /*ae50*/  IMAD.SHL.U32 R8, R9, 0x8000, RZ ;  /* 0x0000800009087824 */ /* 0x000fce00078e00ff */
.L_x_162:
[----:B------:R-:W-:-:S05]  /*ae60*/  VIADD R9, R44, 0xffffffff ;  /* 0xffffffff2c097836 */ /* 0x000fca0000000000 */
[----:B------:R-:W-:-:S13]  /*ae70*/  LOP3.LUT P0, R34, R9, 0x3, RZ, 0xc0, !PT ;  /* 0x0000000309227812 */ /* 0x000fda000780c0ff */
[----:B------:R-:W-:Y:S05]  /*ae80*/  @!P0 BRA `(.L_x_161) ;  /* 0x00000000001c8947 */ /* 0x000fea0003800000 */
[----:B------:R-:W-:-:S13]  /*ae90*/  ISETP.NE.AND P0, PT, R34, 0x1, PT ;  /* 0x000000012200780c */ /* 0x000fda0003f05270 */
[----:B------:R-:W-:Y:S01]  /*aea0*/  @P0 LOP3.LUT R9, R9, 0x3, RZ, 0xc0, !PT ;  /* 0x0000000309090812 */ /* 0x000fe200078ec0ff */
[----:B------:R-:W-:-:S03]  /*aeb0*/  @P0 IMAD.MOV.U32 R35, RZ, RZ, 0x3 ;  /* 0x00000003ff230424 */ /* 0x000fc600078e00ff */
[----:B------:R-:W-:-:S04]  /*aec0*/  @P0 ISETP.NE.AND P1, PT, R9, 0x2, PT ;  /* 0x000000020900080c */ /* 0x000fc80003f25270 */
[----:B------:R-:W-:-:S04]  /*aed0*/  @P0 SEL R35, R35, 0x6, !P1 ;  /* 0x0000000623230807 */ /* 0x000fc80004800000 */
[----:B------:R-:W-:Y:S01]  /*aee0*/  @P0 SHF.L.U32 R35, R8, R35, RZ ;  /* 0x0000002308230219 */ /* 0x000fe200000006ff */
[----:B------:R-:W-:-:S07]  /*aef0*/  @!P0 IMAD.MOV.U32 R35, RZ, RZ, R8 ;  /* 0x000000ffff238224 */ /* 0x000fce00078e0008 */
.L_x_161:
        /* <DEDUP_REMOVED lines=37> */
[----:B------:R-:W3:Y:S01]  /*b150*/  LDL.64 R34, [R1+0x218] ;  /* 0x0002180001227983 */ /* 0x000ee20000100a00 */
[----:B------:R-:W-:-:S04]  /*b160*/  ISETP.NE.AND P1, PT, R9, 0x2, PT ;  /* 0x000000020900780c */ /* 0x000fc80003f25270 */
[----:B------:R-:W-:Y:S02]  /*b170*/  P2R R20, PR, RZ, 0x2 ;  /* 0x00000002ff147803 */ /* 0x000fe40000000000 */
[----:B------:R-:W-:-:S04]  /*b180*/  ISETP.EQ.OR P1, PT, R8, RZ, !P1 ;  /* 0x000000ff0800720c */ /* 0x000fc80004f22670 */
[----:B------:R-:W-:Y:S02]  /*b190*/  ISETP.EQ.OR P1, PT, R53, -0x2, P1 ;  /* 0xfffffffe3500780c */ /* 0x000fe40000f22670 */
[----:B---3--:R-:W-:-:S13]  /*b1a0*/  ISETP.NE.AND P2, PT, R34, RZ, PT ;  /* 0x000000ff2200720c */ /* 0x008fda0003f45270 */
        /* <DEDUP_REMOVED lines=35> */
[----:B------:R-:W3:Y:S01]  /*b3e0*/  LDL.64 R36, [R1+0x238] ;  /* 0x0002380001247983 */ /* 0x000ee20000100a00 */
[----:B------:R-:W-:-:S04]  /*b3f0*/  ISETP.EQ.OR P0, PT, R8, 0x1, !P1 ;  /* 0x000000010800780c */ /* 0x000fc80004f02670 */
[----:B------:R-:W-:Y:S02]  /*b400*/  ISETP.EQ.OR P0, PT, R53, -0x1, P0 ;  /* 0xffffffff3500780c */ /* 0x000fe40000702670 */
[----:B---3--:R-:W-:-:S13]  /*b410*/  ISETP.NE.AND P5, PT, R36, RZ, PT ;  /* 0x000000ff2400720c */ /* 0x008fda0003fa5270 */
        /* <DEDUP_REMOVED lines=22> */
[----:B------:R-:W-:Y:S02]  /*b580*/  ISETP.NE.AND P5, PT, R9, 0x2, PT ;  /* 0x000000020900780c */ /* 0x000fe40003fa5270 */
[----:B------:R-:W-:Y:S02]  /*b590*/  ISETP.NE.AND P6, PT, R24, RZ, PT ;  /* 0x000000ff1800720c */ /* 0x000fe40003fc5270 */
[----:B------:R-:W-:-:S04]  /*b5a0*/  ISETP.EQ.OR P5, PT, R8, 0x2, !P5 ;  /* 0x000000020800780c */ /* 0x000fc80006fa2670 */
[----:B------:R-:W-:-:S13]  /*b5b0*/  ISETP.EQ.OR P5, PT, R53, 0x2, P5 ;  /* 0x000000023500780c */ /* 0x000fda0002fa2670 */
[----:B------:R-:W-:Y:S05]  /*b5c0*/  @P5 BRA P6, `(.L_x_5) ;  /* 0x000000a400905947 */ /* 0x000fea0003000000 */
[----:B------:R-:W-:Y:S02]  /*b5d0*/  ISETP.EQ.OR P5, PT, R8, 0x2, !P1 ;  /* 0x000000020800780c */ /* 0x000fe40004fa2670 */
[----:B------:R-:W-:Y:S02]  /*b5e0*/  ISETP.NE.AND P6, PT, R25, RZ, PT ;  /* 0x000000ff1900720c */ /* 0x000fe40003fc5270 */
[----:B------:R-:W-:-:S13]  /*b5f0*/  ISETP.EQ.OR P5, PT, R53, 0x1, P5 ;  /* 0x000000013500780c */ /* 0x000fda0002fa2670 */
[----:B------:R-:W-:Y:S05]  /*b600*/  @P5 BRA P6, `(.L_x_5) ;  /* 0x000000a400805947 */ /* 0x000fea0003000000 */
[----:B------:R-:W3:Y:S01]  /*b610*/  LDL.64 R38, [R1+0x258] ;  /* 0x0002580001267983 */ /* 0x000ee20000100a00 */
[----:B------:R-:W-:-:S04]  /*b620*/  ISETP.EQ.OR P5, PT, R8, 0x2, !P2 ;  /* 0x000000020800780c */ /* 0x000fc800057a2670 */
[----:B------:R-:W-:Y:S02]  /*b630*/  ISETP.EQ.OR P5, PT, R53, RZ, P5 ;  /* 0x000000ff3500720c */ /* 0x000fe40002fa2670 */
        /* <DEDUP_REMOVED lines=55> */
.L_x_563:
[----:B------:R-:W-:Y:S05]  /*b9b0*/  BRX R42 -0xb9c0                                                         (*"BRANCH_TARGETS .L_x_564,.L_x_171"*) ;  /* 0xffffff442a907949 */ /* 0x000fea000383ffff */
.L_x_171:
[----:B------:R-:W-:Y:S05]  /*b9c0*/  BSYNC.RELIABLE B1 ;  /* 0x0000000000017941 */ /* 0x000fea0003800100 */
.L_x_170:
[----:B------:R-:W-:Y:S01]  /*b9d0*/  IMAD.MOV.U32 R43, RZ, RZ, 0x1 ;  /* 0x00000001ff2b7424 */ /* 0x000fe200078e00ff */
[C---:B------:R-:W-:Y:S02]  /*b9e0*/  ISETP.NE.AND P5, PT, R49.reuse, RZ, PT ;  /* 0x000000ff3100720c */ /* 0x040fe40003fa5270 */
[----:B------:R-:W-:Y:S02]  /*b9f0*/  ISETP.NE.AND P6, PT, R49, RZ, PT ;  /* 0x000000ff3100720c */ /* 0x000fe40003fc5270 */
[----:B------:R-:W-:Y:S02]  /*ba00*/  SHF.L.U32 R54, R43, R8, RZ ;  /* 0x000000082b367219 */ /* 0x000fe400000006ff */
[----:B------:R-:W-:Y:S02]  /*ba10*/  P2R R49, PR, RZ, 0x40 ;  /* 0x00000040ff317803 */ /* 0x000fe40000000000 */
        /* <DEDUP_REMOVED lines=20> */
[----:B------:R-:W3:Y:S01]  /*bb60*/  LDL R28, [R1+0x29c] ;  /* 0x00029c00011c7983 */ /* 0x000ee20000100800 */
[----:B------:R-:W-:-:S04]  /*bb70*/  ISETP.EQ.OR P1, PT, R8, 0x4, !P0 ;  /* 0x000000040800780c */ /* 0x000fc80004722670 */
[----:B------:R-:W-:Y:S02]  /*bb80*/  ISETP.EQ.OR P1, PT, R53, 0x1, P1 ;  /* 0x000000013500780c */ /* 0x000fe40000f22670 */
[----:B---3--:R-:W-:-:S13]  /*bb90*/  ISETP.NE.AND P2, PT, R28, RZ, PT ;  /* 0x000000ff1c00720c */ /* 0x008fda0003f45270 */
[----:B------:R-:W-:Y:S05]  /*bba0*/  @P1 BRA P2, `(.L_x_5) ;  /* 0x000000a000181947 */ /* 0x000fea0001000000 */
[----:B------:R-:W-:Y:S02]  /*bbb0*/  LOP3.LUT R42, R8, 0x4, RZ, 0xfc, !PT ;  /* 0x00000004082a7812 */ /* 0x000fe400078efcff */
[----:B------:R-:W-:Y:S02]  /*bbc0*/  ISETP.NE.AND P2, PT, R47, RZ, PT ;  /* 0x000000ff2f00720c */ /* 0x000fe40003f45270 */
[----:B------:R-:W-:-:S04]  /*bbd0*/  ISETP.NE.AND P1, PT, R42, 0x4, PT ;  /* 0x000000042a00780c */ /* 0x000fc80003f25270 */
[----:B------:R-:W-:-:S13]  /*bbe0*/  ISETP.EQ.OR P1, PT, R53, RZ, !P1 ;  /* 0x000000ff3500720c */ /* 0x000fda0004f22670 */
[----:B------:R-:W-:Y:S05]  /*bbf0*/  @P1 BRA P2, `(.L_x_5) ;  /* 0x000000a000041947 */ /* 0x000fea0001000000 */
[----:B------:R-:W-:Y:S02]  /*bc00*/  ISETP.NE.AND P1, PT, R9, 0x9, PT ;  /* 0x000000090900780c */ /* 0x000fe40003f25270 */
[----:B------:R-:W-:Y:S02]  /*bc10*/  ISETP.NE.AND P5, PT, R48, RZ, PT ;  /* 0x000000ff3000720c */ /* 0x000fe40003fa5270 */
[----:B------:R-:W-:-:S04]  /*bc20*/  ISETP.EQ.OR P2, PT, R8, 0x4, !P1 ;  /* 0x000000040800780c */ /* 0x000fc80004f42670 */
[----:B------:R-:W-:-:S13]  /*bc30*/  ISETP.EQ.OR P2, PT, R53, -0x1, P2 ;  /* 0xffffffff3500780c */ /* 0x000fda0001742670 */
        /* <DEDUP_REMOVED lines=23> */
[----:B------:R-:W-:Y:S01]  /*bdb0*/  BSSY.RELIABLE B1, `(.L_x_172) ;  /* 0x000000b000017945 */ /* 0x000fe20003800100 */
[----:B---3--:R-:W-:-:S13]  /*bdc0*/  ISETP.NE.AND P2, PT, R30, RZ, PT ;  /* 0x000000ff1e00720c */ /* 0x008fda0003f45270 */
        /* <DEDUP_REMOVED lines=8> */
.L_x_569:
[----:B------:R-:W-:Y:S05]  /*be50*/  BRX R42 -0xbe60                                                         (*"BRANCH_TARGETS .L_x_570,.L_x_173"*) ;  /* 0xffffff402a687949 */ /* 0x000fea000383ffff */
.L_x_173:
[----:B------:R-:W-:Y:S05]  /*be60*/  BSYNC.RELIABLE B1 ;  /* 0x0000000000017941 */ /* 0x000fea0003800100 */
.L_x_172:
[----:B------:R-:W-:Y:S02]  /*be70*/  LOP3.LUT P2, RZ, R54, 0x222, RZ, 0xc0, !PT ;  /* 0x0000022236ff7812 */ /* 0x000fe4000784c0ff */
[----:B------:R-:W-:Y:S02]  /*be80*/  ISETP.NE.AND P3, PT, R19, RZ, PT ;  /* 0x000000ff1300720c */ /* 0x000fe40003f65270 */
[----:B------:R-:W-:-:S13]  /*be90*/  ISETP.LE.U32.AND P2, PT, R8, 0x9, P2 ;  /* 0x000000090800780c */ /* 0x000fda0001743070 */
        /* <DEDUP_REMOVED lines=33> */
.L_x_577:
[----:B------:R-:W-:Y:S05]  /*c0b0*/  BRX R42 -0xc0c0                                                         (*"BRANCH_TARGETS .L_x_578,.L_x_175"*) ;  /* 0xffffff3c2ad07949 */ /* 0x000fea000383ffff */
.L_x_175:
[----:B------:R-:W-:Y:S05]  /*c0c0*/  BSYNC.RELIABLE B1 ;  /* 0x0000000000017941 */ /* 0x000fea0003800100 */
.L_x_174:
[----:B------:R-:W3:Y:S01]  /*c0d0*/  LDL R19, [R1+0x2dc] ;  /* 0x0002dc0001137983 */ /* 0x000ee20000100800 */
[----:B------:R-:W-:-:S04]  /*c0e0*/  ISETP.EQ.OR P3, PT, R8, 0x6, !P1 ;  /* 0x000000060800780c */ /* 0x000fc80004f62670 */
[----:B------:R-:W-:Y:S02]  /*c0f0*/  ISETP.EQ.OR P3, PT, R53, 0x3, P3 ;  /* 0x000000033500780c */ /* 0x000fe40001f62670 */
[C---:B---3--:R-:W-:Y:S02]  /*c100*/  ISETP.NE.AND P4, PT, R19.reuse, RZ, PT ;  /* 0x000000ff1300720c */ /* 0x048fe40003f85270 */
        /* <DEDUP_REMOVED lines=35> */
.L_x_586:
[----:B------:R-:W-:Y:S05]  /*c340*/  BRX R14 -0xc350                                                         (*"BRANCH_TARGETS .L_x_587,.L_x_177"*) ;  /* 0xffffff3c0e2c7949 */ /* 0x000fea000383ffff */
.L_x_177:
[----:B------:R-:W-:Y:S05]  /*c350*/  BSYNC.RELIABLE B1 ;  /* 0x0000000000017941 */ /* 0x000fea0003800100 */
.L_x_176:
        /* <DEDUP_REMOVED lines=30> */
[----:B------:R-:W-:Y:S01]  /*c540*/  FFMA R5, RZ, 1.4426950216293334961, RZ ;  /* 0x3fb8aa3bff057823 */ /* 0x000fe200000000ff */
[----:B------:R-:W-:Y:S02]  /*c550*/  VIADD R43, R44, 0xfffffff7 ;  /* 0xfffffff72c2b7836 */ /* 0x000fe40000000000 */
[----:B------:R-:W-:Y:S02]  /*c560*/  IMAD.MOV.U32 R48, RZ, RZ, 0x391fcb8e ;  /* 0x391fcb8eff307424 */ /* 0x000fe400078e00ff */
[----:B------:R-:W-:Y:S01]  /*c570*/  FADD R5, RZ, R5 ;  /* 0x00000005ff057221 */ /* 0x000fe20000000000 */
[----:B------:R-:W-:-:S03]  /*c580*/  ISETP.NE.AND P2, PT, R43, RZ, PT ;  /* 0x000000ff2b00720c */ /* 0x000fc60003f45270 */
[----:B------:R-:W-:-:S04]  /*c590*/  FFMA R5, RZ, RZ, R5 ;  /* 0x000000ffff057223 */ /* 0x000fc80000000005 */
[----:B------:R-:W-:Y:S01]  /*c5a0*/  FFMA R13, RZ, RZ, R5 ;  /* 0x000000ffff0d7223 */ /* 0x000fe20000000005 */
[----:B------:R-:W-:-:S03]  /*c5b0*/  I2FP.F32.S32 R5, R43 ;  /* 0x0000002b00057245 */ /* 0x000fc60000201400 */
[----:B------:R-:W-:-:S04]  /*c5c0*/  FADD R15, R13, 3 ;  /* 0x404000000d0f7421 */ /* 0x000fc80000000000 */
[C---:B------:R-:W-:Y:S01]  /*c5d0*/  FMUL R32, R15.reuse, R5 ;  /* 0x000000050f207220 */ /* 0x040fe20000400000 */
[----:B------:R-:W-:-:S03]  /*c5e0*/  FADD R42, R15, -3 ;  /* 0xc04000000f2a7421 */ /* 0x000fc60000000000 */
[----:B------:R-:W0:Y:S01]  /*c5f0*/  FRND R9, R32 ;  /* 0x0000002000097307 */ /* 0x000e220000201000 */
[----:B------:R-:W-:Y:S01]  /*c600*/  FADD R13, R13, -R42 ;  /* 0x8000002a0d0d7221 */ /* 0x000fe20000000000 */
[----:B------:R-:W-:Y:S01]  /*c610*/  FFMA R42, R15, R5, -R32 ;  /* 0x000000050f2a7223 */ /* 0x000fe20000000820 */
[----:B------:R-:W-:-:S03]  /*c620*/  FSETP.GEU.AND P1, PT, R32, RZ, PT ;  /* 0x000000ff2000720b */ /* 0x000fc60003f2e000 */
[----:B------:R-:W-:Y:S02]  /*c630*/  FFMA R42, R5, R13, R42 ;  /* 0x0000000d052a7223 */ /* 0x000fe4000000002a */
[----:B------:R-:W3:Y:S01]  /*c640*/  F2I.NTZ R15, R32 ;  /* 0x00000020000f7305 */ /* 0x000ee20000203100 */
[----:B0-----:R-:W-:Y:S01]  /*c650*/  FADD R13, R32, -R9 ;  /* 0x80000009200d7221 */ /* 0x001fe20000000000 */
[----:B------:R-:W-:-:S03]  /*c660*/  FSETP.GT.AND P0, PT, R9, RZ, PT ;  /* 0x000000ff0900720b */ /* 0x000fc60003f04000 */
[----:B------:R-:W-:-:S04]  /*c670*/  FADD R13, R42, R13 ;  /* 0x0000000d2a0d7221 */ /* 0x000fc80000000000 */
[C---:B------:R-:W-:Y:S01]  /*c680*/  FFMA R42, R13.reuse, R48, 0.0013391353422775864601 ;  /* 0x3aaf85ed0d2a7423 */ /* 0x040fe20000000030 */
[----:B------:R-:W-:Y:S02]  /*c690*/  SEL R48, RZ, 0x83000000, P0 ;  /* 0x83000000ff307807 */ /* 0x000fe40000000000 */
[----:B------:R-:W-:Y:S01]  /*c6a0*/  FSETP.GT.AND P0, PT, |R32|, 152, PT ;  /* 0x431800002000780b */ /* 0x000fe20003f04200 */
[C---:B------:R-:W-:Y:S02]  /*c6b0*/  FFMA R42, R13.reuse, R42, 0.0096188392490148544312 ;  /* 0x3c1d98560d2a7423 */ /* 0x040fe4000000002a */
[----:B------:R-:W-:Y:S02]  /*c6c0*/  VIADD R9, R48, 0x7f000000 ;  /* 0x7f00000030097836 */ /* 0x000fe40000000000 */
[----:B------:R-:W-:Y:S01]  /*c6d0*/  FFMA R42, R13, R42, 0.055503588169813156128 ;  /* 0x3d6357bb0d2a7423 */ /* 0x000fe2000000002a */
[----:B---3--:R-:W-:-:S03]  /*c6e0*/  IMAD R48, R15, 0x800000, -R48 ;  /* 0x008000000f307824 */ /* 0x008fc600078e0a30 */
[----:B------:R-:W-:-:S04]  /*c6f0*/  FFMA R42, R13, R42, 0.24022644758224487305 ;  /* 0x3e75fdec0d2a7423 */ /* 0x000fc8000000002a */
[----:B------:R-:W-:-:S04]  /*c700*/  FFMA R42, R13, R42, 0.69314718246459960938 ;  /* 0x3f3172180d2a7423 */ /* 0x000fc8000000002a */
[----:B------:R-:W-:-:S04]  /*c710*/  FFMA R42, R13, R42, 1 ;  /* 0x3f8000000d2a7423 */ /* 0x000fc8000000002a */
[----:B------:R-:W-:-:S04]  /*c720*/  FMUL R9, R42, R9 ;  /* 0x000000092a097220 */ /* 0x000fc80000400000 */
[----:B------:R-:W-:Y:S01]  /*c730*/  FMUL R48, R9, R48 ;  /* 0x0000003009307220 */ /* 0x000fe20000400000 */
[----:B------:R-:W-:Y:S01]  /*c740*/  IMAD.MOV.U32 R9, RZ, RZ, 0x3f800000 ;  /* 0x3f800000ff097424 */ /* 0x000fe200078e00ff */
[----:B------:R-:W-:Y:S01]  /*c750*/  @P0 FSEL R48, RZ, +INF , !P1 ;  /* 0x7f800000ff300808 */ /* 0x000fe20004800000 */
[----:B------:R-:W-:Y:S06]  /*c760*/  @!P2 BRA `(.L_x_178) ;  /* 0x00000000000ca947 */ /* 0x000fec0003800000 */
[----:B------:R-:W-:Y:S01]  /*c770*/  FSETP.NAN.AND P0, PT, |R5|, |R5|, PT ;  /* 0x400000050500720b */ /* 0x000fe20003f08200 */
[----:B------:R-:W-:-:S12]  /*c780*/  IMAD.MOV.U32 R9, RZ, RZ, R48 ;  /* 0x000000ffff097224 */ /* 0x000fd800078e0030 */
[----:B------:R-:W-:-:S07]  /*c790*/  @P0 FADD R9, R5, 8 ;  /* 0x4100000005090421 */ /* 0x000fce0000000000 */
.L_x_178:
[----:B------:R-:W0:Y:S01]  /*c7a0*/  F2I.NTZ R9, R9 ;  /* 0x0000000900097305 */ /* 0x000e220000203100 */
[----:B------:R-:W-:Y:S01]  /*c7b0*/  LEA R8, R8, UR38, 0x5 ;  /* 0x0000002608087c11 */ /* 0x000fe2000f8e28ff */
[----:B------:R-:W-:Y:S01]  /*c7c0*/  IMAD.MOV.U32 R43, RZ, RZ, 0x1 ;  /* 0x00000001ff2b7424 */ /* 0x000fe200078e00ff */
[----:B------:R-:W-:Y:S01]  /*c7d0*/  I2FP.F32.S32 R4, R4 ;  /* 0x0000000400047245 */ /* 0x000fe20000201400 */
[----:B------:R-:W-:Y:S03]  /*c7e0*/  BSSY.RECONVERGENT B0, `(.L_x_179) ;  /* 0x0000047000007945 */ /* 0x000fe60003800200 */
[----:B------:R3:W-:Y:S01]  /*c7f0*/  STL [R8+0x20], R43 ;  /* 0x0000202b08007387 */ /* 0x0007e20000100800 */
        /* <DEDUP_REMOVED lines=31> */
.L_x_184:
[----:B------:R-:W-:Y:S01]  /*c9f0*/  FSETP.GEU.AND P0, PT, R15, -|R42|, PT ;  /* 0xc000002a0f00720b */ /* 0x000fe20003f0e000 */
[----:B------:R-:W-:-:S12]  /*ca00*/  FADD R32, R32, -1 ;  /* 0xbf80000020207421 */ /* 0x000fd80000000000 */
[----:B------:R-:W-:-:S07]  /*ca10*/  @!P0 FADD R32, R32, -1 ;  /* 0xbf80000020208421 */ /* 0x000fce0000000000 */
.L_x_183:
[----:B------:R-:W-:Y:S05]  /*ca20*/  BSYNC.RECONVERGENT B1 ;  /* 0x0000000000017941 */ /* 0x000fea0003800200 */
.L_x_182:
[----:B------:R-:W-:Y:S01]  /*ca30*/  FFMA R5, -|R42|, R32, R5 ;  /* 0x000000202a057223 */ /* 0x000fe20000000305 */
[----:B------:R-:W-:Y:S06]  /*ca40*/  BRA `(.L_x_180) ;  /* 0x0000000000807947 */ /* 0x000fec0003800000 */
.L_x_181:
        /* <DEDUP_REMOVED lines=16> */
.L_x_187:
        /* <DEDUP_REMOVED lines=13> */
.L_x_186:
[----:B------:R-:W-:Y:S05]  /*cc20*/  BSYNC.RECONVERGENT B1 ;  /* 0x0000000000017941 */ /* 0x000fea0003800200 */
.L_x_185:
[----:B------:R-:W-:-:S04]  /*cc30*/  FMUL R8, R9, 1.1920928955078125e-07 ;  /* 0x3400000009087820 */ /* 0x000fc80000400000 */
[----:B------:R-:W-:-:S07]  /*cc40*/  FMUL R5, R5, R8 ;  /* 0x0000000805057220 */ /* 0x000fce0000400000 */
.L_x_180:
[----:B------:R-:W-:Y:S05]  /*cc50*/  BSYNC.RECONVERGENT B0 ;  /* 0x0000000000007941 */ /* 0x000fea0003800200 */
.L_x_179:
[C---:B------:R-:W-:Y:S02]  /*cc60*/  FSETP.NAN.AND P0, PT, |R5|.reuse, |R5|, PT ;  /* 0x400000050500720b */ /* 0x040fe40003f08200 */
[----:B------:R-:W-:-:S04]  /*cc70*/  LOP3.LUT R4, R5, 0x80000000, R4, 0xb8, !PT ;  /* 0x8000000005047812 */ /* 0x000fc800078eb804 */
[----:B------:R-:W-:Y:S01]  /*cc80*/  FSEL R4, R5, R4, P0 ;  /* 0x0000000405047208 */ /* 0x000fe20000000000 */
[----:B------:R-:W-:-:S05]  /*cc90*/  VIADD R5, R44, 0xffffffff ;  /* 0xffffffff2c057836 */ /* 0x000fca0000000000 */
[----:B------:R-:W-:Y:S01]  /*cca0*/  ISETP.NE.AND P0, PT, R5, 0x9, PT ;  /* 0x000000090500780c */ /* 0x000fe20003f05270 */
[----:B------:R-:W0:-:S12]  /*ccb0*/  F2I.FLOOR.NTZ R4, R4 ;  /* 0x0000000400047305 */ /* 0x000e180000207100 */
[----:B------:R-:W-:Y:S05]  /*ccc0*/  @!P0 BRA `(.L_x_7) ;  /* 0x0000001c002c8947 */ /* 0x000fea0003800000 */
[----:B------:R-:W-:Y:S01]  /*ccd0*/  ISETP.GE.U32.AND P0, PT, R44, 0xb, PT ;  /* 0x0000000b2c00780c */ /* 0x000fe20003f06070 */
[----:B------:R-:W-:-:S12]  /*cce0*/  IMAD.MOV.U32 R53, RZ, RZ, 0x1 ;  /* 0x00000001ff357424 */ /* 0x000fd800078e00ff */
[----:B------:R-:W-:Y:S05]  /*ccf0*/  @!P0 BRA `(.L_x_188) ;  /* 0x0000000000d48947 */ /* 0x000fea0003800000 */
[C---:B------:R-:W-:Y:S02]  /*cd00*/  VIADD R5, R44.reuse, 0xfffffff5 ;  /* 0xfffffff52c057836 */ /* 0x040fe40000000000 */
[----:B------:R-:W-:-:S03]  /*cd10*/  VIADD R32, R44, 0xfffffff6 ;  /* 0xfffffff62c207836 */ /* 0x000fc60000000000 */
[----:B------:R-:W-:Y:S01]  /*cd20*/  ISETP.GE.U32.AND P0, PT, R5, 0x3, PT ;  /* 0x000000030500780c */ /* 0x000fe20003f06070 */
[----:B------:R-:W-:Y:S01]  /*cd30*/  IMAD.MOV.U32 R5, RZ, RZ, 0x8 ;  /* 0x00000008ff057424 */ /* 0x000fe200078e00ff */
[----:B------:R-:W-:-:S11]  /*cd40*/  LOP3.LUT R15, R32, 0x3, RZ, 0xc0, !PT ;  /* 0x00000003200f7812 */ /* 0x000fd600078ec0ff */
        /* <DEDUP_REMOVED lines=14> */
.L_x_194:
[----:B------:R-:W-:-:S05]  /*ce30*/  VIADD R5, R5, 0x10 ;  /* 0x0000001005057836 */ /* 0x000fca0000000000 */
[----:B------:R-:W-:-:S13]  /*ce40*/  ISETP.GE.AND P1, PT, R5, R8, PT ;  /* 0x000000080500720c */ /* 0x000fda0003f26270 */
[----:B------:R-:W-:Y:S05]  /*ce50*/  @!P1 BRA `(.L_x_194) ;  /* 0xfffffffc00f49947 */ /* 0x000fea000383ffff */
[----:B------:R-:W-:Y:S05]  /*ce60*/  BSYNC.RECONVERGENT B1 ;  /* 0x0000000000017941 */ /* 0x000fea0003800200 */
.L_x_193:
[----:B------:R-:W-:Y:S02]  /*ce70*/  IMAD.MOV.U32 R8, RZ, RZ, RZ ;  /* 0x000000ffff087224 */ /* 0x000fe400078e00ff */
[----:B------:R-:W-:-:S07]  /*ce80*/  IMAD.MOV.U32 R53, RZ, RZ, RZ ;  /* 0x000000ffff357224 */ /* 0x000fce00078e00ff */
.L_x_192:
        /* <DEDUP_REMOVED lines=8> */
.L_x_191:
[----:B------:R-:W-:Y:S01]  /*cf10*/  BSSY.RECONVERGENT B1, `(.L_x_195) ;  /* 0x0000006000017945 */ /* 0x000fe20003800200 */
.L_x_196:
[----:B------:R-:W-:Y:S02]  /*cf20*/  VIADD R5, R5, 0x4 ;  /* 0x0000000405057836 */ /* 0x000fe40000000000 */
[----:B------:R-:W-:Y:S02]  /*cf30*/  IMAD.MOV.U32 R8, RZ, RZ, R53 ;  /* 0x000000ffff087224 */ /* 0x000fe400078e0035 */
[----:B------:R-:W-:Y:S01]  /*cf40*/  IMAD.SHL.U32 R53, R53, 0x1000, RZ ;  /* 0x0000100035357824 */ /* 0x000fe200078e00ff */
[----:B------:R-:W-:-:S13]  /*cf50*/  ISETP.NE.AND P0, PT, R5, R32, PT ;  /* 0x000000200500720c */ /* 0x000fda0003f05270 */
[----:B------:R-:W-:Y:S05]  /*cf60*/  @P0 BRA `(.L_x_196) ;  /* 0xfffffffc00ec0947 */ /* 0x000fea000383ffff */
[----:B------:R-:W-:Y:S05]  /*cf70*/  BSYNC.RECONVERGENT B1 ;  /* 0x0000000000017941 */ /* 0x000fea0003800200 */
.L_x_195:
[----:B------:R-:W-:Y:S05]  /*cf80*/  BSYNC.RECONVERGENT B0 ;  /* 0x0000000000007941 */ /* 0x000fea0003800200 */
.L_x_190:
[----:B------:R-:W-:-:S07]  /*cf90*/  IMAD.SHL.U32 R5, R8, 0x8000, RZ ;  /* 0x0000800008057824 */ /* 0x000fce00078e00ff */
.L_x_189:
[----:B------:R-:W-:-:S05]  /*cfa0*/  VIMNMX.U32 R8, PT, PT, R15, 0x2, PT ;  /* 0x000000020f087848 */ /* 0x000fca0003fe0000 */
[----:B------:R-:W-:-:S04]  /*cfb0*/  IMAD.SHL.U32 R13, R8, 0x4, RZ ;  /* 0x00000004080d7824 */ /* 0x000fc800078e00ff */
[----:B------:R-:W3:Y:S02]  /*cfc0*/  LDC R8, c[0x2][R13+0x1f0] ;  /* 0x00807c000d087b82 */ /* 0x000ee40000000800 */
[----:B---3--:R-:W-:-:S04]  /*cfd0*/  SHF.R.S32.HI R9, RZ, 0x1f, R8 ;  /* 0x0000001fff097819 */ /* 0x008fc80000011408 */
.L_x_596:
[----:B------:R-:W-:Y:S05]  /*cfe0*/  BRX R8 -0xcff0                                                          (*"BRANCH_TARGETS .L_x_188,.L_x_598,.L_x_599"*) ;  /* 0xffffff3008047949 */ /* 0x000fea000383ffff */
.L_x_599:
[----:B------:R-:W-:Y:S01]  /*cff0*/  IMAD.MOV.U32 R8, RZ, RZ, 0x3 ;  /* 0x00000003ff087424 */ /* 0x000fe200078e00ff */
[----:B------:R-:W-:-:S04]  /*d000*/  ISETP.NE.AND P0, PT, R15, 0x2, PT ;  /* 0x000000020f00780c */ /* 0x000fc80003f05270 */
[----:B------:R-:W-:-:S04]  /*d010*/  SEL R8, R8, 0x6, !P0 ;  /* 0x0000000608087807 */ /* 0x000fc80004000000 */
[----:B------:R-:W-:Y:S01]  /*d020*/  SHF.L.U32 R53, R5, R8, RZ ;  /* 0x0000000805357219 */ /* 0x000fe200000006ff */
[----:B------:R-:W-:Y:S06]  /*d030*/  BRA `(.L_x_188) ;  /* 0x0000000000047947 */ /* 0x000fec0003800000 */
.L_x_598:
[----:B------:R-:W-:-:S07]  /*d040*/  IMAD.MOV.U32 R53, RZ, RZ, R5 ;  /* 0x000000ffff357224 */ /* 0x000fce00078e0005 */
.L_x_188:
[----:B------:R-:W3:Y:S01]  /*d050*/  LDL R42, [R1+0x210] ;  /* 0x00021000012a7983 */ /* 0x000ee20000100800 */
[-C--:B------:R-:W-:Y:S02]  /*d060*/  IABS R5, R53.reuse ;  /* 0x0000003500057213 */ /* 0x080fe40000000000 */
[----:B------:R-:W-:Y:S02]  /*d070*/  IABS R48, R53 ;  /* 0x0000003500307213 */ /* 0x000fe40000000000 */
[----:B------:R-:W4:Y:S08]  /*d080*/  I2F.RP R13, R5 ;  /* 0x00000005000d7306 */ /* 0x000f300000209400 */
[----:B----4-:R-:W4:Y:S02]  /*d090*/  MUFU.RCP R13, R13 ;  /* 0x0000000d000d7308 */ /* 0x010f240000001000 */
[----:B----4-:R-:W-:-:S06]  /*d0a0*/  VIADD R8, R13, 0xffffffe ;  /* 0x0ffffffe0d087836 */ /* 0x010fcc0000000000 */
[----:B------:R4:W5:Y:S02]  /*d0b0*/  F2I.FTZ.U32.TRUNC.NTZ R9, R8 ;  /* 0x0000000800097305 */ /* 0x000964000021f000 */
[----:B----4-:R-:W-:Y:S02]  /*d0c0*/  IMAD.MOV.U32 R8, RZ, RZ, RZ ;  /* 0x000000ffff087224 */ /* 0x010fe400078e00ff */
[----:B-----5:R-:W-:-:S04]  /*d0d0*/  IMAD.MOV R32, RZ, RZ, -R9 ;  /* 0x000000ffff207224 */ /* 0x020fc800078e0a09 */
[----:B------:R-:W-:Y:S01]  /*d0e0*/  IMAD R15, R32, R5, RZ ;  /* 0x00000005200f7224 */ /* 0x000fe200078e02ff */
[----:B0-----:R-:W-:Y:S02]  /*d0f0*/  IABS R32, R4 ;  /* 0x0000000400207213 */ /* 0x001fe40000000000 */
[----:B------:R-:W-:Y:S01]  /*d100*/  LOP3.LUT R4, R4, R53, RZ, 0x3c, !PT ;  /* 0x0000003504047212 */ /* 0x000fe200078e3cff */
[----:B------:R-:W-:-:S03]  /*d110*/  IMAD.HI.U32 R15, R9, R15, R8 ;  /* 0x0000000f090f7227 */ /* 0x000fc600078e0008 */
[----:B------:R-:W-:Y:S01]  /*d120*/  ISETP.GE.AND P2, PT, R4, RZ, PT ;  /* 0x000000ff0400720c */ /* 0x000fe20003f46270 */
[----:B------:R-:W-:Y:S02]  /*d130*/  IMAD.MOV.U32 R44, RZ, RZ, R32 ;  /* 0x000000ffff2c7224 */ /* 0x000fe400078e0020 */
[----:B------:R-:W-:Y:S02]  /*d140*/  IMAD.MOV R32, RZ, RZ, -R48 ;  /* 0x000000ffff207224 */ /* 0x000fe400078e0a30 */
        /* <DEDUP_REMOVED lines=25> */
[----:B------:R-:W-:Y:S02]  /*d2e0*/  P2R R4, PR, RZ, 0x2 ;  /* 0x00000002ff047803 */ /* 0x000fe40000000000 */
        /* <DEDUP_REMOVED lines=9> */
[----:B------:R-:W3:Y:S01]  /*d380*/  LDL.64 R4, [R1+0x220] ;  /* 0x0002200001047983 */ /* 0x000ee20000100a00 */
[----:B------:R-:W-:-:S04]  /*d390*/  ISETP.NE.AND P1, PT, R9, 0x4, PT ;  /* 0x000000040900780c */ /* 0x000fc80003f25270 */
        /* <DEDUP_REMOVED lines=33> */
[----:B------:R-:W-:Y:S02]  /*d5b0*/  ISETP.NE.AND P6, PT, R9, 0x3, PT ;  /* 0x000000030900780c */ /* 0x000fe40003fc5270 */
[----:B------:R-:W-:Y:S02]  /*d5c0*/  ISETP.NE.AND P5, PT, R36, RZ, PT ;  /* 0x000000ff2400720c */ /* 0x000fe40003fa5270 */
[----:B------:R-:W-:-:S04]  /*d5d0*/  ISETP.EQ.OR P0, PT, R8, 0x1, !P6 ;  /* 0x000000010800780c */ /* 0x000fc80007702670 */
[----:B------:R-:W-:-:S13]  /*d5e0*/  ISETP.EQ.OR P0, PT, R13, -0x1, P0 ;  /* 0xffffffff0d00780c */ /* 0x000fda0000702670 */
[----:B------:R-:W-:Y:S05]  /*d5f0*/  @P0 BRA P5, `(.L_x_5) ;  /* 0x0000008400840947 */ /* 0x000fea0002800000 */
[----:B------:R-:W-:Y:S02]  /*d600*/  ISETP.EQ.OR P0, PT, R8, 0x1, !P1 ;  /* 0x000000010800780c */ /* 0x000fe40004f02670 */
[----:B------:R-:W-:Y:S02]  /*d610*/  ISETP.NE.AND P5, PT, R37, RZ, PT ;  /* 0x000000ff2500720c */ /* 0x000fe40003fa5270 */
[----:B------:R-:W-:-:S13]  /*d620*/  ISETP.EQ.OR P0, PT, R13, -0x2, P0 ;  /* 0xfffffffe0d00780c */ /* 0x000fda0000702670 */
        /* <DEDUP_REMOVED lines=100> */
.L_x_600:
[----:B------:R-:W-:Y:S05]  /*dc70*/  BRX R4 -0xdc80                                                          (*"BRANCH_TARGETS .L_x_601,.L_x_198"*) ;  /* 0xffffff2004e07949 */ /* 0x000fea000383ffff */
.L_x_198:
[----:B------:R-:W-:Y:S05]  /*dc80*/  BSYNC.RELIABLE B0 ;  /* 0x0000000000007941 */ /* 0x000fea0003800100 */
.L_x_197:
        /* <DEDUP_REMOVED lines=31> */
[----:B------:R-:W-:Y:S02]  /*de80*/  LOP3.LUT R3, R8, 0x4, RZ, 0xfc, !PT ;  /* 0x0000000408037812 */ /* 0x000fe400078efcff */
[----:B------:R-:W-:Y:S02]  /*de90*/  ISETP.NE.AND P5, PT, R5, RZ, PT ;  /* 0x000000ff0500720c */ /* 0x000fe40003fa5270 */
[----:B------:R-:W-:-:S04]  /*dea0*/  ISETP.NE.AND P1, PT, R3, 0x4, PT ;  /* 0x000000040300780c */ /* 0x000fc80003f25270 */
[----:B------:R-:W-:-:S13]  /*deb0*/  ISETP.EQ.OR P1, PT, R13, -0x1, !P1 ;  /* 0xffffffff0d00780c */ /* 0x000fda0004f22670 */
        /* <DEDUP_REMOVED lines=42> */
.L_x_606:
[----:B------:R-:W-:Y:S05]  /*e160*/  BRX R2 -0xe170                                                          (*"BRANCH_TARGETS .L_x_607,.L_x_200"*) ;  /* 0xffffff1c02a47949 */ /* 0x000fea000383ffff */
.L_x_200:
[----:B------:R-:W-:Y:S05]  /*e170*/  BSYNC.RELIABLE B0 ;  /* 0x0000000000007941 */ /* 0x000fea0003800100 */
.L_x_199:
[----:B------:R-:W-:Y:S02]  /*e180*/  LOP3.LUT P2, RZ, R43, 0x222, RZ, 0xc0, !PT ;  /* 0x000002222bff7812 */ /* 0x000fe4000784c0ff */
[----:B------:R-:W-:Y:S02]  /*e190*/  ISETP.NE.AND P5, PT, R5, RZ, PT ;  /* 0x000000ff0500720c */ /* 0x000fe40003fa5270 */
[----:B------:R-:W-:-:S13]  /*e1a0*/  ISETP.LE.U32.AND P2, PT, R8, 0x9, P2 ;  /* 0x000000090800780c */ /* 0x000fda0001743070 */
        /* <DEDUP_REMOVED lines=37> */
.L_x_614:
[----:B------:R-:W-:Y:S05]  /*e400*/  BRX R2 -0xe410                                                          (*"BRANCH_TARGETS .L_x_615,.L_x_202"*) ;  /* 0xffffff1802fc7949 */ /* 0x000fea000383ffff */
.L_x_202:
[----:B------:R-:W-:Y:S05]  /*e410*/  BSYNC.RELIABLE B0 ;  /* 0x0000000000007941 */ /* 0x000fea0003800100 */
.L_x_201:
[----:B------:R-:W3:Y:S01]  /*e420*/  LDL.64 R2, [R1+0x2e0] ;  /* 0x0002e00001027983 */ /* 0x000ee20000100a00 */
        /* <DEDUP_REMOVED lines=41> */
.L_x_623:
[----:B------:R-:W-:Y:S05]  /*e6c0*/  BRX R2 -0xe6d0                                                          (*"BRANCH_TARGETS .L_x_624,.L_x_204"*) ;  /* 0xffffff18024c7949 */ /* 0x000fea000383ffff */
.L_x_204:
[----:B------:R-:W-:Y:S05]  /*e6d0*/  BSYNC.RELIABLE B0 ;  /* 0x0000000000007941 */ /* 0x000fea0003800100 */
.L_x_203:
        /* <DEDUP_REMOVED lines=23> */
[----:B------:R-:W-:-:S04]  /*e850*/  ISETP.GE.U32.AND P0, PT, R13, -0x3, PT ;  /* 0xfffffffd0d00780c */ /* 0x000fc80003f06070 */
[----:B---3--:R-:W-:-:S13]  /*e860*/  ISETP.EQ.OR P0, PT, R0, RZ, !P0 ;  /* 0x000000ff0000720c */ /* 0x008fda0004702670 */
[----:B------:R-:W-:Y:S05]  /*e870*/  @!P0 BRA `(.L_x_5) ;  /* 0x0000007000e48947 */ /* 0x000fea0003800000 */
[----:B------:R-:W-:-:S07]  /*e880*/  IMAD.MOV.U32 R9, RZ, RZ, 0x9 ;  /* 0x00000009ff097424 */ /* 0x000fce00078e00ff */
.L_x_14:
[----:B------:R-:W0:Y:S01]  /*e890*/  S2R R10, SR_CTAID.X ;  /* 0x00000000000a7919 */ /* 0x000e220000002500 */
[----:B------:R-:W3:Y:S01]  /*e8a0*/  LDC R6, c[0x0][0x2f8] ;  /* 0x0000be00ff067b82 */ /* 0x000ee20000000800 */
[----:B------:R-:W-:Y:S01]  /*e8b0*/  MOV R0, 0x0 ;  /* 0x0000000000007802 */ /* 0x000fe20000000f00 */
[----:B------:R-:W4:Y:S01]  /*e8c0*/  LDCU.64 UR4, c[0x4][0x10] ;  /* 0x01000200ff0477ac */ /* 0x000f220008000a00 */
[----:B------:R-:W0:Y:S05]  /*e8d0*/  S2R R11, SR_TID.X ;  /* 0x00000000000b7919 */ /* 0x000e2a0000002100 */
[----:B------:R0:W1:Y:S01]  /*e8e0*/  LDC.64 R2, c[0x4][R0] ;  /* 0x0100000000027b82 */ /* 0x0000620000000a00 */
[----:B----4-:R-:W-:-:S02]  /*e8f0*/  IMAD.U32 R4, RZ, RZ, UR4 ;  /* 0x00000004ff047e24 */ /* 0x010fc4000f8e00ff */
[----:B------:R-:W-:Y:S01]  /*e900*/  IMAD.U32 R5, RZ, RZ, UR5 ;  /* 0x00000005ff057e24 */ /* 0x000fe2000f8e00ff */
[----:B---3--:R-:W-:-:S04]  /*e910*/  IADD3 R6, P0, P1, R1, 0x200, R6 ;  /* 0x0000020001067810 */ /* 0x008fc8000791e006 */
[----:B------:R-:W-:Y:S01]  /*e920*/  IADD3.X R7, PT, PT, RZ, UR40, RZ, P0, P1 ;  /* 0x00000028ff077c10 */ /* 0x000fe200087e24ff */
[----:B0-----:R0:W-:Y:S08]  /*e930*/  STL.128 [R1+0x200], R8 ;  /* 0x0002000801007387 */ /* 0x0011f00000100c00 */
[----:B------:R-:W-:-:S07]  /*e940*/  LEPC R20, `(.L_x_205) ;  /* 0x000000001014794e */ /* 0x000fce0000000000 */
[----:B012---:R-:W-:Y:S05]  /*e950*/  CALL.ABS.NOINC R2 ;  /* 0x0000000002007343 */ /* 0x007fea0003c00000 */
.L_x_205:
[----:B------:R-:W-:Y:S01]  /*e960*/  IMAD.MOV.U32 R45, RZ, RZ, RZ ;  /* 0x000000ffff2d7224 */ /* 0x000fe200078e00ff */
[----:B------:R-:W-:Y:S06]  /*e970*/  BRA `(.L_x_5) ;  /* 0x0000007000a47947 */ /* 0x000fec0003800000 */
.L_x_7:
[----:B------:R-:W-:Y:S01]  /*e980*/  VIADD R5, R44, 0xffffffff ;  /* 0xffffffff2c057836 */ /* 0x000fe20000000000 */
[----:B0--34-:R-:W-:-:S04]  /*e990*/  SHF.R.S32.HI R3, RZ, 0x1f, R4 ;  /* 0x0000001fff037819 */ /* 0x019fc80000011404 */
[----:B------:R-:W-:Y:S02]  /*e9a0*/  ISETP.NE.AND P0, PT, R5, RZ, PT ;  /* 0x000000ff0500720c */ /* 0x000fe40003f05270 */
[----:B------:R-:W-:-:S04]  /*e9b0*/  LEA.HI R3, R3, R4, RZ, 0x3 ;  /* 0x0000000403037211 */ /* 0x000fc800078f18ff */
[----:B------:R-:W-:-:S05]  /*e9c0*/  LOP3.LUT R3, R3, 0xfffffff8, RZ, 0xc0, !PT ;  /* 0xfffffff803037812 */ /* 0x000fca00078ec0ff */
[----:B------:R-:W-:Y:S02]  /*e9d0*/  IMAD.IADD R4, R4, 0x1, -R3 ;  /* 0x0000000104047824 */ /* 0x000fe400078e0a03 */
[----:B------:R-:W-:Y:S05]  /*e9e0*/  @!P0 BRA `(.L_x_206) ;  /* 0x00000008002c8947 */ /* 0x000fea0003800000 */
[----:B------:R-:W-:-:S13]  /*e9f0*/  ISETP.GE.AND P0, PT, R44, 0x2, PT ;  /* 0x000000022c00780c */ /* 0x000fda0003f06270 */
[----:B------:R-:W-:Y:S05]  /*ea00*/  @!P0 BRA `(.L_x_206) ;  /* 0x0000000800248947 */ /* 0x000fea0003800000 */
[----:B------:R-:W-:Y:S01]  /*ea10*/  BSSY.RECONVERGENT B0, `(.L_x_207) ;  /* 0x000000f000007945 */ /* 0x000fe20003800200 */
[----:B------:R-:W-:Y:S02]  /*ea20*/  IMAD.IADD R8, R5, 0x1, R4 ;  /* 0x0000000105087824 */ /* 0x000fe400078e0204 */
[----:B------:R-:W-:Y:S02]  /*ea30*/  IMAD.IADD R10, R4, 0x1, -R5 ;  /* 0x00000001040a7824 */ /* 0x000fe400078e0a05 */
[----:B------:R-:W-:-:S07]  /*ea40*/  IMAD.MOV.U32 R0, RZ, RZ, RZ ;  /* 0x000000ffff007224 */ /* 0x000fce00078e00ff */
.L_x_208:
[----:B------:R-:W-:-:S06]  /*ea50*/  LEA R2, R0, UR38, 0x2 ;  /* 0x0000002600027c11 */ /* 0x000fcc000f8e10ff */
[----:B------:R-:W3:Y:S02]  /*ea60*/  LDL R2, [R2] ;  /* 0x0000000002027983 */ /* 0x000ee40000100800 */
[----:B---3--:R-:W-:-:S13]  /*ea70*/  ISETP.NE.AND P2, PT, R2, RZ, PT ;  /* 0x000000ff0200720c */ /* 0x008fda0003f45270 */
[C---:B------:R-:W-:Y:S01]  /*ea80*/  @P2 ISETP.NE.AND P0, PT, R0.reuse, R8, PT ;  /* 0x000000080000220c */ /* 0x040fe20003f05270 */
[----:B------:R-:W-:Y:S02]  /*ea90*/  @P2 IMAD.MOV R3, RZ, RZ, -R0 ;  /* 0x000000ffff032224 */ /* 0x000fe400078e0a00 */
[----:B------:R-:W-:Y:S01]  /*eaa0*/  VIADD R0, R0, 0x1 ;  /* 0x0000000100007836 */ /* 0x000fe20000000000 */
[----:B------:R-:W-:Y:S02]  /*eab0*/  @P2 ISETP.NE.AND P1, PT, R4, RZ, P0 ;  /* 0x000000ff0400220c */ /* 0x000fe40000725270 */
[----:B------:R-:W-:Y:S02]  /*eac0*/  PLOP3.LUT P0, PT, PT, PT, PT, 0x80, 0x8 ;  /* 0x000000000008781c */ /* 0x000fe40003f0f070 */
[----:B------:R-:W-:Y:S02]  /*ead0*/  @P2 ISETP.NE.AND P0, PT, R10, R3, P1 ;  /* 0x000000030a00220c */ /* 0x000fe40000f05270 */
[----:B------:R-:W-:-:S13]  /*eae0*/  ISETP.LT.AND P1, PT, R0, R5, PT ;  /* 0x000000050000720c */ /* 0x000fda0003f21270 */
[----:B------:R-:W-:Y:S05]  /*eaf0*/  @P0 BRA P1, `(.L_x_208) ;  /* 0xfffffffc00d40947 */ /* 0x000fea000083ffff */
[----:B------:R-:W-:Y:S05]  /*eb00*/  BSYNC.RECONVERGENT B0 ;  /* 0x0000000000007941 */ /* 0x000fea0003800200 */
.L_x_207:
[----:B------:R-:W-:Y:S01]  /*eb10*/  IMAD.MOV.U32 R45, RZ, RZ, RZ ;  /* 0x000000ffff2d7224 */ /* 0x000fe200078e00ff */
[----:B------:R-:W-:Y:S06]  /*eb20*/  @!P0 BRA `(.L_x_5) ;  /* 0x0000007000388947 */ /* 0x000fec0003800000 */
[----:B------:R-:W-:Y:S01]  /*eb30*/  BSSY.RECONVERGENT B0, `(.L_x_209) ;  /* 0x000000e000007945 */ /* 0x000fe20003800200 */
[----:B------:R-:W-:-:S07]  /*eb40*/  IMAD.MOV.U32 R0, RZ, RZ, RZ ;  /* 0x000000ffff007224 */ /* 0x000fce00078e00ff */
.L_x_210:
[----:B------:R-:W-:-:S06]  /*eb50*/  LEA R2, R0, UR38, 0x2 ;  /* 0x0000002600027c11 */ /* 0x000fcc000f8e10ff */
[----:B------:R-:W3:Y:S01]  /*eb60*/  LDL R2, [R2+0x20] ;  /* 0x0000200002027983 */ /* 0x000ee20000100800 */
[----:B------:R-:W-:-:S05]  /*eb70*/  VIADD R6, R0, 0x1 ;  /* 0x0000000100067836 */ /* 0x000fca0000000000 */
[----:B------:R-:W-:Y:S02]  /*eb80*/  ISETP.LT.AND P3, PT, R6, R5, PT ;  /* 0x000000050600720c */ /* 0x000fe40003f61270 */
[----:B---3--:R-:W-:-:S13]  /*eb90*/  ISETP.NE.AND P2, PT, R2, RZ, PT ;  /* 0x000000ff0200720c */ /* 0x008fda0003f45270 */
[----:B------:R-:W-:Y:S02]  /*eba0*/  @P2 ISETP.NE.AND P0, PT, R6, R8, PT ;  /* 0x000000080600220c */ /* 0x000fe40003f05270 */
[----:B------:R-:W-:Y:S02]  /*ebb0*/  @P2 IADD3 R0, PT, PT, -R0, 0x1, RZ ;  /* 0x0000000100002810 */ /* 0x000fe40007ffe1ff */
[----:B------:R-:W-:Y:S02]  /*ebc0*/  @P2 ISETP.NE.AND P1, PT, R4, 0x1, P0 ;  /* 0x000000010400280c */ /* 0x000fe40000725270 */
[----:B------:R-:W-:Y:S02]  /*ebd0*/  PLOP3.LUT P0, PT, PT, PT, PT, 0x80, 0x8 ;  /* 0x000000000008781c */ /* 0x000fe40003f0f070 */
[----:B------:R-:W-:Y:S01]  /*ebe0*/  @P2 ISETP.NE.AND P0, PT, R0, R10, P1 ;  /* 0x0000000a0000220c */ /* 0x000fe20000f05270 */
[----:B------:R-:W-:-:S12]  /*ebf0*/  IMAD.MOV.U32 R0, RZ, RZ, R6 ;  /* 0x000000ffff007224 */ /* 0x000fd800078e0006 */
[----:B------:R-:W-:Y:S05]  /*ec00*/  @P0 BRA P3, `(.L_x_210) ;  /* 0xfffffffc00d00947 */ /* 0x000fea000183ffff */
[----:B------:R-:W-:Y:S05]  /*ec10*/  BSYNC.RECONVERGENT B0 ;  /* 0x0000000000007941 */ /* 0x000fea0003800200 */
.L_x_209:
[----:B------:R-:W-:Y:S01]  /*ec20*/  IMAD.MOV.U32 R45, RZ, RZ, RZ ;  /* 0x000000ffff2d7224 */ /* 0x000fe200078e00ff */
[----:B------:R-:W-:Y:S06]  /*ec30*/  @!P0 BRA `(.L_x_5) ;  /* 0x0000006c00f48947 */ /* 0x000fec0003800000 */
[----:B------:R-:W-:Y:S01]  /*ec40*/  BSSY.RECONVERGENT B0, `(.L_x_211) ;  /* 0x000000e000007945 */ /* 0x000fe20003800200 */
[----:B------:R-:W-:-:S07]  /*ec50*/  IMAD.MOV.U32 R0, RZ, RZ, RZ ;  /* 0x000000ffff007224 */ /* 0x000fce00078e00ff */
.L_x_212:
[----:B------:R-:W-:-:S06]  /*ec60*/  LEA R2, R0, UR38, 0x2 ;  /* 0x0000002600027c11 */ /* 0x000fcc000f8e10ff */
[----:B------:R-:W3:Y:S02]  /*ec70*/  LDL R2, [R2+0x40] ;  /* 0x0000400002027983 */ /* 0x000ee40000100800 */
[----:B---3--:R-:W-:-:S13]  /*ec80*/  ISETP.NE.AND P2, PT, R2, RZ, PT ;  /* 0x000000ff0200720c */ /* 0x008fda0003f45270 */
[----:B------:R-:W-:-:S05]  /*ec90*/  @P2 VIADD R3, R0, 0x2 ;  /* 0x0000000200032836 */ /* 0x000fca0000000000 */
[----:B------:R-:W-:Y:S02]  /*eca0*/  @P2 ISETP.NE.AND P0, PT, R3, R8, PT ;  /* 0x000000080300220c */ /* 0x000fe40003f05270 */
[C---:B------:R-:W-:Y:S01]  /*ecb0*/  @P2 IADD3 R3, PT, PT, -R0.reuse, 0x2, RZ ;  /* 0x0000000200032810 */ /* 0x040fe20007ffe1ff */
[----:B------:R-:W-:Y:S01]  /*ecc0*/  VIADD R0, R0, 0x1 ;  /* 0x0000000100007836 */ /* 0x000fe20000000000 */
[----:B------:R-:W-:Y:S02]  /*ecd0*/  @P2 ISETP.NE.AND P1, PT, R4, 0x2, P0 ;  /* 0x000000020400280c */ /* 0x000fe40000725270 */
[----:B------:R-:W-:Y:S02]  /*ece0*/  PLOP3.LUT P0, PT, PT, PT, PT, 0x80, 0x8 ;  /* 0x000000000008781c */ /* 0x000fe40003f0f070 */
[----:B------:R-:W-:Y:S02]  /*ecf0*/  ISETP.LT.AND P3, PT, R0, R5, PT ;  /* 0x000000050000720c */ /* 0x000fe40003f61270 */
[----:B------:R-:W-:-:S13]  /*ed00*/  @P2 ISETP.NE.AND P0, PT, R3, R10, P1 ;  /* 0x0000000a0300220c */ /* 0x000fda0000f05270 */
[----:B------:R-:W-:Y:S05]  /*ed10*/  @P0 BRA P3, `(.L_x_212) ;  /* 0xfffffffc00d00947 */ /* 0x000fea000183ffff */
[----:B------:R-:W-:Y:S05]  /*ed20*/  BSYNC.RECONVERGENT B0 ;  /* 0x0000000000007941 */ /* 0x000fea0003800200 */
.L_x_211:
[----:B------:R-:W-:Y:S01]  /*ed30*/  IMAD.MOV.U32 R45, RZ, RZ, RZ ;  /* 0x000000ffff2d7224 */ /* 0x000fe200078e00ff */
[----:B------:R-:W-:Y:S06]  /*ed40*/  @!P0 BRA `(.L_x_5) ;  /* 0x0000006c00b08947 */ /* 0x000fec0003800000 */
[----:B------:R-:W-:Y:S01]  /*ed50*/  BSSY.RECONVERGENT B0, `(.L_x_213) ;  /* 0x000000e000007945 */ /* 0x000fe20003800200 */
[----:B------:R-:W-:-:S07]  /*ed60*/  IMAD.MOV.U32 R0, RZ, RZ, RZ ;  /* 0x000000ffff007224 */ /* 0x000fce00078e00ff */
.L_x_214:
        /* <DEDUP_REMOVED lines=13> */
.L_x_213:
[----:B------:R-:W-:Y:S01]  /*ee40*/  IMAD.MOV.U32 R45, RZ, RZ, RZ ;  /* 0x000000ffff2d7224 */ /* 0x000fe200078e00ff */
[----:B------:R-:W-:Y:S06]  /*ee50*/  @!P0 BRA `(.L_x_5) ;  /* 0x0000006c006c8947 */ /* 0x000fec0003800000 */
[----:B------:R-:W-:Y:S01]  /*ee60*/  BSSY.RECONVERGENT B0, `(.L_x_215) ;  /* 0x000000e000007945 */ /* 0x000fe20003800200 */
[----:B------:R-:W-:-:S07]  /*ee70*/  IMAD.MOV.U32 R0, RZ, RZ, RZ ;  /* 0x000000ffff007224 */ /* 0x000fce00078e00ff */
.L_x_216:
        /* <DEDUP_REMOVED lines=13> */
.L_x_215:
[----:B------:R-:W-:Y:S01]  /*ef50*/  IMAD.MOV.U32 R45, RZ, RZ, RZ ;  /* 0x000000ffff2d7224 */ /* 0x000fe200078e00ff */
[----:B------:R-:W-:Y:S06]  /*ef60*/  @!P0 BRA `(.L_x_5) ;  /* 0x0000006c00288947 */ /* 0x000fec0003800000 */
[----:B------:R-:W-:Y:S01]  /*ef70*/  BSSY.RECONVERGENT B0, `(.L_x_217) ;  /* 0x000000e000007945 */ /* 0x000fe20003800200 */
[----:B------:R-:W-:-:S07]  /*ef80*/  IMAD.MOV.U32 R0, RZ, RZ, RZ ;  /* 0x000000ffff007224 */ /* 0x000fce00078e00ff */
.L_x_218:
        /* <DEDUP_REMOVED lines=13> */
.L_x_217:
[----:B------:R-:W-:Y:S01]  /*f060*/  IMAD.MOV.U32 R45, RZ, RZ, RZ ;  /* 0x000000ffff2d7224 */ /* 0x000fe200078e00ff */
[----:B------:R-:W-:Y:S06]  /*f070*/  @!P0 BRA `(.L_x_5) ;  /* 0x0000006800e48947 */ /* 0x000fec0003800000 */
[----:B------:R-:W-:Y:S01]  /*f080*/  BSSY.RECONVERGENT B0, `(.L_x_219) ;  /* 0x000000e000007945 */ /* 0x000fe20003800200 */
[----:B------:R-:W-:-:S07]  /*f090*/  IMAD.MOV.U32 R0, RZ, RZ, RZ ;  /* 0x000000ffff007224 */ /* 0x000fce00078e00ff */
.L_x_220:
        /* <DEDUP_REMOVED lines=13> */
.L_x_219:
[----:B------:R-:W-:Y:S01]  /*f170*/  IMAD.MOV.U32 R45, RZ, RZ, RZ ;  /* 0x000000ffff2d7224 */ /* 0x000fe200078e00ff */
[----:B------:R-:W-:Y:S06]  /*f180*/  @!P0 BRA `(.L_x_5) ;  /* 0x0000006800a08947 */ /* 0x000fec0003800000 */
[----:B------:R-:W-:Y:S01]  /*f190*/  BSSY.RECONVERGENT B0, `(.L_x_221) ;  /* 0x000000e000007945 */ /* 0x000fe20003800200 */
[----:B------:R-:W-:-:S07]  /*f1a0*/  IMAD.MOV.U32 R0, RZ, RZ, RZ ;  /* 0x000000ffff007224 */ /* 0x000fce00078e00ff */
.L_x_222:
        /* <DEDUP_REMOVED lines=13> */
.L_x_221:
[----:B------:R-:W-:Y:S01]  /*f280*/  IMAD.MOV.U32 R45, RZ, RZ, RZ ;  /* 0x000000ffff2d7224 */ /* 0x000fe200078e00ff */
[----:B------:R-:W-:Y:S06]  /*f290*/  @!P0 BRA `(.L_x_5) ;  /* 0x00000068005c8947 */ /* 0x000fec0003800000 */
.L_x_206:
[----:B------:R0:W-:Y:S01]  /*f2a0*/  STL.64 [R1], R4 ;  /* 0x0000000401007387 */ /* 0x0001e20000100a00 */
[----:B------:R-:W-:Y:S02]  /*f2b0*/  IMAD.MOV.U32 R0, RZ, RZ, 0x1 ;  /* 0x00000001ff007424 */ /* 0x000fe400078e00ff */
[----:B------:R-:W-:-:S07]  /*f2c0*/  VIADD R3, R44, 0xfffffffe ;  /* 0xfffffffe2c037836 */ /* 0x000fce0000000000 */
.L_x_2:
[----:B0--3--:R-:W-:Y:S02]  /*f2d0*/  VIADD R4, R1, 0x1f4 ;  /* 0x000001f401047836 */ /* 0x009fe40000000000 */
[----:B------:R-:W-:-:S07]  /*f2e0*/  IMAD.MOV.U32 R45, RZ, RZ, RZ ;  /* 0x000000ffff2d7224 */ /* 0x000fce00078e00ff */
.L_x_439:
[----:B------:R-:W-:Y:S02]  /*f2f0*/  VIADD R6, R0, 0xffffffff ;  /* 0xffffffff00067836 */ /* 0x000fe40000000000 */
[----:B---3--:R-:W-:-:S03]  /*f300*/  IMAD.MOV.U32 R9, RZ, RZ, R3 ;  /* 0x000000ffff097224 */ /* 0x008fc600078e0003 */
[----:B0-----:R-:W-:-:S05]  /*f310*/  LEA R5, R6, UR41, 0x3 ;  /* 0x0000002906057c11 */ /* 0x001fca000f8e18ff */
[----:B------:R-:W3:Y:S01]  /*f320*/  LDL.64 R2, [R5] ;  /* 0x0000000005027983 */ /* 0x000ee20000100a00 */
[----:B------:R-:W-:Y:S01]  /*f330*/  BSSY.RECONVERGENT B0, `(.L_x_223) ;  /* 0x0000665000007945 */ /* 0x000fe20003800200 */
[----:B------:R-:W-:Y:S02]  /*f340*/  IMAD.MOV.U32 R7, RZ, RZ, R0 ;  /* 0x000000ffff077224 */ /* 0x000fe400078e0000 */
[----:B------:R0:W-:Y:S01]  /*f350*/  STL.64 [R5], RZ ;  /* 0x000000ff05007387 */ /* 0x0001e20000100a00 */
[----:B---3--:R-:W-:-:S13]  /*f360*/  ISETP.NE.AND P0, PT, R3, 0x7, PT ;  /* 0x000000070300780c */ /* 0x008fda0003f05270 */
[----:B------:R-:W-:Y:S01]  /*f370*/  @!P0 LEA R8, R2, UR38, 0x5 ;  /* 0x0000002602088c11 */ /* 0x000fe2000f8e28ff */
[----:B------:R-:W-:Y:S02]  /*f380*/  @!P0 IMAD.MOV.U32 R11, RZ, RZ, 0x1 ;  /* 0x00000001ff0b8424 */ /* 0x000fe400078e00ff */
[----:B------:R-:W-:Y:S02]  /*f390*/  @!P0 VIADD R45, R45, 0x1 ;  /* 0x000000012d2d8836 */ /* 0x000fe40000000000 */
[----:B------:R-:W-:Y:S01]  /*f3a0*/  @!P0 IMAD.MOV.U32 R0, RZ, RZ, R6 ;  /* 0x000000ffff008224 */ /* 0x000fe200078e0006 */
[----:B------:R0:W-:Y:S01]  /*f3b0*/  @!P0 STL [R8+0x1c], R11 ;  /* 0x00001c0b08008387 */ /* 0x0001e20000100800 */
[----:B------:R-:W-:Y:S05]  /*f3c0*/  @!P0 BRA `(.L_x_224) ;  /* 0x00000064006c8947 */ /* 0x000fea0003800000 */
[----:B0-----:R-:W-:Y:S01]  /*f3d0*/  IMAD.MOV.U32 R8, RZ, RZ, R9 ;  /* 0x000000ffff087224 */ /* 0x001fe200078e0009 */
[----:B------:R-:W-:Y:S04]  /*f3e0*/  BSSY.RECONVERGENT B1, `(.L_x_225) ;  /* 0x0000213000017945 */ /* 0x000fe80003800200 */
[----:B------:R-:W-:-:S13]  /*f3f0*/  ISETP.GE.AND P0, PT, R8, R3, PT ;  /* 0x000000030800720c */ /* 0x000fda0003f06270 */
[----:B------:R-:W-:Y:S05]  /*f400*/  @!P0 BRA `(.L_x_226) ;  /* 0x0000002000408947 */ /* 0x000fea0003800000 */
[----:B------:R-:W-:Y:S01]  /*f410*/  IMAD.IADD R14, R8, 0x1, -R3 ;  /* 0x00000001080e7824 */ /* 0x000fe200078e0a03 */
[----:B------:R-:W-:Y:S01]  /*f420*/  BSSY.RECONVERGENT B2, `(.L_x_227) ;  /* 0x000001f000027945 */ /* 0x000fe20003800200 */
[----:B------:R-:W-:Y:S02]  /*f430*/  IMAD.MOV.U32 R9, RZ, RZ, R8 ;  /* 0x000000ffff097224 */ /* 0x000fe400078e0008 */
[C---:B------:R-:W-:Y:S01]  /*f440*/  VIADD R0, R14.reuse, 0x1 ;  /* 0x000000010e007836 */ /* 0x040fe20000000000 */
[----:B------:R-:W-:-:S04]  /*f450*/  ISETP.GE.U32.AND P0, PT, R14, 0xf, PT ;  /* 0x0000000f0e00780c */ /* 0x000fc80003f06070 */
[----:B------:R-:W-:-:S04]  /*f460*/  LOP3.LUT R12, R0, 0xf, RZ, 0xc0, !PT ;  /* 0x0000000f000c7812 */ /* 0x000fc800078ec0ff */
[----:B------:R-:W-:-:S05]  /*f470*/  ISETP.NE.AND P1, PT, R12, RZ, PT ;  /* 0x000000ff0c00720c */ /* 0x000fca0003f25270 */
[----:B------:R-:W-:Y:S08]  /*f480*/  @!P0 BRA `(.L_x_228) ;  /* 0x0000000000608947 */ /* 0x000ff00003800000 */
[----:B------:R-:W-:Y:S01]  /*f490*/  LOP3.LUT R10, R0, 0xfffffff0, RZ, 0xc0, !PT ;  /* 0xfffffff0000a7812 */ /* 0x000fe200078ec0ff */
[----:B------:R-:W-:-:S04]  /*f4a0*/  IMAD.MOV.U32 R9, RZ, RZ, R8 ;  /* 0x000000ffff097224 */ /* 0x000fc800078e0008 */
[----:B------:R-:W-:-:S07]  /*f4b0*/  IMAD.MOV R10, RZ, RZ, -R10 ;  /* 0x000000ffff0a7224 */ /* 0x000fce00078e0a0a */
.L_x_229:
[C---:B0-----:R-:W-:Y:S02]  /*f4c0*/  IMAD R11, R9.reuse, 0x4, R4 ;  /* 0x00000004090b7824 */ /* 0x041fe400078e0204 */
[----:B------:R-:W-:Y:S02]  /*f4d0*/  VIADD R10, R10, 0x10 ;  /* 0x000000100a0a7836 */ /* 0x000fe40000000000 */
[----:B------:R-:W-:Y:S01]  /*f4e0*/  VIADD R9, R9, 0xfffffff0 ;  /* 0xfffffff009097836 */ /* 0x000fe20000000000 */
[----:B------:R0:W-:Y:S02]  /*f4f0*/  STL [R11+0x1c], RZ ;  /* 0x00001cff0b007387 */ /* 0x0001e40000100800 */
[----:B------:R-:W-:Y:S02]  /*f500*/  ISETP.NE.AND P0, PT, R10, RZ, PT ;  /* 0x000000ff0a00720c */ /* 0x000fe40003f05270 */
[----:B------:R0:W-:Y:S04]  /*f510*/  STL [R11+0x18], RZ ;  /* 0x000018ff0b007387 */ /* 0x0001e80000100800 */
[----:B------:R0:W-:Y:S04]  /*f520*/  STL [R11+0x14], RZ ;  /* 0x000014ff0b007387 */ /* 0x0001e80000100800 */
[----:B------:R0:W-:Y:S04]  /*f530*/  STL [R11+0x10], RZ ;  /* 0x000010ff0b007387 */ /* 0x0001e80000100800 */
[----:B------:R0:W-:Y:S04]  /*f540*/  STL [R11+0xc], RZ ;  /* 0x00000cff0b007387 */ /* 0x0001e80000100800 */
[----:B------:R0:W-:Y:S04]  /*f550*/  STL [R11+0x8], RZ ;  /* 0x000008ff0b007387 */ /* 0x0001e80000100800 */
[----:B------:R0:W-:Y:S04]  /*f560*/  STL [R11+0x4], RZ ;  /* 0x000004ff0b007387 */ /* 0x0001e80000100800 */
[----:B------:R0:W-:Y:S04]  /*f570*/  STL [R11], RZ ;  /* 0x000000ff0b007387 */ /* 0x0001e80000100800 */
[----:B------:R0:W-:Y:S04]  /*f580*/  STL [R11+-0x4], RZ ;  /* 0xfffffcff0b007387 */ /* 0x0001e80000100800 */
[----:B------:R0:W-:Y:S04]  /*f590*/  STL [R11+-0x8], RZ ;  /* 0xfffff8ff0b007387 */ /* 0x0001e80000100800 */
[----:B------:R0:W-:Y:S04]  /*f5a0*/  STL [R11+-0xc], RZ ;  /* 0xfffff4ff0b007387 */ /* 0x0001e80000100800 */
[----:B------:R0:W-:Y:S04]  /*f5b0*/  STL [R11+-0x10], RZ ;  /* 0xfffff0ff0b007387 */ /* 0x0001e80000100800 */
[----:B------:R0:W-:Y:S04]  /*f5c0*/  STL [R11+-0x14], RZ ;  /* 0xffffecff0b007387 */ /* 0x0001e80000100800 */
[----:B------:R0:W-:Y:S04]  /*f5d0*/  STL [R11+-0x18], RZ ;  /* 0xffffe8ff0b007387 */ /* 0x0001e80000100800 */
[----:B------:R0:W-:Y:S04]  /*f5e0*/  STL [R11+-0x1c], RZ ;  /* 0xffffe4ff0b007387 */ /* 0x0001e80000100800 */
[----:B------:R0:W-:Y:S01]  /*f5f0*/  STL [R11+-0x20], RZ ;  /* 0xffffe0ff0b007387 */ /* 0x0001e20000100800 */
[----:B------:R-:W-:Y:S05]  /*f600*/  @P0 BRA `(.L_x_229) ;  /* 0xfffffffc00ac0947 */ /* 0x000fea000383ffff */
.L_x_228:
[----:B------:R-:W-:Y:S05]  /*f610*/  BSYNC.RECONVERGENT B2 ;  /* 0x0000000000027941 */ /* 0x000fea0003800200 */
.L_x_227:
[----:B------:R-:W-:Y:S01]  /*f620*/  BSSY.RECONVERGENT B2, `(.L_x_230) ;  /* 0x0000024000027945 */ /* 0x000fe20003800200 */
[----:B------:R-:W-:-:S03]  /*f630*/  LOP3.LUT R15, R0, 0x7, RZ, 0xc0, !PT ;  /* 0x00000007000f7812 */ /* 0x000fc600078ec0ff */
[----:B------:R-:W-:Y:S05]  /*f640*/  @!P1 BRA `(.L_x_231) ;  /* 0x0000000000849947 */ /* 0x000fea0003800000 */
[----:B------:R-:W-:Y:S01]  /*f650*/  ISETP.GE.U32.AND P0, PT, R12, 0x8, PT ;  /* 0x000000080c00780c */ /* 0x000fe20003f06070 */
[----:B------:R-:W-:Y:S01]  /*f660*/  BSSY.RECONVERGENT B3, `(.L_x_232) ;  /* 0x000000d000037945 */ /* 0x000fe20003800200 */
[----:B------:R-:W-:-:S11]  /*f670*/  ISETP.NE.AND P1, PT, R15, RZ, PT ;  /* 0x000000ff0f00720c */ /* 0x000fd60003f25270 */
[----:B------:R-:W-:Y:S05]  /*f680*/  @!P0 BRA `(.L_x_233) ;  /* 0x0000000000288947 */ /* 0x000fea0003800000 */
[C---:B------:R-:W-:Y:S01]  /*f690*/  LEA R10, R9.reuse, UR38, 0x2 ;  /* 0x00000026090a7c11 */ /* 0x040fe2000f8e10ff */
[----:B------:R-:W-:-:S04]  /*f6a0*/  VIADD R9, R9, 0xfffffff8 ;  /* 0xfffffff809097836 */ /* 0x000fc80000000000 */
[----:B------:R3:W-:Y:S04]  /*f6b0*/  STL [R10], RZ ;  /* 0x000000ff0a007387 */ /* 0x0007e80000100800 */
[----:B------:R3:W-:Y:S04]  /*f6c0*/  STL [R10+-0x4], RZ ;  /* 0xfffffcff0a007387 */ /* 0x0007e80000100800 */
[----:B------:R3:W-:Y:S04]  /*f6d0*/  STL [R10+-0x8], RZ ;  /* 0xfffff8ff0a007387 */ /* 0x0007e80000100800 */
[----:B------:R3:W-:Y:S04]  /*f6e0*/  STL [R10+-0xc], RZ ;  /* 0xfffff4ff0a007387 */ /* 0x0007e80000100800 */
[----:B------:R3:W-:Y:S04]  /*f6f0*/  STL [R10+-0x10], RZ ;  /* 0xfffff0ff0a007387 */ /* 0x0007e80000100800 */
[----:B------:R3:W-:Y:S04]  /*f700*/  STL [R10+-0x14], RZ ;  /* 0xffffecff0a007387 */ /* 0x0007e80000100800 */
[----:B------:R3:W-:Y:S04]  /*f710*/  STL [R10+-0x18], RZ ;  /* 0xffffe8ff0a007387 */ /* 0x0007e80000100800 */
[----:B------:R3:W-:Y:S02]  /*f720*/  STL [R10+-0x1c], RZ ;  /* 0xffffe4ff0a007387 */ /* 0x0007e40000100800 */
.L_x_233:
[----:B------:R-:W-:Y:S05]  /*f730*/  BSYNC.RECONVERGENT B3 ;  /* 0x0000000000037941 */ /* 0x000fea0003800200 */
.L_x_232:
[----:B------:R-:W-:Y:S05]  /*f740*/  @!P1 BRA `(.L_x_231) ;  /* 0x0000000000449947 */ /* 0x000fea0003800000 */
[----:B------:R-:W-:Y:S02]  /*f750*/  ISETP.GE.U32.AND P0, PT, R15, 0x4, PT ;  /* 0x000000040f00780c */ /* 0x000fe40003f06070 */
[----:B---3--:R-:W-:-:S04]  /*f760*/  LOP3.LUT R10, R0, 0x3, RZ, 0xc0, !PT ;  /* 0x00000003000a7812 */ /* 0x008fc800078ec0ff */
[----:B------:R-:W-:-:S07]  /*f770*/  ISETP.NE.AND P1, PT, R10, RZ, PT ;  /* 0x000000ff0a00720c */ /* 0x000fce0003f25270 */
[C---:B0-----:R-:W-:Y:S01]  /*f780*/  @P0 LEA R11, R9.reuse, UR38, 0x2 ;  /* 0x00000026090b0c11 */ /* 0x041fe2000f8e10ff */
[----:B------:R-:W-:-:S04]  /*f790*/  @P0 VIADD R9, R9, 0xfffffffc ;  /* 0xfffffffc09090836 */ /* 0x000fc80000000000 */
[----:B------:R4:W-:Y:S04]  /*f7a0*/  @P0 STL [R11], RZ ;  /* 0x000000ff0b000387 */ /* 0x0009e80000100800 */
[----:B------:R4:W-:Y:S04]  /*f7b0*/  @P0 STL [R11+-0x4], RZ ;  /* 0xfffffcff0b000387 */ /* 0x0009e80000100800 */
[----:B------:R4:W-:Y:S04]  /*f7c0*/  @P0 STL [R11+-0x8], RZ ;  /* 0xfffff8ff0b000387 */ /* 0x0009e80000100800 */
[----:B------:R4:W-:Y:S01]  /*f7d0*/  @P0 STL [R11+-0xc], RZ ;  /* 0xfffff4ff0b000387 */ /* 0x0009e20000100800 */
[----:B------:R-:W-:Y:S05]  /*f7e0*/  @!P1 BRA `(.L_x_231) ;  /* 0x00000000001c9947 */ /* 0x000fea0003800000 */
[----:B------:R-:W-:Y:S02]  /*f7f0*/  LEA R9, R9, UR38, 0x2 ;  /* 0x0000002609097c11 */ /* 0x000fe4000f8e10ff */
[----:B------:R-:W-:-:S03]  /*f800*/  ISETP.NE.AND P0, PT, R10, 0x1, PT ;  /* 0x000000010a00780c */ /* 0x000fc60003f05270 */
[----:B------:R0:W-:Y:S10]  /*f810*/  STL [R9], RZ ;  /* 0x000000ff09007387 */ /* 0x0001f40000100800 */
[----:B0-----:R-:W-:Y:S05]  /*f820*/  @!P0 BRA `(.L_x_231) ;  /* 0x00000000000c8947 */ /* 0x001fea0003800000 */
[----:B------:R-:W-:Y:S01]  /*f830*/  ISETP.NE.AND P0, PT, R10, 0x2, PT ;  /* 0x000000020a00780c */ /* 0x000fe20003f05270 */
[----:B------:R0:W-:-:S12]  /*f840*/  STL [R9+-0x4], RZ ;  /* 0xfffffcff09007387 */ /* 0x0001d80000100800 */
[----:B------:R0:W-:Y:S02]  /*f850*/  @P0 STL [R9+-0x8], RZ ;  /* 0xfffff8ff09000387 */ /* 0x0001e40000100800 */
.L_x_231:
[----:B------:R-:W-:Y:S05]  /*f860*/  BSYNC.RECONVERGENT B2 ;  /* 0x0000000000027941 */ /* 0x000fea0003800200 */
.L_x_230:
[----:B------:R-:W-:Y:S01]  /*f870*/  ISETP.GE.U32.AND P0, PT, R14, 0xf, PT ;  /* 0x0000000f0e00780c */ /* 0x000fe20003f06070 */
[----:B------:R-:W-:Y:S01]  /*f880*/  BSSY.RECONVERGENT B2, `(.L_x_234) ;  /* 0x000001c000027945 */ /* 0x000fe20003800200 */
[----:B------:R-:W-:Y:S01]  /*f890*/  ISETP.NE.AND P1, PT, R12, RZ, PT ;  /* 0x000000ff0c00720c */ /* 0x000fe20003f25270 */
[----:B0-----:R-:W-:-:S10]  /*f8a0*/  IMAD.MOV.U32 R9, RZ, RZ, R8 ;  /* 0x000000ffff097224 */ /* 0x001fd400078e0008 */
[----:B------:R-:W-:Y:S05]  /*f8b0*/  @!P0 BRA `(.L_x_235) ;  /* 0x0000000000608947 */ /* 0x000fea0003800000 */
[----:B------:R-:W-:Y:S01]  /*f8c0*/  LOP3.LUT R13, R0, 0xfffffff0, RZ, 0xc0, !PT ;  /* 0xfffffff0000d7812 */ /* 0x000fe200078ec0ff */
[----:B---3--:R-:W-:Y:S02]  /*f8d0*/  IMAD.MOV.U32 R10, RZ, RZ, RZ ;  /* 0x000000ffff0a7224 */ /* 0x008fe400078e00ff */
[----:B------:R-:W-:-:S07]  /*f8e0*/  IMAD.MOV.U32 R9, RZ, RZ, R8 ;  /* 0x000000ffff097224 */ /* 0x000fce00078e0008 */
.L_x_236:
[C---:B0---4-:R-:W-:Y:S01]  /*f8f0*/  LEA R11, R9.reuse, UR38, 0x2 ;  /* 0x00000026090b7c11 */ /* 0x051fe2000f8e10ff */
[----:B------:R-:W-:Y:S02]  /*f900*/  VIADD R10, R10, 0x10 ;  /* 0x000000100a0a7836 */ /* 0x000fe40000000000 */
[----:B------:R-:W-:Y:S02]  /*f910*/  VIADD R9, R9, 0xfffffff0 ;  /* 0xfffffff009097836 */ /* 0x000fe40000000000 */
[----:B------:R0:W-:Y:S01]  /*f920*/  STL [R11+0x20], RZ ;  /* 0x000020ff0b007387 */ /* 0x0001e20000100800 */
[----:B------:R-:W-:-:S03]  /*f930*/  ISETP.NE.AND P0, PT, R10, R13, PT ;  /* 0x0000000d0a00720c */ /* 0x000fc60003f05270 */
[----:B------:R0:W-:Y:S04]  /*f940*/  STL [R11+0x1c], RZ ;  /* 0x00001cff0b007387 */ /* 0x0001e80000100800 */
        /* <DEDUP_REMOVED lines=15> */
.L_x_235:
[----:B------:R-:W-:Y:S05]  /*fa40*/  BSYNC.RECONVERGENT B2 ;  /* 0x0000000000027941 */ /* 0x000fea0003800200 */
.L_x_234:
[----:B------:R-:W-:Y:S04]  /*fa50*/  BSSY.RECONVERGENT B2, `(.L_x_237) ;  /* 0x0000023000027945 */ /* 0x000fe80003800200 */
[----:B------:R-:W-:Y:S05]  /*fa60*/  @!P1 BRA `(.L_x_238) ;  /* 0x0000000000849947 */ /* 0x000fea0003800000 */
[----:B------:R-:W-:Y:S01]  /*fa70*/  ISETP.GE.U32.AND P0, PT, R12, 0x8, PT ;  /* 0x000000080c00780c */ /* 0x000fe20003f06070 */
[----:B------:R-:W-:Y:S01]  /*fa80*/  BSSY.RECONVERGENT B3, `(.L_x_239) ;  /* 0x000000d000037945 */ /* 0x000fe20003800200 */
[----:B------:R-:W-:-:S11]  /*fa90*/  ISETP.NE.AND P1, PT, R15, RZ, PT ;  /* 0x000000ff0f00720c */ /* 0x000fd60003f25270 */
[----:B------:R-:W-:Y:S05]  /*faa0*/  @!P0 BRA `(.L_x_240) ;  /* 0x0000000000288947 */ /* 0x000fea0003800000 */
[C---:B---3--:R-:W-:Y:S01]  /*fab0*/  LEA R10, R9.reuse, UR38, 0x2 ;  /* 0x00000026090a7c11 */ /* 0x048fe2000f8e10ff */
[----:B------:R-:W-:-:S04]  /*fac0*/  VIADD R9, R9, 0xfffffff8 ;  /* 0xfffffff809097836 */ /* 0x000fc80000000000 */
[----:B------:R3:W-:Y:S04]  /*fad0*/  STL [R10+0x20], RZ ;  /* 0x000020ff0a007387 */ /* 0x0007e80000100800 */
[----:B------:R3:W-:Y:S04]  /*fae0*/  STL [R10+0x1c], RZ ;  /* 0x00001cff0a007387 */ /* 0x0007e80000100800 */
[----:B------:R3:W-:Y:S04]  /*faf0*/  STL [R10+0x18], RZ ;  /* 0x000018ff0a007387 */ /* 0x0007e80000100800 */
[----:B------:R3:W-:Y:S04]  /*fb00*/  STL [R10+0x14], RZ ;  /* 0x000014ff0a007387 */ /* 0x0007e80000100800 */
[----:B------:R3:W-:Y:S04]  /*fb10*/  STL [R10+0x10], RZ ;  /* 0x000010ff0a007387 */ /* 0x0007e80000100800 */
[----:B------:R3:W-:Y:S04]  /*fb20*/  STL [R10+0xc], RZ ;  /* 0x00000cff0a007387 */ /* 0x0007e80000100800 */
[----:B------:R3:W-:Y:S04]  /*fb30*/  STL [R10+0x8], RZ ;  /* 0x000008ff0a007387 */ /* 0x0007e80000100800 */
[----:B------:R3:W-:Y:S02]  /*fb40*/  STL [R10+0x4], RZ ;  /* 0x000004ff0a007387 */ /* 0x0007e40000100800 */
.L_x_240:
[----:B------:R-:W-:Y:S05]  /*fb50*/  BSYNC.RECONVERGENT B3 ;  /* 0x0000000000037941 */ /* 0x000fea0003800200 */
.L_x_239:
[----:B------:R-:W-:Y:S05]  /*fb60*/  @!P1 BRA `(.L_x_238) ;  /* 0x0000000000449947 */ /* 0x000fea0003800000 */
[----:B------:R-:W-:Y:S02]  /*fb70*/  ISETP.GE.U32.AND P1, PT, R15, 0x4, PT ;  /* 0x000000040f00780c */ /* 0x000fe40003f26070 */
[----:B---3--:R-:W-:-:S04]  /*fb80*/  LOP3.LUT R10, R0, 0x3, RZ, 0xc0, !PT ;  /* 0x00000003000a7812 */ /* 0x008fc800078ec0ff */
[----:B------:R-:W-:-:S07]  /*fb90*/  ISETP.NE.AND P0, PT, R10, RZ, PT ;  /* 0x000000ff0a00720c */ /* 0x000fce0003f05270 */
[C---:B0---4-:R-:W-:Y:S01]  /*fba0*/  @P1 LEA R11, R9.reuse, UR38, 0x2 ;  /* 0x00000026090b1c11 */ /* 0x051fe2000f8e10ff */
[----:B------:R-:W-:-:S04]  /*fbb0*/  @P1 VIADD R9, R9, 0xfffffffc ;  /* 0xfffffffc09091836 */ /* 0x000fc80000000000 */
[----:B------:R0:W-:Y:S04]  /*fbc0*/  @P1 STL [R11+0x20], RZ ;  /* 0x000020ff0b001387 */ /* 0x0001e80000100800 */
[----:B------:R0:W-:Y:S04]  /*fbd0*/  @P1 STL [R11+0x1c], RZ ;  /* 0x00001cff0b001387 */ /* 0x0001e80000100800 */
[----:B------:R0:W-:Y:S04]  /*fbe0*/  @P1 STL [R11+0x18], RZ ;  /* 0x000018ff0b001387 */ /* 0x0001e80000100800 */
[----:B------:R0:W-:Y:S01]  /*fbf0*/  @P1 STL [R11+0x14], RZ ;  /* 0x000014ff0b001387 */ /* 0x0001e20000100800 */
[----:B------:R-:W-:Y:S05]  /*fc00*/  @!P0 BRA `(.L_x_238) ;  /* 0x00000000001c8947 */ /* 0x000fea0003800000 */
[----:B------:R-:W-:Y:S02]  /*fc10*/  LEA R9, R9, UR38, 0x2 ;  /* 0x0000002609097c11 */ /* 0x000fe4000f8e10ff */
[----:B------:R-:W-:-:S03]  /*fc20*/  ISETP.NE.AND P0, PT, R10, 0x1, PT ;  /* 0x000000010a00780c */ /* 0x000fc60003f05270 */
[----:B------:R3:W-:Y:S10]  /*fc30*/  STL [R9+0x20], RZ ;  /* 0x000020ff09007387 */ /* 0x0007f40000100800 */
[----:B---3--:R-:W-:Y:S05]  /*fc40*/  @!P0 BRA `(.L_x_238) ;  /* 0x00000000000c8947 */ /* 0x008fea0003800000 */
[----:B------:R-:W-:Y:S01]  /*fc50*/  ISETP.NE.AND P0, PT, R10, 0x2, PT ;  /* 0x000000020a00780c */ /* 0x000fe20003f05270 */
[----:B------:R3:W-:-:S12]  /*fc60*/  STL [R9+0x1c], RZ ;  /* 0x00001cff09007387 */ /* 0x0007d80000100800 */
[----:B------:R3:W-:Y:S02]  /*fc70*/  @P0 STL [R9+0x18], RZ ;  /* 0x000018ff09000387 */ /* 0x0007e40000100800 */
.L_x_238:
[----:B------:R-:W-:Y:S05]  /*fc80*/  BSYNC.RECONVERGENT B2 ;  /* 0x0000000000027941 */ /* 0x000fea0003800200 */
.L_x_237:
[----:B------:R-:W-:Y:S01]  /*fc90*/  ISETP.GE.U32.AND P0, PT, R14, 0xf, PT ;  /* 0x0000000f0e00780c */ /* 0x000fe20003f06070 */
[----:B------:R-:W-:Y:S01]  /*fca0*/  BSSY.RECONVERGENT B2, `(.L_x_241) ;  /* 0x000001c000027945 */ /* 0x000fe20003800200 */
[----:B------:R-:W-:Y:S01]  /*fcb0*/  ISETP.NE.AND P1, PT, R12, RZ, PT ;  /* 0x000000ff0c00720c */ /* 0x000fe20003f25270 */
[----:B---3--:R-:W-:-:S10]  /*fcc0*/  IMAD.MOV.U32 R9, RZ, RZ, R8 ;  /* 0x000000ffff097224 */ /* 0x008fd400078e0008 */
[----:B------:R-:W-:Y:S05]  /*fcd0*/  @!P0 BRA `(.L_x_242) ;  /* 0x0000000000608947 */ /* 0x000fea0003800000 */
[----:B------:R-:W-:Y:S01]  /*fce0*/  LOP3.LUT R13, R0, 0xfffffff0, RZ, 0xc0, !PT ;  /* 0xfffffff0000d7812 */ /* 0x000fe200078ec0ff */
[----:B------:R-:W-:Y:S02]  /*fcf0*/  IMAD.MOV.U32 R10, RZ, RZ, RZ ;  /* 0x000000ffff0a7224 */ /* 0x000fe400078e00ff */
[----:B------:R-:W-:-:S07]  /*fd00*/  IMAD.MOV.U32 R9, RZ, RZ, R8 ;  /* 0x000000ffff097224 */ /* 0x000fce00078e0008 */
.L_x_243:
[C---:B0--34-:R-:W-:Y:S01]  /*fd10*/  LEA R11, R9.reuse, UR38, 0x2 ;  /* 0x00000026090b7c11 */ /* 0x059fe2000f8e10ff */
        /* <DEDUP_REMOVED lines=18> */
[----:B------:R3:W-:Y:S01]  /*fe40*/  STL [R11+0x4], RZ ;  /* 0x000004ff0b007387 */ /* 0x0007e20000100800 */
[----:B------:R-:W-:Y:S05]  /*fe50*/  @P0 BRA `(.L_x_243) ;  /* 0xfffffffc00ac0947 */ /* 0x000fea000383ffff */
.L_x_242:
[----:B------:R-:W-:Y:S05]  /*fe60*/  BSYNC.RECONVERGENT B2 ;  /* 0x0000000000027941 */ /* 0x000fea0003800200 */
.L_x_241:
[----:B------:R-:W-:Y:S04]  /*fe70*/  BSSY.RECONVERGENT B2, `(.L_x_244) ;  /* 0x0000023000027945 */ /* 0x000fe80003800200 */
[----:B------:R-:W-:Y:S05]  /*fe80*/  @!P1 BRA `(.L_x_245) ;  /* 0x0000000000849947 */ /* 0x000fea0003800000 */
[----:B------:R-:W-:Y:S01]  /*fe90*/  ISETP.GE.U32.AND P0, PT, R12, 0x8, PT ;  /* 0x000000080c00780c */ /* 0x000fe20003f06070 */
[----:B------:R-:W-:Y:S01]  /*fea0*/  BSSY.RECONVERGENT B3, `(.L_x_246) ;  /* 0x000000d000037945 */ /* 0x000fe20003800200 */
[----:B------:R-:W-:-:S11]  /*feb0*/  ISETP.NE.AND P1, PT, R15, RZ, PT ;  /* 0x000000ff0f00720c */ /* 0x000fd60003f25270 */
[----:B------:R-:W-:Y:S05]  /*fec0*/  @!P0 BRA `(.L_x_247) ;  /* 0x0000000000288947 */ /* 0x000fea0003800000 */
[C---:B------:R-:W-:Y:S01]  /*fed0*/  LEA R10, R9.reuse, UR38, 0x2 ;  /* 0x00000026090a7c11 */ /* 0x040fe2000f8e10ff */
        /* <DEDUP_REMOVED lines=9> */
.L_x_247:
[----:B------:R-:W-:Y:S05]  /*ff70*/  BSYNC.RECONVERGENT B3 ;  /* 0x0000000000037941 */ /* 0x000fea0003800200 */
.L_x_246:
[----:B------:R-:W-:Y:S05]  /*ff80*/  @!P1 BRA `(.L_x_245) ;  /* 0x0000000000449947 */ /* 0x000fea0003800000 */
[----:B------:R-:W-:Y:S02]  /*ff90*/  ISETP.GE.U32.AND P1, PT, R15, 0x4, PT ;  /* 0x000000040f00780c */ /* 0x000fe40003f26070 */
[----:B0-----:R-:W-:-:S04]  /*ffa0*/  LOP3.LUT R10, R0, 0x3, RZ, 0xc0, !PT ;  /* 0x00000003000a7812 */ /* 0x001fc800078ec0ff */
[----:B------:R-:W-:-:S07]  /*ffb0*/  ISETP.NE.AND P0, PT, R10, RZ, PT ;  /* 0x000000ff0a00720c */ /* 0x000fce0003f05270 */
[C---:B---34-:R-:W-:Y:S01]  /*ffc0*/  @P1 LEA R11, R9.reuse, UR38, 0x2 ;  /* 0x00000026090b1c11 */ /* 0x058fe2000f8e10ff */
        /* <DEDUP_REMOVED lines=13> */
.L_x_245:
[----:B------:R-:W-:Y:S05]  /*100a0*/  BSYNC.RECONVERGENT B2 ;  /* 0x0000000000027941 */ /* 0x000fea0003800200 */
.L_x_244:
[----:B------:R-:W-:Y:S01]  /*100b0*/  ISETP.GE.U32.AND P0, PT, R14, 0xf, PT ;  /* 0x0000000f0e00780c */ /* 0x000fe20003f06070 */
[----:B------:R-:W-:Y:S01]  /*100c0*/  BSSY.RECONVERGENT B2, `(.L_x_248) ;  /* 0x000001c000027945 */ /* 0x000fe20003800200 */
[----:B------:R-:W-:Y:S01]  /*100d0*/  ISETP.NE.AND P1, PT, R12, RZ, PT ;  /* 0x000000ff0c00720c */ /* 0x000fe20003f25270 */
[----:B---3--:R-:W-:-:S10]  /*100e0*/  IMAD.MOV.U32 R9, RZ, RZ, R8 ;  /* 0x000000ffff097224 */ /* 0x008fd400078e0008 */
[----:B------:R-:W-:Y:S05]  /*100f0*/  @!P0 BRA `(.L_x_249) ;  /* 0x0000000000608947 */ /* 0x000fea0003800000 */
[----:B------:R-:W-:Y:S01]  /*10100*/  LOP3.LUT R13, R0, 0xfffffff0, RZ, 0xc0, !PT ;  /* 0xfffffff0000d7812 */ /* 0x000fe200078ec0ff */
[----:B0-----:R-:W-:Y:S02]  /*10110*/  IMAD.MOV.U32 R10, RZ, RZ, RZ ;  /* 0x000000ffff0a7224 */ /* 0x001fe400078e00ff */
[----:B------:R-:W-:-:S07]  /*10120*/  IMAD.MOV.U32 R9, RZ, RZ, R8 ;  /* 0x000000ffff097224 */ /* 0x000fce00078e0008 */
.L_x_250:
[C---:B---34-:R-:W-:Y:S01]  /*10130*/  LEA R11, R9.reuse, UR38, 0x2 ;  /* 0x00000026090b7c11 */ /* 0x058fe2000f8e10ff */
        /* <DEDUP_REMOVED lines=20> */
.L_x_249:
[----:B------:R-:W-:Y:S05]  /*10280*/  BSYNC.RECONVERGENT B2 ;  /* 0x0000000000027941 */ /* 0x000fea0003800200 */
.L_x_248:
[----:B------:R-:W-:Y:S04]  /*10290*/  BSSY.RECONVERGENT B2, `(.L_x_251) ;  /* 0x0000023000027945 */ /* 0x000fe80003800200 */
[----:B------:R-:W-:Y:S05]  /*102a0*/  @!P1 BRA `(.L_x_252) ;  /* 0x0000000000849947 */ /* 0x000fea0003800000 */
[----:B------:R-:W-:Y:S01]  /*102b0*/  ISETP.GE.U32.AND P0, PT, R12, 0x8, PT ;  /* 0x000000080c00780c */ /* 0x000fe20003f06070 */
[----:B------:R-:W-:Y:S01]  /*102c0*/  BSSY.RECONVERGENT B3, `(.L_x_253) ;  /* 0x000000d000037945 */ /* 0x000fe20003800200 */
[----:B------:R-:W-:-:S11]  /*102d0*/  ISETP.NE.AND P1, PT, R15, RZ, PT ;  /* 0x000000ff0f00720c */ /* 0x000fd60003f25270 */
[----:B------:R-:W-:Y:S05]  /*102e0*/  @!P0 BRA `(.L_x_254) ;  /* 0x0000000000288947 */ /* 0x000fea0003800000 */
[C---:B0-----:R-:W-:Y:S01]  /*102f0*/  LEA R10, R9.reuse, UR38, 0x2 ;  /* 0x00000026090a7c11 */ /* 0x041fe2000f8e10ff */
        /* <DEDUP_REMOVED lines=9> */
.L_x_254:
[----:B------:R-:W-:Y:S05]  /*10390*/  BSYNC.RECONVERGENT B3 ;  /* 0x0000000000037941 */ /* 0x000fea0003800200 */
.L_x_253:
        /* <DEDUP_REMOVED lines=18> */
.L_x_252:
[----:B------:R-:W-:Y:S05]  /*104c0*/  BSYNC.RECONVERGENT B2 ;  /* 0x0000000000027941 */ /* 0x000fea0003800200 */
.L_x_251:
        /* <DEDUP_REMOVED lines=8> */
.L_x_257:
        /* <DEDUP_REMOVED lines=21> */
.L_x_256:
[----:B------:R-:W-:Y:S05]  /*106a0*/  BSYNC.RECONVERGENT B2 ;  /* 0x0000000000027941 */ /* 0x000fea0003800200 */
.L_x_255:
        /* <DEDUP_REMOVED lines=16> */
.L_x_261:
[----:B------:R-:W-:Y:S05]  /*107b0*/  BSYNC.RECONVERGENT B3 ;  /* 0x0000000000037941 */ /* 0x000fea0003800200 */
.L_x_260:
        /* <DEDUP_REMOVED lines=18> */
.L_x_259:
[----:B------:R-:W-:Y:S05]  /*108e0*/  BSYNC.RECONVERGENT B2 ;  /* 0x0000000000027941 */ /* 0x000fea0003800200 */
.L_x_258:
        /* <DEDUP_REMOVED lines=8> */
.L_x_264:
        /* <DEDUP_REMOVED lines=21> */
.L_x_263:
[----:B------:R-:W-:Y:S05]  /*10ac0*/  BSYNC.RECONVERGENT B2 ;  /* 0x0000000000027941 */ /* 0x000fea0003800200 */
.L_x_262:
        /* <DEDUP_REMOVED lines=16> */
.L_x_268:
[----:B------:R-:W-:Y:S05]  /*10bd0*/  BSYNC.RECONVERGENT B3 ;  /* 0x0000000000037941 */ /* 0x000fea0003800200 */
.L_x_267:
        /* <DEDUP_REMOVED lines=18> */
.L_x_266:
[----:B------:R-:W-:Y:S05]  /*10d00*/  BSYNC.RECONVERGENT B2 ;  /* 0x0000000000027941 */ /* 0x000fea0003800200 */
.L_x_265:
        /* <DEDUP_REMOVED lines=8> */
.L_x_271:
        /* <DEDUP_REMOVED lines=21> */
.L_x_270:
[----:B------:R-:W-:Y:S05]  /*10ee0*/  BSYNC.RECONVERGENT B2 ;  /* 0x0000000000027941 */ /* 0x000fea0003800200 */
.L_x_269:
        /* <DEDUP_REMOVED lines=16> */
.L_x_275:
[----:B------:R-:W-:Y:S05]  /*10ff0*/  BSYNC.RECONVERGENT B3 ;  /* 0x0000000000037941 */ /* 0x000fea0003800200 */
.L_x_274:
        /* <DEDUP_REMOVED lines=18> */
.L_x_273:
[----:B------:R-:W-:Y:S05]  /*11120*/  BSYNC.RECONVERGENT B2 ;  /* 0x0000000000027941 */ /* 0x000fea0003800200 */
.L_x_272:
[----:B------:R-:W-:Y:S01]  /*11130*/  ISETP.GE.U32.AND P0, PT, R14, 0xf, PT ;  /* 0x0000000f0e00780c */ /* 0x000fe20003f06070 */
[----:B------:R-:W-:Y:S01]  /*11140*/  BSSY.RECONVERGENT B2, `(.L_x_276) ;  /* 0x000001a000027945 */ /* 0x000fe20003800200 */
[----:B------:R-:W-:-:S11]  /*11150*/  ISETP.NE.AND P1, PT, R12, RZ, PT ;  /* 0x000000ff0c00720c */ /* 0x000fd60003f25270 */
[----:B------:R-:W-:Y:S05]  /*11160*/  @!P0 BRA `(.L_x_277) ;  /* 0x00000000005c8947 */ /* 0x000fea0003800000 */
[----:B------:R-:W-:Y:S01]  /*11170*/  LOP3.LUT R14, R0, 0xfffffff0, RZ, 0xc0, !PT ;  /* 0xfffffff0000e7812 */ /* 0x000fe200078ec0ff */
[----:B---3--:R-:W-:-:S07]  /*11180*/  IMAD.MOV.U32 R9, RZ, RZ, RZ ;  /* 0x000000ffff097224 */ /* 0x008fce00078e00ff */
.L_x_278:
[C---:B0-----:R-:W-:Y:S01]  /*11190*/  LEA R10, R8.reuse, UR38, 0x2 ;  /* 0x00000026080a7c11 */ /* 0x041fe2000f8e10ff */
        /* <DEDUP_REMOVED lines=20> */
.L_x_277:
[----:B------:R-:W-:Y:S05]  /*112e0*/  BSYNC.RECONVERGENT B2 ;  /* 0x0000000000027941 */ /* 0x000fea0003800200 */
.L_x_276:
        /* <DEDUP_REMOVED lines=15> */
.L_x_280:
[----:B------:R-:W-:Y:S05]  /*113e0*/  BSYNC.RECONVERGENT B2 ;  /* 0x0000000000027941 */ /* 0x000fea0003800200 */
.L_x_279:
[----:B------:R-:W-:Y:S05]  /*113f0*/  @!P1 BRA `(.L_x_226) ;  /* 0x0000000000449947 */ /* 0x000fea0003800000 */
[----:B------:R-:W-:Y:S02]  /*11400*/  ISETP.GE.U32.AND P1, PT, R15, 0x4, PT ;  /* 0x000000040f00780c */ /* 0x000fe40003f26070 */
[----:B------:R-:W-:-:S04]  /*11410*/  LOP3.LUT R0, R0, 0x3, RZ, 0xc0, !PT ;  /* 0x0000000300007812 */ /* 0x000fc800078ec0ff */
[----:B------:R-:W-:-:S07]  /*11420*/  ISETP.NE.AND P0, PT, R0, RZ, PT ;  /* 0x000000ff0000720c */ /* 0x000fce0003f05270 */
[C---:B---3--:R-:W-:Y:S01]  /*11430*/  @P1 LEA R9, R8.reuse, UR38, 0x2 ;  /* 0x0000002608091c11 */ /* 0x048fe2000f8e10ff */
        /* <DEDUP_REMOVED lines=9> */
[----:B0-----:R-:W-:Y:S05]  /*114d0*/  @!P0 BRA `(.L_x_226) ;  /* 0x00000000000c8947 */ /* 0x001fea0003800000 */
[----:B------:R-:W-:Y:S01]  /*114e0*/  ISETP.NE.AND P0, PT, R0, 0x2, PT ;  /* 0x000000020000780c */ /* 0x000fe20003f05270 */
[----:B------:R0:W-:-:S12]  /*114f0*/  STL [R8+0xdc], RZ ;  /* 0x0000dcff08007387 */ /* 0x0001d80000100800 */
[----:B------:R0:W-:Y:S02]  /*11500*/  @P0 STL [R8+0xd8], RZ ;  /* 0x0000d8ff08000387 */ /* 0x0001e40000100800 */
.L_x_226:
[----:B------:R-:W-:Y:S05]  /*11510*/  BSYNC.RECONVERGENT B1 ;  /* 0x0000000000017941 */ /* 0x000fea0003800200 */
.L_x_225:
[----:B---3--:R-:W-:Y:S01]  /*11520*/  IMAD.MOV.U32 R9, RZ, RZ, 0x20 ;  /* 0x00000020ff097424 */ /* 0x008fe200078e00ff */
[----:B------:R-:W-:Y:S01]  /*11530*/  ISETP.GE.AND P0, PT, R3, RZ, PT ;  /* 0x000000ff0300720c */ /* 0x000fe20003f06270 */
[----:B0---4-:R-:W-:Y:S01]  /*11540*/  IMAD.MOV.U32 R11, RZ, RZ, 0x1 ;  /* 0x00000001ff0b7424 */ /* 0x011fe200078e00ff */
[----:B------:R-:W-:Y:S01]  /*11550*/  BSSY.RECONVERGENT B2, `(.L_x_281) ;  /* 0x0000086000027945 */ /* 0x000fe20003800200 */
[----:B------:R-:W-:-:S03]  /*11560*/  IMAD R0, R2, R9, UR38 ;  /* 0x0000002602007e24 */ /* 0x000fc6000f8e0209 */
[----:B------:R-:W-:Y:S01]  /*11570*/  BSSY.RELIABLE B1, `(.L_x_282) ;  /* 0x0000080000017945 */ /* 0x000fe20003800100 */
[C---:B------:R-:W-:Y:S02]  /*11580*/  VIADD R9, R3.reuse, 0x1 ;  /* 0x0000000103097836 */ /* 0x040fe40000000000 */
[----:B------:R-:W-:-:S05]  /*11590*/  IMAD R0, R3, 0x4, R0 ;  /* 0x0000000403007824 */ /* 0x000fca00078e0200 */
[----:B------:R0:W-:Y:S01]  /*115a0*/  STL [R0], R11 ;  /* 0x0000000b00007387 */ /* 0x0001e20000100800 */
[----:B------:R-:W-:Y:S05]  /*115b0*/  @!P0 BRA `(.L_x_283) ;  /* 0x0000000400ec8947 */ /* 0x000fea0003800000 */
[----:B------:R-:W-:Y:S01]  /*115c0*/  BSSY.RECONVERGENT B3, `(.L_x_284) ;  /* 0x0000008000037945 */ /* 0x000fe20003800200 */
[----:B0-----:R-:W-:-:S07]  /*115d0*/  IMAD.MOV.U32 R0, RZ, RZ, RZ ;  /* 0x000000ffff007224 */ /* 0x001fce00078e00ff */
.L_x_285:
[----:B------:R-:W-:-:S06]  /*115e0*/  LEA R2, R0, UR38, 0x2 ;  /* 0x0000002600027c11 */ /* 0x000fcc000f8e10ff */
[----:B------:R-:W3:Y:S01]  /*115f0*/  LDL R2, [R2] ;  /* 0x0000000002027983 */ /* 0x000ee20000100800 */
[C---:B------:R-:W-:Y:S01]  /*11600*/  ISETP.LT.AND P1, PT, R0.reuse, R3, PT ;  /* 0x000000030000720c */ /* 0x040fe20003f21270 */
[----:B------:R-:W-:Y:S01]  /*11610*/  VIADD R0, R0, 0x1 ;  /* 0x0000000100007836 */ /* 0x000fe20000000000 */
[----:B---3--:R-:W-:-:S13]  /*11620*/  ISETP.NE.AND P0, PT, R2, RZ, PT ;  /* 0x000000ff0200720c */ /* 0x008fda0003f05270 */
[----:B------:R-:W-:Y:S05]  /*11630*/  @!P0 BRA P1, `(.L_x_285) ;  /* 0xfffffffc00e88947 */ /* 0x000fea000083ffff */
[----:B------:R-:W-:Y:S05]  /*11640*/  BSYNC.RECONVERGENT B3 ;  /* 0x0000000000037941 */ /* 0x000fea0003800200 */
.L_x_284:
[----:B------:R-:W-:-:S13]  /*11650*/  ISETP.NE.AND P0, PT, R2, RZ, PT ;  /* 0x000000ff0200720c */ /* 0x000fda0003f05270 */
[----:B------:R-:W-:Y:S05]  /*11660*/  @P0 BREAK.RELIABLE B1 ;  /* 0x0000000000010942 */ /* 0x000fea0003800100 */
[----:B------:R-:W-:Y:S05]  /*11670*/  @P0 BRA `(.L_x_286) ;  /* 0x0000000400cc0947 */ /* 0x000fea0003800000 */
[----:B------:R-:W-:Y:S01]  /*11680*/  BSSY.RECONVERGENT B3, `(.L_x_287) ;  /* 0x000000c000037945 */ /* 0x000fe20003800200 */
[----:B------:R-:W-:-:S07]  /*11690*/  IMAD.MOV.U32 R0, RZ, RZ, RZ ;  /* 0x000000ffff007224 */ /* 0x000fce00078e00ff */
.L_x_288:
[----:B------:R-:W-:-:S06]  /*116a0*/  LEA R2, R0, UR38, 0x2 ;  /* 0x0000002600027c11 */ /* 0x000fcc000f8e10ff */
[----:B------:R-:W3:Y:S01]  /*116b0*/  LDL R2, [R2+0x20] ;  /* 0x0000200002027983 */ /* 0x000ee20000100800 */
[----:B------:R-:W-:Y:S02]  /*116c0*/  PLOP3.LUT P0, PT, PT, PT, PT, 0x80, 0x8 ;  /* 0x000000000008781c */ /* 0x000fe40003f0f070 */
[----:B------:R-:W-:Y:S02]  /*116d0*/  ISETP.LT.AND P3, PT, R0, R3, PT ;  /* 0x000000030000720c */ /* 0x000fe40003f61270 */
[----:B---3--:R-:W-:-:S13]  /*116e0*/  ISETP.NE.AND P2, PT, R2, RZ, PT ;  /* 0x000000ff0200720c */ /* 0x008fda0003f45270 */
[----:B------:R-:W-:-:S05]  /*116f0*/  @P2 VIADD R8, R0, 0xfffffffe ;  /* 0xfffffffe00082836 */ /* 0x000fca0000000000 */
[----:B------:R-:W-:-:S04]  /*11700*/  @P2 ISETP.NE.AND P1, PT, R8, R3, PT ;  /* 0x000000030800220c */ /* 0x000fc80003f25270 */
[C---:B------:R-:W-:Y:S01]  /*11710*/  @P2 ISETP.NE.AND P0, PT, R0.reuse, R3, P1 ;  /* 0x000000030000220c */ /* 0x040fe20000f05270 */
[----:B------:R-:W-:-:S12]  /*11720*/  VIADD R0, R0, 0x1 ;  /* 0x0000000100007836 */ /* 0x000fd80000000000 */
[----:B------:R-:W-:Y:S05]  /*11730*/  @P0 BRA P3, `(.L_x_288) ;  /* 0xfffffffc00d80947 */ /* 0x000fea000183ffff */
[----:B------:R-:W-:Y:S05]  /*11740*/  BSYNC.RECONVERGENT B3 ;  /* 0x0000000000037941 */ /* 0x000fea0003800200 */
.L_x_287:
[----:B------:R-:W-:Y:S05]  /*11750*/  @!P0 BREAK.RELIABLE B1 ;  /* 0x0000000000018942 */ /* 0x000fea0003800100 */
[----:B------:R-:W-:Y:S05]  /*11760*/  @!P0 BRA `(.L_x_286) ;  /* 0x0000000400908947 */ /* 0x000fea0003800000 */
[----:B------:R-:W-:Y:S01]  /*11770*/  BSSY.RECONVERGENT B3, `(.L_x_289) ;  /* 0x000000d000037945 */ /* 0x000fe20003800200 */
[----:B------:R-:W-:-:S07]  /*11780*/  IMAD.MOV.U32 R0, RZ, RZ, RZ ;  /* 0x000000ffff007224 */ /* 0x000fce00078e00ff */
.L_x_290:
[----:B------:R-:W-:-:S06]  /*11790*/  LEA R2, R0, UR38, 0x2 ;  /* 0x0000002600027c11 */ /* 0x000fcc000f8e10ff */
[----:B------:R-:W3:Y:S01]  /*117a0*/  LDL R2, [R2+0x40] ;  /* 0x0000400002027983 */ /* 0x000ee20000100800 */
[C---:B------:R-:W-:Y:S01]  /*117b0*/  VIADD R8, R0.reuse, 0x1 ;  /* 0x0000000100087836 */ /* 0x040fe20000000000 */
[----:B------:R-:W-:Y:S02]  /*117c0*/  PLOP3.LUT P0, PT, PT, PT, PT, 0x80, 0x8 ;  /* 0x000000000008781c */ /* 0x000fe40003f0f070 */
[----:B------:R-:W-:Y:S02]  /*117d0*/  ISETP.LT.AND P3, PT, R0, R3, PT ;  /* 0x000000030000720c */ /* 0x000fe40003f61270 */
[----:B---3--:R-:W-:-:S13]  /*117e0*/  ISETP.NE.AND P2, PT, R2, RZ, PT ;  /* 0x000000ff0200720c */ /* 0x008fda0003f45270 */
[----:B------:R-:W-:Y:S02]  /*117f0*/  @P2 VIADD R10, R0, 0xfffffffd ;  /* 0xfffffffd000a2836 */ /* 0x000fe40000000000 */
[----:B------:R-:W-:-:S03]  /*11800*/  IMAD.MOV.U32 R0, RZ, RZ, R8 ;  /* 0x000000ffff007224 */ /* 0x000fc600078e0008 */
[----:B------:R-:W-:-:S04]  /*11810*/  @P2 ISETP.NE.AND P1, PT, R10, R3, PT ;  /* 0x000000030a00220c */ /* 0x000fc80003f25270 */
[----:B------:R-:W-:-:S13]  /*11820*/  @P2 ISETP.NE.AND P0, PT, R8, R3, P1 ;  /* 0x000000030800220c */ /* 0x000fda0000f05270 */
[----:B------:R-:W-:Y:S05]  /*11830*/  @P0 BRA P3, `(.L_x_290) ;  /* 0xfffffffc00d40947 */ /* 0x000fea000183ffff */
[----:B------:R-:W-:Y:S05]  /*11840*/  BSYNC.RECONVERGENT B3 ;  /* 0x0000000000037941 */ /* 0x000fea0003800200 */
.L_x_289:
[----:B------:R-:W-:Y:S05]  /*11850*/  @!P0 BREAK.RELIABLE B1 ;  /* 0x0000000000018942 */ /* 0x000fea0003800100 */
[----:B------:R-:W-:Y:S05]  /*11860*/  @!P0 BRA `(.L_x_286) ;  /* 0x0000000400508947 */ /* 0x000fea0003800000 */
[----:B------:R-:W-:Y:S01]  /*11870*/  BSSY.RECONVERGENT B3, `(.L_x_291) ;  /* 0x000000d000037945 */ /* 0x000fe20003800200 */
[----:B------:R-:W-:-:S07]  /*11880*/  IMAD.MOV.U32 R0, RZ, RZ, RZ ;  /* 0x000000ffff007224 */ /* 0x000fce00078e00ff */
.L_x_292:
[----:B------:R-:W-:-:S06]  /*11890*/  LEA R2, R0, UR38, 0x2 ;  /* 0x0000002600027c11 */ /* 0x000fcc000f8e10ff */
[----:B------:R-:W3:Y:S01]  /*118a0*/  LDL R2, [R2+0x60] ;  /* 0x0000600002027983 */ /* 0x000ee20000100800 */
[----:B------:R-:W-:Y:S02]  /*118b0*/  PLOP3.LUT P0, PT, PT, PT, PT, 0x80, 0x8 ;  /* 0x000000000008781c */ /* 0x000fe40003f0f070 */
[----:B------:R-:W-:Y:S02]  /*118c0*/  ISETP.LT.AND P3, PT, R0, R3, PT ;  /* 0x000000030000720c */ /* 0x000fe40003f61270 */
[----:B---3--:R-:W-:-:S13]  /*118d0*/  ISETP.NE.AND P2, PT, R2, RZ, PT ;  /* 0x000000ff0200720c */ /* 0x008fda0003f45270 */
[C---:B------:R-:W-:Y:S02]  /*118e0*/  @P2 VIADD R10, R0.reuse, 0xfffffffc ;  /* 0xfffffffc000a2836 */ /* 0x040fe40000000000 */
[C---:B------:R-:W-:Y:S02]  /*118f0*/  @P2 VIADD R8, R0.reuse, 0x2 ;  /* 0x0000000200082836 */ /* 0x040fe40000000000 */
[----:B------:R-:W-:Y:S01]  /*11900*/  VIADD R0, R0, 0x1 ;  /* 0x0000000100007836 */ /* 0x000fe20000000000 */
[----:B------:R-:W-:-:S04]  /*11910*/  @P2 ISETP.NE.AND P1, PT, R10, R3, PT ;  /* 0x000000030a00220c */ /* 0x000fc80003f25270 */
[----:B------:R-:W-:-:S13]  /*11920*/  @P2 ISETP.NE.AND P0, PT, R8, R3, P1 ;  /* 0x000000030800220c */ /* 0x000fda0000f05270 */
[----:B------:R-:W-:Y:S05]  /*11930*/  @P0 BRA P3, `(.L_x_292) ;  /* 0xfffffffc00d40947 */ /* 0x000fea000183ffff */
[----:B------:R-:W-:Y:S05]  /*11940*/  BSYNC.RECONVERGENT B3 ;  /* 0x0000000000037941 */ /* 0x000fea0003800200 */
.L_x_291:
[----:B------:R-:W-:Y:S05]  /*11950*/  @!P0 BREAK.RELIABLE B1 ;  /* 0x0000000000018942 */ /* 0x000fea0003800100 */
[----:B------:R-:W-:Y:S05]  /*11960*/  @!P0 BRA `(.L_x_286) ;  /* 0x0000000400108947 */ /* 0x000fea0003800000 */
[----:B------:R-:W-:Y:S01]  /*11970*/  BSSY.RECONVERGENT B3, `(.L_x_293) ;  /* 0x000000d000037945 */ /* 0x000fe20003800200 */
[----:B------:R-:W-:-:S07]  /*11980*/  IMAD.MOV.U32 R0, RZ, RZ, RZ ;  /* 0x000000ffff007224 */ /* 0x000fce00078e00ff */
.L_x_294:
        /* <DEDUP_REMOVED lines=12> */
.L_x_293:
[----:B------:R-:W-:Y:S05]  /*11a50*/  @!P0 BREAK.RELIABLE B1 ;  /* 0x0000000000018942 */ /* 0x000fea0003800100 */
[----:B------:R-:W-:Y:S05]  /*11a60*/  @!P0 BRA `(.L_x_286) ;  /* 0x0000000000d08947 */ /* 0x000fea0003800000 */
[----:B------:R-:W-:Y:S01]  /*11a70*/  BSSY.RECONVERGENT B3, `(.L_x_295) ;  /* 0x000000d000037945 */ /* 0x000fe20003800200 */
[----:B------:R-:W-:-:S07]  /*11a80*/  IMAD.MOV.U32 R0, RZ, RZ, RZ ;  /* 0x000000ffff007224 */ /* 0x000fce00078e00ff */
.L_x_296:
        /* <DEDUP_REMOVED lines=12> */
.L_x_295:
[----:B------:R-:W-:Y:S05]  /*11b50*/  @!P0 BREAK.RELIABLE B1 ;  /* 0x0000000000018942 */ /* 0x000fea0003800100 */
[----:B------:R-:W-:Y:S05]  /*11b60*/  @!P0 BRA `(.L_x_286) ;  /* 0x0000000000908947 */ /* 0x000fea0003800000 */
[----:B------:R-:W-:Y:S01]  /*11b70*/  BSSY.RECONVERGENT B3, `(.L_x_297) ;  /* 0x000000d000037945 */ /* 0x000fe20003800200 */
[----:B------:R-:W-:-:S07]  /*11b80*/  IMAD.MOV.U32 R0, RZ, RZ, RZ ;  /* 0x000000ffff007224 */ /* 0x000fce00078e00ff */
.L_x_298:
        /* <DEDUP_REMOVED lines=12> */
.L_x_297:
[----:B------:R-:W-:Y:S05]  /*11c50*/  @!P0 BREAK.RELIABLE B1 ;  /* 0x0000000000018942 */ /* 0x000fea0003800100 */
[----:B------:R-:W-:Y:S05]  /*11c60*/  @!P0 BRA `(.L_x_286) ;  /* 0x0000000000508947 */ /* 0x000fea0003800000 */
[----:B------:R-:W-:Y:S01]  /*11c70*/  BSSY.RECONVERGENT B3, `(.L_x_299) ;  /* 0x000000d000037945 */ /* 0x000fe20003800200 */
[----:B------:R-:W-:-:S07]  /*11c80*/  IMAD.MOV.U32 R0, RZ, RZ, RZ ;  /* 0x000000ffff007224 */ /* 0x000fce00078e00ff */
.L_x_300:
        /* <DEDUP_REMOVED lines=12> */
.L_x_299:
[----:B------:R-:W-:Y:S05]  /*11d50*/  @!P0 BREAK.RELIABLE B1 ;  /* 0x0000000000018942 */ /* 0x000fea0003800100 */
[----:B------:R-:W-:Y:S05]  /*11d60*/  @!P0 BRA `(.L_x_286) ;  /* 0x0000000000108947 */ /* 0x000fea0003800000 */
.L_x_283:
[----:B------:R-:W-:Y:S05]  /*11d70*/  BSYNC.RELIABLE B1 ;  /* 0x0000000000017941 */ /* 0x000fea0003800100 */
.L_x_282:
[----:B------:R-:W-:Y:S02]  /*11d80*/  IMAD.MOV.U32 R8, RZ, RZ, RZ ;  /* 0x000000ffff087224 */ /* 0x000fe400078e00ff */
[----:B------:R-:W-:-:S03]  /*11d90*/  IMAD.MOV.U32 R6, RZ, RZ, R7 ;  /* 0x000000ffff067224 */ /* 0x000fc600078e0007 */
[----:B------:R3:W-:Y:S04]  /*11da0*/  STL.64 [R5], R8 ;  /* 0x0000000805007387 */ /* 0x0007e80000100a00 */
.L_x_286:
[----:B------:R-:W-:Y:S05]  /*11db0*/  BSYNC.RECONVERGENT B2 ;  /* 0x0000000000027941 */ /* 0x000fea0003800200 */
.L_x_281:
[----:B------:R-:W-:Y:S01]  /*11dc0*/  ISETP.GE.AND P0, PT, R3, RZ, PT ;  /* 0x000000ff0300720c */ /* 0x000fe20003f06270 */
[----:B------:R-:W-:Y:S04]  /*11dd0*/  BSSY.RECONVERGENT B2, `(.L_x_301) ;  /* 0x0000089000027945 */ /* 0x000fe80003800200 */
[----:B------:R-:W-:Y:S01]  /*11de0*/  BSSY.RELIABLE B1, `(.L_x_302) ;  /* 0x0000083000017945 */ /* 0x000fe20003800100 */
[----:B------:R-:W-:-:S13]  /*11df0*/  ISETP.EQ.OR P0, PT, R9, RZ, !P0 ;  /* 0x000000ff0900720c */ /* 0x000fda0004702670 */
[----:B------:R-:W-:Y:S05]  /*11e00*/  @P0 BRA `(.L_x_303) ;  /* 0x0000000800000947 */ /* 0x000fea0003800000 */
[----:B------:R-:W-:Y:S01]  /*11e10*/  BSSY.RECONVERGENT B3, `(.L_x_304) ;  /* 0x000000c000037945 */ /* 0x000fe20003800200 */
[----:B---3--:R-:W-:Y:S02]  /*11e20*/  VIADD R5, R3, 0x2 ;  /* 0x0000000203057836 */ /* 0x008fe40000000000 */
[----:B0-----:R-:W-:-:S07]  /*11e30*/  IMAD.MOV.U32 R0, RZ, RZ, RZ ;  /* 0x000000ffff007224 */ /* 0x001fce00078e00ff */
.L_x_305:
[----:B------:R-:W-:-:S06]  /*11e40*/  LEA R2, R0, UR38, 0x2 ;  /* 0x0000002600027c11 */ /* 0x000fcc000f8e10ff */
[----:B------:R-:W3:Y:S01]  /*11e50*/  LDL R2, [R2] ;  /* 0x0000000002027983 */ /* 0x000ee20000100800 */
[----:B------:R-:W-:Y:S02]  /*11e60*/  PLOP3.LUT P0, PT, PT, PT, PT, 0x80, 0x8 ;  /* 0x000000000008781c */ /* 0x000fe40003f0f070 */
[----:B------:R-:W-:Y:S02]  /*11e70*/  ISETP.LT.AND P3, PT, R0, R3, PT ;  /* 0x000000030000720c */ /* 0x000fe40003f61270 */
[----:B---3--:R-:W-:-:S13]  /*11e80*/  ISETP.NE.AND P2, PT, R2, RZ, PT ;  /* 0x000000ff0200720c */ /* 0x008fda0003f45270 */
[----:B------:R-:W-:-:S04]  /*11e90*/  @P2 ISETP.NE.AND P1, PT, R3, R0, PT ;  /* 0x000000000300220c */ /* 0x000fc80003f25270 */
[C---:B------:R-:W-:Y:S01]  /*11ea0*/  @P2 ISETP.NE.AND P0, PT, R0.reuse, R5, P1 ;  /* 0x000000050000220c */ /* 0x040fe20000f05270 */
[----:B------:R-:W-:-:S12]  /*11eb0*/  VIADD R0, R0, 0x1 ;  /* 0x0000000100007836 */ /* 0x000fd80000000000 */
[----:B------:R-:W-:Y:S05]  /*11ec0*/  @P0 BRA P3, `(.L_x_305) ;  /* 0xfffffffc00dc0947 */ /* 0x000fea000183ffff */
[----:B------:R-:W-:Y:S05]  /*11ed0*/  BSYNC.RECONVERGENT B3 ;  /* 0x0000000000037941 */ /* 0x000fea0003800200 */
.L_x_304:
[----:B------:R-:W-:Y:S05]  /*11ee0*/  @!P0 BREAK.RELIABLE B1 ;  /* 0x0000000000018942 */ /* 0x000fea0003800100 */
[----:B------:R-:W-:Y:S05]  /*11ef0*/  @!P0 BRA `(.L_x_306) ;  /* 0x0000000400d88947 */ /* 0x000fea0003800000 */
[----:B------:R-:W-:Y:S01]  /*11f00*/  BSSY.RECONVERGENT B3, `(.L_x_307) ;  /* 0x0000008000037945 */ /* 0x000fe20003800200 */
[----:B------:R-:W-:-:S07]  /*11f10*/  IMAD.MOV.U32 R0, RZ, RZ, RZ ;  /* 0x000000ffff007224 */ /* 0x000fce00078e00ff */
.L_x_308:
[----:B------:R-:W-:-:S06]  /*11f20*/  LEA R2, R0, UR38, 0x2 ;  /* 0x0000002600027c11 */ /* 0x000fcc000f8e10ff */
[----:B------:R-:W3:Y:S01]  /*11f30*/  LDL R2, [R2+0x20] ;  /* 0x0000200002027983 */ /* 0x000ee20000100800 */
[C---:B------:R-:W-:Y:S01]  /*11f40*/  ISETP.LT.AND P1, PT, R0.reuse, R3, PT ;  /* 0x000000030000720c */ /* 0x040fe20003f21270 */
[----:B------:R-:W-:Y:S01]  /*11f50*/  VIADD R0, R0, 0x1 ;  /* 0x0000000100007836 */ /* 0x000fe20000000000 */
[----:B---3--:R-:W-:-:S13]  /*11f60*/  ISETP.NE.AND P0, PT, R2, RZ, PT ;  /* 0x000000ff0200720c */ /* 0x008fda0003f05270 */
[----:B------:R-:W-:Y:S05]  /*11f70*/  @!P0 BRA P1, `(.L_x_308) ;  /* 0xfffffffc00e88947 */ /* 0x000fea000083ffff */
[----:B------:R-:W-:Y:S05]  /*11f80*/  BSYNC.RECONVERGENT B3 ;  /* 0x0000000000037941 */ /* 0x000fea0003800200 */
.L_x_307:
[----:B------:R-:W-:-:S13]  /*11f90*/  ISETP.NE.AND P0, PT, R2, RZ, PT ;  /* 0x000000ff0200720c */ /* 0x000fda0003f05270 */
[----:B------:R-:W-:Y:S05]  /*11fa0*/  @P0 BREAK.RELIABLE B1 ;  /* 0x0000000000010942 */ /* 0x000fea0003800100 */
[----:B------:R-:W-:Y:S05]  /*11fb0*/  @P0 BRA `(.L_x_306) ;  /* 0x0000000400a80947 */ /* 0x000fea0003800000 */
[----:B------:R-:W-:Y:S01]  /*11fc0*/  BSSY.RECONVERGENT B3, `(.L_x_309) ;  /* 0x000000d000037945 */ /* 0x000fe20003800200 */
[----:B------:R-:W-:-:S07]  /*11fd0*/  IMAD.MOV.U32 R0, RZ, RZ, RZ ;  /* 0x000000ffff007224 */ /* 0x000fce00078e00ff */
.L_x_310:
[----:B------:R-:W-:-:S06]  /*11fe0*/  LEA R2, R0, UR38, 0x2 ;  /* 0x0000002600027c11 */ /* 0x000fcc000f8e10ff */
[----:B------:R-:W3:Y:S01]  /*11ff0*/  LDL R2, [R2+0x40] ;  /* 0x0000400002027983 */ /* 0x000ee20000100800 */
[----:B------:R-:W-:Y:S02]  /*12000*/  PLOP3.LUT P0, PT, PT, PT, PT, 0x80, 0x8 ;  /* 0x000000000008781c */ /* 0x000fe40003f0f070 */
[----:B------:R-:W-:Y:S02]  /*12010*/  ISETP.LT.AND P3, PT, R0, R3, PT ;  /* 0x000000030000720c */ /* 0x000fe40003f61270 */
[----:B---3--:R-:W-:-:S13]  /*12020*/  ISETP.NE.AND P2, PT, R2, RZ, PT ;  /* 0x000000ff0200720c */ /* 0x008fda0003f45270 */
[----:B------:R-:W-:Y:S01]  /*12030*/  @P2 IMAD.MOV R8, RZ, RZ, -R3 ;  /* 0x000000ffff082224 */ /* 0x000fe200078e0a03 */
[----:B------:R-:W-:-:S04]  /*12040*/  @P2 IADD3 R5, PT, PT, -R0, 0x2, RZ ;  /* 0x0000000200052810 */ /* 0x000fc80007ffe1ff */
[----:B------:R-:W-:-:S04]  /*12050*/  @P2 ISETP.NE.AND P1, PT, R5, R8, PT ;  /* 0x000000080500220c */ /* 0x000fc80003f25270 */
[C---:B------:R-:W-:Y:S01]  /*12060*/  @P2 ISETP.NE.AND P0, PT, R0.reuse, R3, P1 ;  /* 0x000000030000220c */ /* 0x040fe20000f05270 */
[----:B------:R-:W-:-:S12]  /*12070*/  VIADD R0, R0, 0x1 ;  /* 0x0000000100007836 */ /* 0x000fd80000000000 */
[----:B------:R-:W-:Y:S05]  /*12080*/  @P0 BRA P3, `(.L_x_310) ;  /* 0xfffffffc00d40947 */ /* 0x000fea000183ffff */
[----:B------:R-:W-:Y:S05]  /*12090*/  BSYNC.RECONVERGENT B3 ;  /* 0x0000000000037941 */ /* 0x000fea0003800200 */
.L_x_309:
[----:B------:R-:W-:Y:S05]  /*120a0*/  @!P0 BREAK.RELIABLE B1 ;  /* 0x0000000000018942 */ /* 0x000fea0003800100 */
[----:B------:R-:W-:Y:S05]  /*120b0*/  @!P0 BRA `(.L_x_306) ;  /* 0x0000000400688947 */ /* 0x000fea0003800000 */
[----:B------:R-:W-:Y:S01]  /*120c0*/  BSSY.RECONVERGENT B3, `(.L_x_311) ;  /* 0x000000e000037945 */ /* 0x000fe20003800200 */
[----:B------:R-:W-:-:S07]  /*120d0*/  IMAD.MOV.U32 R0, RZ, RZ, RZ ;  /* 0x000000ffff007224 */ /* 0x000fce00078e00ff */
.L_x_312:
[----:B------:R-:W-:-:S06]  /*120e0*/  LEA R2, R0, UR38, 0x2 ;  /* 0x0000002600027c11 */ /* 0x000fcc000f8e10ff */
[----:B------:R-:W3:Y:S01]  /*120f0*/  LDL R2, [R2+0x60] ;  /* 0x0000600002027983 */ /* 0x000ee20000100800 */
[C---:B------:R-:W-:Y:S01]  /*12100*/  VIADD R8, R0.reuse, 0x1 ;  /* 0x0000000100087836 */ /* 0x040fe20000000000 */
[----:B------:R-:W-:Y:S02]  /*12110*/  PLOP3.LUT P0, PT, PT, PT, PT, 0x80, 0x8 ;  /* 0x000000000008781c */ /* 0x000fe40003f0f070 */
[----:B------:R-:W-:Y:S02]  /*12120*/  ISETP.LT.AND P3, PT, R0, R3, PT ;  /* 0x000000030000720c */ /* 0x000fe40003f61270 */
[----:B---3--:R-:W-:-:S13]  /*12130*/  ISETP.NE.AND P2, PT, R2, RZ, PT ;  /* 0x000000ff0200720c */ /* 0x008fda0003f45270 */
[----:B------:R-:W-:Y:S01]  /*12140*/  @P2 IMAD.MOV R10, RZ, RZ, -R3 ;  /* 0x000000ffff0a2224 */ /* 0x000fe200078e0a03 */
[----:B------:R-:W-:Y:S01]  /*12150*/  @P2 IADD3 R5, PT, PT, -R0, 0x3, RZ ;  /* 0x0000000300052810 */ /* 0x000fe20007ffe1ff */
[----:B------:R-:W-:-:S03]  /*12160*/  IMAD.MOV.U32 R0, RZ, RZ, R8 ;  /* 0x000000ffff007224 */ /* 0x000fc600078e0008 */
[----:B------:R-:W-:-:S04]  /*12170*/  @P2 ISETP.NE.AND P1, PT, R5, R10, PT ;  /* 0x0000000a0500220c */ /* 0x000fc80003f25270 */
[----:B------:R-:W-:-:S13]  /*12180*/  @P2 ISETP.NE.AND P0, PT, R8, R3, P1 ;  /* 0x000000030800220c */ /* 0x000fda0000f05270 */
[----:B------:R-:W-:Y:S05]  /*12190*/  @P0 BRA P3, `(.L_x_312) ;  /* 0xfffffffc00d00947 */ /* 0x000fea000183ffff */
[----:B------:R-:W-:Y:S05]  /*121a0*/  BSYNC.RECONVERGENT B3 ;  /* 0x0000000000037941 */ /* 0x000fea0003800200 */
.L_x_311:
[----:B------:R-:W-:Y:S05]  /*121b0*/  @!P0 BREAK.RELIABLE B1 ;  /* 0x0000000000018942 */ /* 0x000fea0003800100 */
[----:B------:R-:W-:Y:S05]  /*121c0*/  @!P0 BRA `(.L_x_306) ;  /* 0x0000000400248947 */ /* 0x000fea0003800000 */
[----:B------:R-:W-:Y:S01]  /*121d0*/  BSSY.RECONVERGENT B3, `(.L_x_313) ;  /* 0x000000e000037945 */ /* 0x000fe20003800200 */
[----:B------:R-:W-:-:S07]  /*121e0*/  IMAD.MOV.U32 R0, RZ, RZ, RZ ;  /* 0x000000ffff007224 */ /* 0x000fce00078e00ff */
.L_x_314:
[----:B------:R-:W-:-:S06]  /*121f0*/  LEA R2, R0, UR38, 0x2 ;  /* 0x0000002600027c11 */ /* 0x000fcc000f8e10ff */
[----:B------:R-:W3:Y:S01]  /*12200*/  LDL R2, [R2+0x80] ;  /* 0x0000800002027983 */ /* 0x000ee20000100800 */
[----:B------:R-:W-:Y:S02]  /*12210*/  PLOP3.LUT P0, PT, PT, PT, PT, 0x80, 0x8 ;  /* 0x000000000008781c */ /* 0x000fe40003f0f070 */
[----:B------:R-:W-:Y:S02]  /*12220*/  ISETP.LT.AND P3, PT, R0, R3, PT ;  /* 0x000000030000720c */ /* 0x000fe40003f61270 */
[----:B---3--:R-:W-:-:S13]  /*12230*/  ISETP.NE.AND P2, PT, R2, RZ, PT ;  /* 0x000000ff0200720c */ /* 0x008fda0003f45270 */
[----:B------:R-:W-:Y:S01]  /*12240*/  @P2 IMAD.MOV R10, RZ, RZ, -R3 ;  /* 0x000000ffff0a2224 */ /* 0x000fe200078e0a03 */
[C---:B------:R-:W-:Y:S01]  /*12250*/  @P2 IADD3 R5, PT, PT, -R0.reuse, 0x4, RZ ;  /* 0x0000000400052810 */ /* 0x040fe20007ffe1ff */
[C---:B------:R-:W-:Y:S02]  /*12260*/  @P2 VIADD R8, R0.reuse, 0x2 ;  /* 0x0000000200082836 */ /* 0x040fe40000000000 */
[----:B------:R-:W-:Y:S01]  /*12270*/  VIADD R0, R0, 0x1 ;  /* 0x0000000100007836 */ /* 0x000fe20000000000 */
[----:B------:R-:W-:-:S04]  /*12280*/  @P2 ISETP.NE.AND P1, PT, R5, R10, PT ;  /* 0x0000000a0500220c */ /* 0x000fc80003f25270 */
[----:B------:R-:W-:-:S13]  /*12290*/  @P2 ISETP.NE.AND P0, PT, R8, R3, P1 ;  /* 0x000000030800220c */ /* 0x000fda0000f05270 */
[----:B------:R-:W-:Y:S05]  /*122a0*/  @P0 BRA P3, `(.L_x_314) ;  /* 0xfffffffc00d00947 */ /* 0x000fea000183ffff */
[----:B------:R-:W-:Y:S05]  /*122b0*/  BSYNC.RECONVERGENT B3 ;  /* 0x0000000000037941 */ /* 0x000fea0003800200 */
.L_x_313:
[----:B------:R-:W-:Y:S05]  /*122c0*/  @!P0 BREAK.RELIABLE B1 ;  /* 0x0000000000018942 */ /* 0x000fea0003800100 */
[----:B------:R-:W-:Y:S05]  /*122d0*/  @!P0 BRA `(.L_x_306) ;  /* 0x0000000000e08947 */ /* 0x000fea0003800000 */
[----:B------:R-:W-:Y:S01]  /*122e0*/  BSSY.RECONVERGENT B3, `(.L_x_315) ;  /* 0x000000e000037945 */ /* 0x000fe20003800200 */
[----:B------:R-:W-:-:S07]  /*122f0*/  IMAD.MOV.U32 R0, RZ, RZ, RZ ;  /* 0x000000ffff007224 */ /* 0x000fce00078e00ff */
.L_x_316:
        /* <DEDUP_REMOVED lines=13> */
.L_x_315:
[----:B------:R-:W-:Y:S05]  /*123d0*/  @!P0 BREAK.RELIABLE B1 ;  /* 0x0000000000018942 */ /* 0x000fea0003800100 */
[----:B------:R-:W-:Y:S05]  /*123e0*/  @!P0 BRA `(.L_x_306) ;  /* 0x00000000009c8947 */ /* 0x000fea0003800000 */
[----:B------:R-:W-:Y:S01]  /*123f0*/  BSSY.RECONVERGENT B3, `(.L_x_317) ;  /* 0x000000e000037945 */ /* 0x000fe20003800200 */
[----:B------:R-:W-:-:S07]  /*12400*/  IMAD.MOV.U32 R0, RZ, RZ, RZ ;  /* 0x000000ffff007224 */ /* 0x000fce00078e00ff */
.L_x_318:
        /* <DEDUP_REMOVED lines=13> */
.L_x_317:
[----:B------:R-:W-:Y:S05]  /*124e0*/  @!P0 BREAK.RELIABLE B1 ;  /* 0x0000000000018942 */ /* 0x000fea0003800100 */
[----:B------:R-:W-:Y:S05]  /*124f0*/  @!P0 BRA `(.L_x_306) ;  /* 0x0000000000588947 */ /* 0x000fea0003800000 */
[----:B------:R-:W-:Y:S01]  /*12500*/  BSSY.RECONVERGENT B3, `(.L_x_319) ;  /* 0x000000e000037945 */ /* 0x000fe20003800200 */
[----:B------:R-:W-:-:S07]  /*12510*/  IMAD.MOV.U32 R0, RZ, RZ, RZ ;  /* 0x000000ffff007224 */ /* 0x000fce00078e00ff */
.L_x_320:
        /* <DEDUP_REMOVED lines=13> */
.L_x_319:
[----:B------:R-:W-:Y:S05]  /*125f0*/  @!P0 BREAK.RELIABLE B1 ;  /* 0x0000000000018942 */ /* 0x000fea0003800100 */
[----:B------:R-:W-:Y:S05]  /*12600*/  @!P0 BRA `(.L_x_306) ;  /* 0x0000000000148947 */ /* 0x000fea0003800000 */
.L_x_303:
[----:B------:R-:W-:Y:S05]  /*12610*/  BSYNC.RELIABLE B1 ;  /* 0x0000000000017941 */ /* 0x000fea0003800100 */
.L_x_302:
[C---:B0-----:R-:W-:Y:S01]  /*12620*/  LEA R0, R6.reuse, UR41, 0x3 ;  /* 0x0000002906007c11 */ /* 0x041fe2000f8e18ff */
[----:B---3--:R-:W-:Y:S02]  /*12630*/  IMAD.MOV.U32 R8, RZ, RZ, 0x1 ;  /* 0x00000001ff087424 */ /* 0x008fe400078e00ff */
[----:B------:R-:W-:-:S03]  /*12640*/  VIADD R6, R6, 0x1 ;  /* 0x0000000106067836 */ /* 0x000fc60000000000 */
[----:B------:R0:W-:Y:S04]  /*12650*/  STL.64 [R0], R8 ;  /* 0x0000000800007387 */ /* 0x0001e80000100a00 */
.L_x_306:
[----:B------:R-:W-:Y:S05]  /*12660*/  BSYNC.RECONVERGENT B2 ;  /* 0x0000000000027941 */ /* 0x000fea0003800200 */
.L_x_301:
[----:B------:R-:W-:Y:S01]  /*12670*/  ISETP.NE.AND P0, PT, R9, RZ, PT ;  /* 0x000000ff0900720c */ /* 0x000fe20003f05270 */
[----:B------:R-:W-:Y:S04]  /*12680*/  BSSY.RECONVERGENT B2, `(.L_x_321) ;  /* 0x0000085000027945 */ /* 0x000fe80003800200 */
[----:B------:R-:W-:Y:S08]  /*12690*/  BSSY.RELIABLE B1, `(.L_x_322) ;  /* 0x000007f000017945 */ /* 0x000ff00003800100 */
[----:B------:R-:W-:Y:S05]  /*126a0*/  @!P0 BRA `(.L_x_323) ;  /* 0x0000000400f48947 */ /* 0x000fea0003800000 */
[----:B------:R-:W-:-:S13]  /*126b0*/  ISETP.GE.AND P0, PT, R3, RZ, PT ;  /* 0x000000ff0300720c */ /* 0x000fda0003f06270 */
[----:B------:R-:W-:Y:S05]  /*126c0*/  @!P0 BRA `(.L_x_323) ;  /* 0x0000000400ec8947 */ /* 0x000fea0003800000 */
[----:B------:R-:W-:Y:S01]  /*126d0*/  BSSY.RECONVERGENT B3, `(.L_x_324) ;  /* 0x000000e000037945 */ /* 0x000fe20003800200 */
[C---:B------:R-:W-:Y:S01]  /*126e0*/  IADD3 R10, PT, PT, -R3.reuse, 0x1, RZ ;  /* 0x00000001030a7810 */ /* 0x040fe20007ffe1ff */
[----:B------:R-:W-:Y:S02]  /*126f0*/  VIADD R7, R3, 0x3 ;  /* 0x0000000303077836 */ /* 0x000fe40000000000 */
[----:B0-----:R-:W-:-:S07]  /*12700*/  IMAD.MOV.U32 R0, RZ, RZ, RZ ;  /* 0x000000ffff007224 */ /* 0x001fce00078e00ff */
.L_x_325:
[----:B------:R-:W-:-:S06]  /*12710*/  LEA R2, R0, UR38, 0x2 ;  /* 0x0000002600027c11 */ /* 0x000fcc000f8e10ff */
[----:B------:R-:W3:Y:S01]  /*12720*/  LDL R2, [R2] ;  /* 0x0000000002027983 */ /* 0x000ee20000100800 */
[----:B------:R-:W-:Y:S02]  /*12730*/  PLOP3.LUT P0, PT, PT, PT, PT, 0x80, 0x8 ;  /* 0x000000000008781c */ /* 0x000fe40003f0f070 */
[----:B------:R-:W-:Y:S02]  /*12740*/  ISETP.LT.AND P3, PT, R0, R3, PT ;  /* 0x000000030000720c */ /* 0x000fe40003f61270 */
[----:B---3--:R-:W-:-:S13]  /*12750*/  ISETP.NE.AND P2, PT, R2, RZ, PT ;  /* 0x000000ff0200720c */ /* 0x008fda0003f45270 */
[----:B------:R-:W-:-:S05]  /*12760*/  @P2 IMAD.MOV R5, RZ, RZ, -R0 ;  /* 0x000000ffff052224 */ /* 0x000fca00078e0a00 */
[----:B------:R-:W-:-:S04]  /*12770*/  @P2 ISETP.NE.AND P1, PT, R10, R5, PT ;  /* 0x000000050a00220c */ /* 0x000fc80003f25270 */
[C---:B------:R-:W-:Y:S01]  /*12780*/  @P2 ISETP.NE.AND P0, PT, R0.reuse, R7, P1 ;  /* 0x000000070000220c */ /* 0x040fe20000f05270 */
[----:B------:R-:W-:-:S12]  /*12790*/  VIADD R0, R0, 0x1 ;  /* 0x0000000100007836 */ /* 0x000fd80000000000 */
[----:B------:R-:W-:Y:S05]  /*127a0*/  @P0 BRA P3, `(.L_x_325) ;  /* 0xfffffffc00d80947 */ /* 0x000fea000183ffff */
[----:B------:R-:W-:Y:S05]  /*127b0*/  BSYNC.RECONVERGENT B3 ;  /* 0x0000000000037941 */ /* 0x000fea0003800200 */
.L_x_324:
[----:B------:R-:W-:Y:S05]  /*127c0*/  @!P0 BREAK.RELIABLE B1 ;  /* 0x0000000000018942 */ /* 0x000fea0003800100 */
[----:B------:R-:W-:Y:S05]  /*127d0*/  @!P0 BRA `(.L_x_326) ;  /* 0x0000000400bc8947 */ /* 0x000fea0003800000 */
[----:B------:R-:W-:Y:S01]  /*127e0*/  BSSY.RECONVERGENT B3, `(.L_x_327) ;  /* 0x000000c000037945 */ /* 0x000fe20003800200 */
[----:B------:R-:W-:Y:S02]  /*127f0*/  VIADD R5, R3, 0x2 ;  /* 0x0000000203057836 */ /* 0x000fe40000000000 */
[----:B------:R-:W-:-:S07]  /*12800*/  IMAD.MOV.U32 R0, RZ, RZ, RZ ;  /* 0x000000ffff007224 */ /* 0x000fce00078e00ff */
.L_x_328:
[----:B------:R-:W-:-:S06]  /*12810*/  LEA R2, R0, UR38, 0x2 ;  /* 0x0000002600027c11 */ /* 0x000fcc000f8e10ff */
[----:B------:R-:W3:Y:S01]  /*12820*/  LDL R2, [R2+0x20] ;  /* 0x0000200002027983 */ /* 0x000ee20000100800 */
        /* <DEDUP_REMOVED lines=8> */
.L_x_327:
[----:B------:R-:W-:Y:S05]  /*128b0*/  @!P0 BREAK.RELIABLE B1 ;  /* 0x0000000000018942 */ /* 0x000fea0003800100 */
[----:B------:R-:W-:Y:S05]  /*128c0*/  @!P0 BRA `(.L_x_326) ;  /* 0x0000000400808947 */ /* 0x000fea0003800000 */
[----:B------:R-:W-:Y:S01]  /*128d0*/  BSSY.RECONVERGENT B3, `(.L_x_329) ;  /* 0x0000008000037945 */ /* 0x000fe20003800200 */
[----:B------:R-:W-:-:S07]  /*128e0*/  IMAD.MOV.U32 R0, RZ, RZ, RZ ;  /* 0x000000ffff007224 */ /* 0x000fce00078e00ff */
.L_x_330:
[----:B------:R-:W-:-:S06]  /*128f0*/  LEA R2, R0, UR38, 0x2 ;  /* 0x0000002600027c11 */ /* 0x000fcc000f8e10ff */
[----:B------:R-:W3:Y:S01]  /*12900*/  LDL R2, [R2+0x40] ;  /* 0x0000400002027983 */ /* 0x000ee20000100800 */
[C---:B------:R-:W-:Y:S01]  /*12910*/  ISETP.LT.AND P1, PT, R0.reuse, R3, PT ;  /* 0x000000030000720c */ /* 0x040fe20003f21270 */
[----:B------:R-:W-:Y:S01]  /*12920*/  VIADD R0, R0, 0x1 ;  /* 0x0000000100007836 */ /* 0x000fe20000000000 */
[----:B---3--:R-:W-:-:S13]  /*12930*/  ISETP.NE.AND P0, PT, R2, RZ, PT ;  /* 0x000000ff0200720c */ /* 0x008fda0003f05270 */
[----:B------:R-:W-:Y:S05]  /*12940*/  @!P0 BRA P1, `(.L_x_330) ;  /* 0xfffffffc00e88947 */ /* 0x000fea000083ffff */
[----:B------:R-:W-:Y:S05]  /*12950*/  BSYNC.RECONVERGENT B3 ;  /* 0x0000000000037941 */ /* 0x000fea0003800200 */
.L_x_329:
[----:B------:R-:W-:-:S13]  /*12960*/  ISETP.NE.AND P0, PT, R2, RZ, PT ;  /* 0x000000ff0200720c */ /* 0x000fda0003f05270 */
[----:B------:R-:W-:Y:S05]  /*12970*/  @P0 BREAK.RELIABLE B1 ;  /* 0x0000000000010942 */ /* 0x000fea0003800100 */
[----:B------:R-:W-:Y:S05]  /*12980*/  @P0 BRA `(.L_x_326) ;  /* 0x0000000400500947 */ /* 0x000fea0003800000 */
[----:B------:R-:W-:Y:S01]  /*12990*/  BSSY.RECONVERGENT B3, `(.L_x_331) ;  /* 0x000000c000037945 */ /* 0x000fe20003800200 */
[----:B------:R-:W-:-:S07]  /*129a0*/  IMAD.MOV.U32 R0, RZ, RZ, RZ ;  /* 0x000000ffff007224 */ /* 0x000fce00078e00ff */
.L_x_332:
[----:B------:R-:W-:-:S06]  /*129b0*/  LEA R2, R0, UR38, 0x2 ;  /* 0x0000002600027c11 */ /* 0x000fcc000f8e10ff */
[----:B------:R-:W3:Y:S01]  /*129c0*/  LDL R2, [R2+0x60] ;  /* 0x0000600002027983 */ /* 0x000ee20000100800 */
[----:B------:R-:W-:Y:S02]  /*129d0*/  PLOP3.LUT P0, PT, PT, PT, PT, 0x80, 0x8 ;  /* 0x000000000008781c */ /* 0x000fe40003f0f070 */
[----:B------:R-:W-:Y:S02]  /*129e0*/  ISETP.LT.AND P3, PT, R0, R3, PT ;  /* 0x000000030000720c */ /* 0x000fe40003f61270 */
[----:B---3--:R-:W-:-:S13]  /*129f0*/  ISETP.NE.AND P2, PT, R2, RZ, PT ;  /* 0x000000ff0200720c */ /* 0x008fda0003f45270 */
[----:B------:R-:W-:-:S04]  /*12a00*/  @P2 IADD3 R5, PT, PT, -R0, 0x3, RZ ;  /* 0x0000000300052810 */ /* 0x000fc80007ffe1ff */
[----:B------:R-:W-:-:S04]  /*12a10*/  @P2 ISETP.NE.AND P1, PT, R5, R10, PT ;  /* 0x0000000a0500220c */ /* 0x000fc80003f25270 */
[C---:B------:R-:W-:Y:S01]  /*12a20*/  @P2 ISETP.NE.AND P0, PT, R0.reuse, R3, P1 ;  /* 0x000000030000220c */ /* 0x040fe20000f05270 */
[----:B------:R-:W-:-:S12]  /*12a30*/  VIADD R0, R0, 0x1 ;  /* 0x0000000100007836 */ /* 0x000fd80000000000 */
[----:B------:R-:W-:Y:S05]  /*12a40*/  @P0 BRA P3, `(.L_x_332) ;  /* 0xfffffffc00d80947 */ /* 0x000fea000183ffff */
[----:B------:R-:W-:Y:S05]  /*12a50*/  BSYNC.RECONVERGENT B3 ;  /* 0x0000000000037941 */ /* 0x000fea0003800200 */
.L_x_331:
[----:B------:R-:W-:Y:S05]  /*12a60*/  @!P0 BREAK.RELIABLE B1 ;  /* 0x0000000000018942 */ /* 0x000fea0003800100 */
[----:B------:R-:W-:Y:S05]  /*12a70*/  @!P0 BRA `(.L_x_326) ;  /* 0x0000000400148947 */ /* 0x000fea0003800000 */
[----:B------:R-:W-:Y:S01]  /*12a80*/  BSSY.RECONVERGENT B3, `(.L_x_333) ;  /* 0x000000d000037945 */ /* 0x000fe20003800200 */
[----:B------:R-:W-:-:S07]  /*12a90*/  IMAD.MOV.U32 R0, RZ, RZ, RZ ;  /* 0x000000ffff007224 */ /* 0x000fce00078e00ff */
.L_x_334:
[----:B------:R-:W-:-:S06]  /*12aa0*/  LEA R2, R0, UR38, 0x2 ;  /* 0x0000002600027c11 */ /* 0x000fcc000f8e10ff */
[----:B------:R-:W3:Y:S01]  /*12ab0*/  LDL R2, [R2+0x80] ;  /* 0x0000800002027983 */ /* 0x000ee20000100800 */
[C---:B------:R-:W-:Y:S01]  /*12ac0*/  VIADD R8, R0.reuse, 0x1 ;  /* 0x0000000100087836 */ /* 0x040fe20000000000 */
[----:B------:R-:W-:Y:S02]  /*12ad0*/  PLOP3.LUT P0, PT, PT, PT, PT, 0x80, 0x8 ;  /* 0x000000000008781c */ /* 0x000fe40003f0f070 */
[----:B------:R-:W-:Y:S02]  /*12ae0*/  ISETP.LT.AND P3, PT, R0, R3, PT ;  /* 0x000000030000720c */ /* 0x000fe40003f61270 */
[----:B---3--:R-:W-:-:S13]  /*12af0*/  ISETP.NE.AND P2, PT, R2, RZ, PT ;  /* 0x000000ff0200720c */ /* 0x008fda0003f45270 */
[----:B------:R-:W-:Y:S01]  /*12b00*/  @P2 IADD3 R5, PT, PT, -R0, 0x4, RZ ;  /* 0x0000000400052810 */ /* 0x000fe20007ffe1ff */
[----:B------:R-:W-:-:S03]  /*12b10*/  IMAD.MOV.U32 R0, RZ, RZ, R8 ;  /* 0x000000ffff007224 */ /* 0x000fc600078e0008 */
[----:B------:R-:W-:-:S04]  /*12b20*/  @P2 ISETP.NE.AND P1, PT, R5, R10, PT ;  /* 0x0000000a0500220c */ /* 0x000fc80003f25270 */
[----:B------:R-:W-:-:S13]  /*12b30*/  @P2 ISETP.NE.AND P0, PT, R8, R3, P1 ;  /* 0x000000030800220c */ /* 0x000fda0000f05270 */
[----:B------:R-:W-:Y:S05]  /*12b40*/  @P0 BRA P3, `(.L_x_334) ;  /* 0xfffffffc00d40947 */ /* 0x000fea000183ffff */
[----:B------:R-:W-:Y:S05]  /*12b50*/  BSYNC.RECONVERGENT B3 ;  /* 0x0000000000037941 */ /* 0x000fea0003800200 */
.L_x_333:
[----:B------:R-:W-:Y:S05]  /*12b60*/  @!P0 BREAK.RELIABLE B1 ;  /* 0x0000000000018942 */ /* 0x000fea0003800100 */
[----:B------:R-:W-:Y:S05]  /*12b70*/  @!P0 BRA `(.L_x_326) ;  /* 0x0000000000d48947 */ /* 0x000fea0003800000 */
[----:B------:R-:W-:Y:S01]  /*12b80*/  BSSY.RECONVERGENT B3, `(.L_x_335) ;  /* 0x000000d000037945 */ /* 0x000fe20003800200 */
[----:B------:R-:W-:-:S07]  /*12b90*/  IMAD.MOV.U32 R0, RZ, RZ, RZ ;  /* 0x000000ffff007224 */ /* 0x000fce00078e00ff */
.L_x_336:
[----:B------:R-:W-:-:S06]  /*12ba0*/  LEA R2, R0, UR38, 0x2 ;  /* 0x0000002600027c11 */ /* 0x000fcc000f8e10ff */
[----:B------:R-:W3:Y:S01]  /*12bb0*/  LDL R2, [R2+0xa0] ;  /* 0x0000a00002027983 */ /* 0x000ee20000100800 */
[----:B------:R-:W-:Y:S02]  /*12bc0*/  PLOP3.LUT P0, PT, PT, PT, PT, 0x80, 0x8 ;  /* 0x000000000008781c */ /* 0x000fe40003f0f070 */
[----:B------:R-:W-:Y:S02]  /*12bd0*/  ISETP.LT.AND P3, PT, R0, R3, PT ;  /* 0x000000030000720c */ /* 0x000fe40003f61270 */
[----:B---3--:R-:W-:-:S13]  /*12be0*/  ISETP.NE.AND P2, PT, R2, RZ, PT ;  /* 0x000000ff0200720c */ /* 0x008fda0003f45270 */
[C---:B------:R-:W-:Y:S01]  /*12bf0*/  @P2 IADD3 R5, PT, PT, -R0.reuse, 0x5, RZ ;  /* 0x0000000500052810 */ /* 0x040fe20007ffe1ff */
[C---:B------:R-:W-:Y:S02]  /*12c00*/  @P2 VIADD R8, R0.reuse, 0x2 ;  /* 0x0000000200082836 */ /* 0x040fe40000000000 */
[----:B------:R-:W-:Y:S01]  /*12c10*/  VIADD R0, R0, 0x1 ;  /* 0x0000000100007836 */ /* 0x000fe20000000000 */
[----:B------:R-:W-:-:S04]  /*12c20*/  @P2 ISETP.NE.AND P1, PT, R5, R10, PT ;  /* 0x0000000a0500220c */ /* 0x000fc80003f25270 */
[----:B------:R-:W-:-:S13]  /*12c30*/  @P2 ISETP.NE.AND P0, PT, R8, R3, P1 ;  /* 0x000000030800220c */ /* 0x000fda0000f05270 */
[----:B------:R-:W-:Y:S05]  /*12c40*/  @P0 BRA P3, `(.L_x_336) ;  /* 0xfffffffc00d40947 */ /* 0x000fea000183ffff */
[----:B------:R-:W-:Y:S05]  /*12c50*/  BSYNC.RECONVERGENT B3 ;  /* 0x0000000000037941 */ /* 0x000fea0003800200 */
.L_x_335:
[----:B------:R-:W-:Y:S05]  /*12c60*/  @!P0 BREAK.RELIABLE B1 ;  /* 0x0000000000018942 */ /* 0x000fea0003800100 */
[----:B------:R-:W-:Y:S05]  /*12c70*/  @!P0 BRA `(.L_x_326) ;  /* 0x0000000000948947 */ /* 0x000fea0003800000 */
[----:B------:R-:W-:Y:S01]  /*12c80*/  BSSY.RECONVERGENT B3, `(.L_x_337) ;  /* 0x000000d000037945 */ /* 0x000fe20003800200 */
[----:B------:R-:W-:-:S07]  /*12c90*/  IMAD.MOV.U32 R0, RZ, RZ, RZ ;  /* 0x000000ffff007224 */ /* 0x000fce00078e00ff */
.L_x_338:
        /* <DEDUP_REMOVED lines=12> */
.L_x_337:
[----:B------:R-:W-:Y:S05]  /*12d60*/  @!P0 BREAK.RELIABLE B1 ;  /* 0x0000000000018942 */ /* 0x000fea0003800100 */
[----:B------:R-:W-:Y:S05]  /*12d70*/  @!P0 BRA `(.L_x_326) ;  /* 0x0000000000548947 */ /* 0x000fea0003800000 */
[----:B------:R-:W-:Y:S01]  /*12d80*/  BSSY.RECONVERGENT B3, `(.L_x_339) ;  /* 0x000000d000037945 */ /* 0x000fe20003800200 */
[----:B------:R-:W-:-:S07]  /*12d90*/  IMAD.MOV.U32 R0, RZ, RZ, RZ ;  /* 0x000000ffff007224 */ /* 0x000fce00078e00ff */
.L_x_340:
        /* <DEDUP_REMOVED lines=12> */
.L_x_339:
[----:B------:R-:W-:Y:S05]  /*12e60*/  @!P0 BREAK.RELIABLE B1 ;  /* 0x0000000000018942 */ /* 0x000fea0003800100 */
[----:B------:R-:W-:Y:S05]  /*12e70*/  @!P0 BRA `(.L_x_326) ;  /* 0x0000000000148947 */ /* 0x000fea0003800000 */
.L_x_323:
[----:B------:R-:W-:Y:S05]  /*12e80*/  BSYNC.RELIABLE B1 ;  /* 0x0000000000017941 */ /* 0x000fea0003800100 */
.L_x_322:
[C---:B0-----:R-:W-:Y:S01]  /*12e90*/  LEA R0, R6.reuse, UR41, 0x3 ;  /* 0x0000002906007c11 */ /* 0x041fe2000f8e18ff */
[----:B------:R-:W-:Y:S02]  /*12ea0*/  IMAD.MOV.U32 R8, RZ, RZ, 0x2 ;  /* 0x00000002ff087424 */ /* 0x000fe400078e00ff */
[----:B------:R-:W-:-:S03]  /*12eb0*/  VIADD R6, R6, 0x1 ;  /* 0x0000000106067836 */ /* 0x000fc60000000000 */
[----:B------:R0:W-:Y:S04]  /*12ec0*/  STL.64 [R0], R8 ;  /* 0x0000000800007387 */ /* 0x0001e80000100a00 */
.L_x_326:
[----:B------:R-:W-:Y:S05]  /*12ed0*/  BSYNC.RECONVERGENT B2 ;  /* 0x0000000000027941 */ /* 0x000fea0003800200 */
.L_x_321:
        /* <DEDUP_REMOVED lines=10> */
.L_x_345:
        /* <DEDUP_REMOVED lines=11> */
.L_x_344:
[----:B------:R-:W-:Y:S05]  /*13030*/  @!P0 BREAK.RELIABLE B1 ;  /* 0x0000000000018942 */ /* 0x000fea0003800100 */
[----:B------:R-:W-:Y:S05]  /*13040*/  @!P0 BRA `(.L_x_346) ;  /* 0x0000000400bc8947 */ /* 0x000fea0003800000 */
[----:B------:R-:W-:Y:S01]  /*13050*/  BSSY.RECONVERGENT B3, `(.L_x_347) ;  /* 0x000000d000037945 */ /* 0x000fe20003800200 */
[----:B------:R-:W-:Y:S02]  /*13060*/  VIADD R7, R3, 0x3 ;  /* 0x0000000303077836 */ /* 0x000fe40000000000 */
[----:B------:R-:W-:-:S07]  /*13070*/  IMAD.MOV.U32 R0, RZ, RZ, RZ ;  /* 0x000000ffff007224 */ /* 0x000fce00078e00ff */
.L_x_348:
        /* <DEDUP_REMOVED lines=11> */
.L_x_347:
[----:B------:R-:W-:Y:S05]  /*13130*/  @!P0 BREAK.RELIABLE B1 ;  /* 0x0000000000018942 */ /* 0x000fea0003800100 */
[----:B------:R-:W-:Y:S05]  /*13140*/  @!P0 BRA `(.L_x_346) ;  /* 0x00000004007c8947 */ /* 0x000fea0003800000 */
[----:B------:R-:W-:Y:S01]  /*13150*/  BSSY.RECONVERGENT B3, `(.L_x_349) ;  /* 0x000000c000037945 */ /* 0x000fe20003800200 */
[----:B------:R-:W-:Y:S02]  /*13160*/  VIADD R5, R3, 0x2 ;  /* 0x0000000203057836 */ /* 0x000fe40000000000 */
[----:B------:R-:W-:-:S07]  /*13170*/  IMAD.MOV.U32 R0, RZ, RZ, RZ ;  /* 0x000000ffff007224 */ /* 0x000fce00078e00ff */
.L_x_350:
        /* <DEDUP_REMOVED lines=10> */
.L_x_349:
[----:B------:R-:W-:Y:S05]  /*13220*/  @!P0 BREAK.RELIABLE B1 ;  /* 0x0000000000018942 */ /* 0x000fea0003800100 */
[----:B------:R-:W-:Y:S05]  /*13230*/  @!P0 BRA `(.L_x_346) ;  /* 0x0000000400408947 */ /* 0x000fea0003800000 */
[----:B------:R-:W-:Y:S01]  /*13240*/  BSSY.RECONVERGENT B3, `(.L_x_351) ;  /* 0x0000008000037945 */ /* 0x000fe20003800200 */
[----:B------:R-:W-:-:S07]  /*13250*/  IMAD.MOV.U32 R0, RZ, RZ, RZ ;  /* 0x000000ffff007224 */ /* 0x000fce00078e00ff */
.L_x_352:
[----:B------:R-:W-:-:S06]  /*13260*/  LEA R2, R0, UR38, 0x2 ;  /* 0x0000002600027c11 */ /* 0x000fcc000f8e10ff */
[----:B------:R-:W3:Y:S01]  /*13270*/  LDL R2, [R2+0x60] ;  /* 0x0000600002027983 */ /* 0x000ee20000100800 */
[C---:B------:R-:W-:Y:S01]  /*13280*/  ISETP.LT.AND P1, PT, R0.reuse, R3, PT ;  /* 0x000000030000720c */ /* 0x040fe20003f21270 */
[----:B------:R-:W-:Y:S01]  /*13290*/  VIADD R0, R0, 0x1 ;  /* 0x0000000100007836 */ /* 0x000fe20000000000 */
[----:B---3--:R-:W-:-:S13]  /*132a0*/  ISETP.NE.AND P0, PT, R2, RZ, PT ;  /* 0x000000ff0200720c */ /* 0x008fda0003f05270 */
[----:B------:R-:W-:Y:S05]  /*132b0*/  @!P0 BRA P1, `(.L_x_352) ;  /* 0xfffffffc00e88947 */ /* 0x000fea000083ffff */
[----:B------:R-:W-:Y:S05]  /*132c0*/  BSYNC.RECONVERGENT B3 ;  /* 0x0000000000037941 */ /* 0x000fea0003800200 */
.L_x_351:
[----:B------:R-:W-:-:S13]  /*132d0*/  ISETP.NE.AND P0, PT, R2, RZ, PT ;  /* 0x000000ff0200720c */ /* 0x000fda0003f05270 */
[----:B------:R-:W-:Y:S05]  /*132e0*/  @P0 BREAK.RELIABLE B1 ;  /* 0x0000000000010942 */ /* 0x000fea0003800100 */
[----:B------:R-:W-:Y:S05]  /*132f0*/  @P0 BRA `(.L_x_346) ;  /* 0x0000000400100947 */ /* 0x000fea0003800000 */
[----:B------:R-:W-:Y:S01]  /*13300*/  BSSY.RECONVERGENT B3, `(.L_x_353) ;  /* 0x000000c000037945 */ /* 0x000fe20003800200 */
[----:B------:R-:W-:-:S07]  /*13310*/  IMAD.MOV.U32 R0, RZ, RZ, RZ ;  /* 0x000000ffff007224 */ /* 0x000fce00078e00ff */
.L_x_354:
        /* <DEDUP_REMOVED lines=11> */
.L_x_353:
[----:B------:R-:W-:Y:S05]  /*133d0*/  @!P0 BREAK.RELIABLE B1 ;  /* 0x0000000000018942 */ /* 0x000fea0003800100 */
[----:B------:R-:W-:Y:S05]  /*133e0*/  @!P0 BRA `(.L_x_346) ;  /* 0x0000000000d48947 */ /* 0x000fea0003800000 */
[----:B------:R-:W-:Y:S01]  /*133f0*/  BSSY.RECONVERGENT B3, `(.L_x_355) ;  /* 0x000000d000037945 */ /* 0x000fe20003800200 */
[----:B------:R-:W-:-:S07]  /*13400*/  IMAD.MOV.U32 R0, RZ, RZ, RZ ;  /* 0x000000ffff007224 */ /* 0x000fce00078e00ff */
.L_x_356:
        /* <DEDUP_REMOVED lines=12> */
.L_x_355:
[----:B------:R-:W-:Y:S05]  /*134d0*/  @!P0 BREAK.RELIABLE B1 ;  /* 0x0000000000018942 */ /* 0x000fea0003800100 */
[----:B------:R-:W-:Y:S05]  /*134e0*/  @!P0 BRA `(.L_x_346) ;  /* 0x0000000000948947 */ /* 0x000fea0003800000 */
[----:B------:R-:W-:Y:S01]  /*134f0*/  BSSY.RECONVERGENT B3, `(.L_x_357) ;  /* 0x000000d000037945 */ /* 0x000fe20003800200 */
[----:B------:R-:W-:-:S07]  /*13500*/  IMAD.MOV.U32 R0, RZ, RZ, RZ ;  /* 0x000000ffff007224 */ /* 0x000fce00078e00ff */
.L_x_358:
        /* <DEDUP_REMOVED lines=12> */
.L_x_357:
[----:B------:R-:W-:Y:S05]  /*135d0*/  @!P0 BREAK.RELIABLE B1 ;  /* 0x0000000000018942 */ /* 0x000fea0003800100 */
[----:B------:R-:W-:Y:S05]  /*135e0*/  @!P0 BRA `(.L_x_346) ;  /* 0x0000000000548947 */ /* 0x000fea0003800000 */
[----:B------:R-:W-:Y:S01]  /*135f0*/  BSSY.RECONVERGENT B3, `(.L_x_359) ;  /* 0x000000d000037945 */ /* 0x000fe20003800200 */
[----:B------:R-:W-:-:S07]  /*13600*/  IMAD.MOV.U32 R0, RZ, RZ, RZ ;  /* 0x000000ffff007224 */ /* 0x000fce00078e00ff */
.L_x_360:
        /* <DEDUP_REMOVED lines=12> */
.L_x_359:
[----:B------:R-:W-:Y:S05]  /*136d0*/  @!P0 BREAK.RELIABLE B1 ;  /* 0x0000000000018942 */ /* 0x000fea0003800100 */
[----:B------:R-:W-:Y:S05]  /*136e0*/  @!P0 BRA `(.L_x_346) ;  /* 0x0000000000148947 */ /* 0x000fea0003800000 */
.L_x_343:
[----:B------:R-:W-:Y:S05]  /*136f0*/  BSYNC.RELIABLE B1 ;  /* 0x0000000000017941 */ /* 0x000fea0003800100 */
.L_x_342:
[C---:B0-----:R-:W-:Y:S01]  /*13700*/  LEA R0, R6.reuse, UR41, 0x3 ;  /* 0x0000002906007c11 */ /* 0x041fe2000f8e18ff */
[----:B------:R-:W-:Y:S02]  /*13710*/  IMAD.MOV.U32 R8, RZ, RZ, 0x3 ;  /* 0x00000003ff087424 */ /* 0x000fe400078e00ff */
[----:B------:R-:W-:-:S03]  /*13720*/  VIADD R6, R6, 0x1 ;  /* 0x0000000106067836 */ /* 0x000fc60000000000 */
[----:B------:R0:W-:Y:S04]  /*13730*/  STL.64 [R0], R8 ;  /* 0x0000000800007387 */ /* 0x0001e80000100a00 */
.L_x_346:
[----:B------:R-:W-:Y:S05]  /*13740*/  BSYNC.RECONVERGENT B2 ;  /* 0x0000000000027941 */ /* 0x000fea0003800200 */
.L_x_341:
        /* <DEDUP_REMOVED lines=10> */
.L_x_365:
        /* <DEDUP_REMOVED lines=11> */
.L_x_364:
[----:B------:R-:W-:Y:S05]  /*138a0*/  @!P0 BREAK.RELIABLE B1 ;  /* 0x0000000000018942 */ /* 0x000fea0003800100 */
[----:B------:R-:W-:Y:S05]  /*138b0*/  @!P0 BRA `(.L_x_366) ;  /* 0x0000000400bc8947 */ /* 0x000fea0003800000 */
[----:B------:R-:W-:Y:S01]  /*138c0*/  BSSY.RECONVERGENT B3, `(.L_x_367) ;  /* 0x000000d000037945 */ /* 0x000fe20003800200 */
[----:B------:R-:W-:Y:S02]  /*138d0*/  VIADD R7, R3, 0x4 ;  /* 0x0000000403077836 */ /* 0x000fe40000000000 */
[----:B------:R-:W-:-:S07]  /*138e0*/  IMAD.MOV.U32 R0, RZ, RZ, RZ ;  /* 0x000000ffff007224 */ /* 0x000fce00078e00ff */
.L_x_368:
        /* <DEDUP_REMOVED lines=11> */
.L_x_367:
[----:B------:R-:W-:Y:S05]  /*139a0*/  @!P0 BREAK.RELIABLE B1 ;  /* 0x0000000000018942 */ /* 0x000fea0003800100 */
[----:B------:R-:W-:Y:S05]  /*139b0*/  @!P0 BRA `(.L_x_366) ;  /* 0x00000004007c8947 */ /* 0x000fea0003800000 */
[----:B------:R-:W-:Y:S01]  /*139c0*/  BSSY.RECONVERGENT B3, `(.L_x_369) ;  /* 0x000000d000037945 */ /* 0x000fe20003800200 */
[----:B------:R-:W-:Y:S02]  /*139d0*/  VIADD R7, R3, 0x3 ;  /* 0x0000000303077836 */ /* 0x000fe40000000000 */
[----:B------:R-:W-:-:S07]  /*139e0*/  IMAD.MOV.U32 R0, RZ, RZ, RZ ;  /* 0x000000ffff007224 */ /* 0x000fce00078e00ff */
.L_x_370:
        /* <DEDUP_REMOVED lines=11> */
.L_x_369:
[----:B------:R-:W-:Y:S05]  /*13aa0*/  @!P0 BREAK.RELIABLE B1 ;  /* 0x0000000000018942 */ /* 0x000fea0003800100 */
[----:B------:R-:W-:Y:S05]  /*13ab0*/  @!P0 BRA `(.L_x_366) ;  /* 0x00000004003c8947 */ /* 0x000fea0003800000 */
[----:B------:R-:W-:Y:S01]  /*13ac0*/  BSSY.RECONVERGENT B3, `(.L_x_371) ;  /* 0x000000c000037945 */ /* 0x000fe20003800200 */
[----:B------:R-:W-:Y:S02]  /*13ad0*/  VIADD R5, R3, 0x2 ;  /* 0x0000000203057836 */ /* 0x000fe40000000000 */
[----:B------:R-:W-:-:S07]  /*13ae0*/  IMAD.MOV.U32 R0, RZ, RZ, RZ ;  /* 0x000000ffff007224 */ /* 0x000fce00078e00ff */
.L_x_372:
        /* <DEDUP_REMOVED lines=10> */
.L_x_371:
[----:B------:R-:W-:Y:S05]  /*13b90*/  @!P0 BREAK.RELIABLE B1 ;  /* 0x0000000000018942 */ /* 0x000fea0003800100 */
[----:B------:R-:W-:Y:S05]  /*13ba0*/  @!P0 BRA `(.L_x_366) ;  /* 0x0000000400008947 */ /* 0x000fea0003800000 */
[----:B------:R-:W-:Y:S01]  /*13bb0*/  BSSY.RECONVERGENT B3, `(.L_x_373) ;  /* 0x0000008000037945 */ /* 0x000fe20003800200 */
[----:B------:R-:W-:-:S07]  /*13bc0*/  IMAD.MOV.U32 R0, RZ, RZ, RZ ;  /* 0x000000ffff007224 */ /* 0x000fce00078e00ff */
.L_x_374:
[----:B------:R-:W-:-:S06]  /*13bd0*/  LEA R2, R0, UR38, 0x2 ;  /* 0x0000002600027c11 */ /* 0x000fcc000f8e10ff */
[----:B------:R-:W3:Y:S01]  /*13be0*/  LDL R2, [R2+0x80] ;  /* 0x0000800002027983 */ /* 0x000ee20000100800 */
[C---:B------:R-:W-:Y:S01]  /*13bf0*/  ISETP.LT.AND P1, PT, R0.reuse, R3, PT ;  /* 0x000000030000720c */ /* 0x040fe20003f21270 */
[----:B------:R-:W-:Y:S01]  /*13c00*/  VIADD R0, R0, 0x1 ;  /* 0x0000000100007836 */ /* 0x000fe20000000000 */
[----:B---3--:R-:W-:-:S13]  /*13c10*/  ISETP.NE.AND P0, PT, R2, RZ, PT ;  /* 0x000000ff0200720c */ /* 0x008fda0003f05270 */
[----:B------:R-:W-:Y:S05]  /*13c20*/  @!P0 BRA P1, `(.L_x_374) ;  /* 0xfffffffc00e88947 */ /* 0x000fea000083ffff */
[----:B------:R-:W-:Y:S05]  /*13c30*/  BSYNC.RECONVERGENT B3 ;  /* 0x0000000000037941 */ /* 0x000fea0003800200 */
.L_x_373:
[----:B------:R-:W-:-:S13]  /*13c40*/  ISETP.NE.AND P0, PT, R2, RZ, PT ;  /* 0x000000ff0200720c */ /* 0x000fda0003f05270 */
[----:B------:R-:W-:Y:S05]  /*13c50*/  @P0 BREAK.RELIABLE B1 ;  /* 0x0000000000010942 */ /* 0x000fea0003800100 */
[----:B------:R-:W-:Y:S05]  /*13c60*/  @P0 BRA `(.L_x_366) ;  /* 0x0000000000d00947 */ /* 0x000fea0003800000 */
[----:B------:R-:W-:Y:S01]  /*13c70*/  BSSY.RECONVERGENT B3, `(.L_x_375) ;  /* 0x000000c000037945 */ /* 0x000fe20003800200 */
[----:B------:R-:W-:-:S07]  /*13c80*/  IMAD.MOV.U32 R0, RZ, RZ, RZ ;  /* 0x000000ffff007224 */ /* 0x000fce00078e00ff */
.L_x_376:
        /* <DEDUP_REMOVED lines=11> */
.L_x_375:
[----:B------:R-:W-:Y:S05]  /*13d40*/  @!P0 BREAK.RELIABLE B1 ;  /* 0x0000000000018942 */ /* 0x000fea0003800100 */
[----:B------:R-:W-:Y:S05]  /*13d50*/  @!P0 BRA `(.L_x_366) ;  /* 0x0000000000948947 */ /* 0x000fea0003800000 */
[----:B------:R-:W-:Y:S01]  /*13d60*/  BSSY.RECONVERGENT B3, `(.L_x_377) ;  /* 0x000000d000037945 */ /* 0x000fe20003800200 */
[----:B------:R-:W-:-:S07]  /*13d70*/  IMAD.MOV.U32 R0, RZ, RZ, RZ ;  /* 0x000000ffff007224 */ /* 0x000fce00078e00ff */
.L_x_378:
        /* <DEDUP_REMOVED lines=12> */
.L_x_377:
[----:B------:R-:W-:Y:S05]  /*13e40*/  @!P0 BREAK.RELIABLE B1 ;  /* 0x0000000000018942 */ /* 0x000fea0003800100 */
[----:B------:R-:W-:Y:S05]  /*13e50*/  @!P0 BRA `(.L_x_366) ;  /* 0x0000000000548947 */ /* 0x000fea0003800000 */
[----:B------:R-:W-:Y:S01]  /*13e60*/  BSSY.RECONVERGENT B3, `(.L_x_379) ;  /* 0x000000d000037945 */ /* 0x000fe20003800200 */
[----:B------:R-:W-:-:S07]  /*13e70*/  IMAD.MOV.U32 R0, RZ, RZ, RZ ;  /* 0x000000ffff007224 */ /* 0x000fce00078e00ff */
.L_x_380:
        /* <DEDUP_REMOVED lines=12> */
.L_x_379:
[----:B------:R-:W-:Y:S05]  /*13f40*/  @!P0 BREAK.RELIABLE B1 ;  /* 0x0000000000018942 */ /* 0x000fea0003800100 */
[----:B------:R-:W-:Y:S05]  /*13f50*/  @!P0 BRA `(.L_x_366) ;  /* 0x0000000000148947 */ /* 0x000fea0003800000 */
.L_x_363:
[----:B------:R-:W-:Y:S05]  /*13f60*/  BSYNC.RELIABLE B1 ;  /* 0x0000000000017941 */ /* 0x000fea0003800100 */
.L_x_362:
[C---:B0-----:R-:W-:Y:S01]  /*13f70*/  LEA R0, R6.reuse, UR41, 0x3 ;  /* 0x0000002906007c11 */ /* 0x041fe2000f8e18ff */
[----:B------:R-:W-:Y:S02]  /*13f80*/  IMAD.MOV.U32 R8, RZ, RZ, 0x4 ;  /* 0x00000004ff087424 */ /* 0x000fe400078e00ff */
[----:B------:R-:W-:-:S03]  /*13f90*/  VIADD R6, R6, 0x1 ;  /* 0x0000000106067836 */ /* 0x000fc60000000000 */
[----:B------:R0:W-:Y:S04]  /*13fa0*/  STL.64 [R0], R8 ;  /* 0x0000000800007387 */ /* 0x0001e80000100a00 */
.L_x_366:
[----:B------:R-:W-:Y:S05]  /*13fb0*/  BSYNC.RECONVERGENT B2 ;  /* 0x0000000000027941 */ /* 0x000fea0003800200 */
.L_x_361:
        /* <DEDUP_REMOVED lines=10> */
.L_x_385:
        /* <DEDUP_REMOVED lines=11> */
.L_x_384:
[----:B------:R-:W-:Y:S05]  /*14110*/  @!P0 BREAK.RELIABLE B1 ;  /* 0x0000000000018942 */ /* 0x000fea0003800100 */
[----:B------:R-:W-:Y:S05]  /*14120*/  @!P0 BRA `(.L_x_386) ;  /* 0x0000000400bc8947 */ /* 0x000fea0003800000 */
[----:B------:R-:W-:Y:S01]  /*14130*/  BSSY.RECONVERGENT B3, `(.L_x_387) ;  /* 0x000000d000037945 */ /* 0x000fe20003800200 */
[----:B------:R-:W-:Y:S02]  /*14140*/  VIADD R7, R3, 0x5 ;  /* 0x0000000503077836 */ /* 0x000fe40000000000 */
[----:B------:R-:W-:-:S07]  /*14150*/  IMAD.MOV.U32 R0, RZ, RZ, RZ ;  /* 0x000000ffff007224 */ /* 0x000fce00078e00ff */
.L_x_388:
        /* <DEDUP_REMOVED lines=11> */
.L_x_387:
[----:B------:R-:W-:Y:S05]  /*14210*/  @!P0 BREAK.RELIABLE B1 ;  /* 0x0000000000018942 */ /* 0x000fea0003800100 */
[----:B------:R-:W-:Y:S05]  /*14220*/  @!P0 BRA `(.L_x_386) ;  /* 0x00000004007c8947 */ /* 0x000fea0003800000 */
[----:B------:R-:W-:Y:S01]  /*14230*/  BSSY.RECONVERGENT B3, `(.L_x_389) ;  /* 0x000000d000037945 */ /* 0x000fe20003800200 */
[----:B------:R-:W-:Y:S02]  /*14240*/  VIADD R7, R3, 0x4 ;  /* 0x0000000403077836 */ /* 0x000fe40000000000 */
[----:B------:R-:W-:-:S07]  /*14250*/  IMAD.MOV.U32 R0, RZ, RZ, RZ ;  /* 0x000000ffff007224 */ /* 0x000fce00078e00ff */
.L_x_390:
        /* <DEDUP_REMOVED lines=11> */
.L_x_389:
[----:B------:R-:W-:Y:S05]  /*14310*/  @!P0 BREAK.RELIABLE B1 ;  /* 0x0000000000018942 */ /* 0x000fea0003800100 */
[----:B------:R-:W-:Y:S05]  /*14320*/  @!P0 BRA `(.L_x_386) ;  /* 0x00000004003c8947 */ /* 0x000fea0003800000 */
[----:B------:R-:W-:Y:S01]  /*14330*/  BSSY.RECONVERGENT B3, `(.L_x_391) ;  /* 0x000000d000037945 */ /* 0x000fe20003800200 */
[----:B------:R-:W-:Y:S02]  /*14340*/  VIADD R7, R3, 0x3 ;  /* 0x0000000303077836 */ /* 0x000fe40000000000 */
[----:B------:R-:W-:-:S07]  /*14350*/  IMAD.MOV.U32 R0, RZ, RZ, RZ ;  /* 0x000000ffff007224 */ /* 0x000fce00078e00ff */
.L_x_392:
        /* <DEDUP_REMOVED lines=11> */
.L_x_391:
[----:B------:R-:W-:Y:S05]  /*14410*/  @!P0 BREAK.RELIABLE B1 ;  /* 0x0000000000018942 */ /* 0x000fea0003800100 */
[----:B------:R-:W-:Y:S05]  /*14420*/  @!P0 BRA `(.L_x_386) ;  /* 0x0000000000fc8947 */ /* 0x000fea0003800000 */
[----:B------:R-:W-:Y:S01]  /*14430*/  BSSY.RECONVERGENT B3, `(.L_x_393) ;  /* 0x000000c000037945 */ /* 0x000fe20003800200 */
[----:B------:R-:W-:Y:S02]  /*14440*/  VIADD R5, R3, 0x2 ;  /* 0x0000000203057836 */ /* 0x000fe40000000000 */
[----:B------:R-:W-:-:S07]  /*14450*/  IMAD.MOV.U32 R0, RZ, RZ, RZ ;  /* 0x000000ffff007224 */ /* 0x000fce00078e00ff */
.L_x_394:
        /* <DEDUP_REMOVED lines=10> */
.L_x_393:
[----:B------:R-:W-:Y:S05]  /*14500*/  @!P0 BREAK.RELIABLE B1 ;  /* 0x0000000000018942 */ /* 0x000fea0003800100 */
[----:B------:R-:W-:Y:S05]  /*14510*/  @!P0 BRA `(.L_x_386) ;  /* 0x0000000000c08947 */ /* 0x000fea0003800000 */
[----:B------:R-:W-:Y:S01]  /*14520*/  BSSY.RECONVERGENT B3, `(.L_x_395) ;  /* 0x0000008000037945 */ /* 0x000fe20003800200 */
[----:B------:R-:W-:-:S07]  /*14530*/  IMAD.MOV.U32 R0, RZ, RZ, RZ ;  /* 0x000000ffff007224 */ /* 0x000fce00078e00ff */
.L_x_396:
[----:B------:R-:W-:-:S06]  /*14540*/  LEA R2, R0, UR38, 0x2 ;  /* 0x0000002600027c11 */ /* 0x000fcc000f8e10ff */
[----:B------:R-:W3:Y:S01]  /*14550*/  LDL R2, [R2+0xa0] ;  /* 0x0000a00002027983 */ /* 0x000ee20000100800 */
[C---:B------:R-:W-:Y:S01]  /*14560*/  ISETP.LT.AND P1, PT, R0.reuse, R3, PT ;  /* 0x000000030000720c */ /* 0x040fe20003f21270 */
[----:B------:R-:W-:Y:S01]  /*14570*/  VIADD R0, R0, 0x1 ;  /* 0x0000000100007836 */ /* 0x000fe20000000000 */
[----:B---3--:R-:W-:-:S13]  /*14580*/  ISETP.NE.AND P0, PT, R2, RZ, PT ;  /* 0x000000ff0200720c */ /* 0x008fda0003f05270 */
[----:B------:R-:W-:Y:S05]  /*14590*/  @!P0 BRA P1, `(.L_x_396) ;  /* 0xfffffffc00e88947 */ /* 0x000fea000083ffff */
[----:B------:R-:W-:Y:S05]  /*145a0*/  BSYNC.RECONVERGENT B3 ;  /* 0x0000000000037941 */ /* 0x000fea0003800200 */
.L_x_395:
[----:B------:R-:W-:-:S13]  /*145b0*/  ISETP.NE.AND P0, PT, R2, RZ, PT ;  /* 0x000000ff0200720c */ /* 0x000fda0003f05270 */
[----:B------:R-:W-:Y:S05]  /*145c0*/  @P0 BREAK.RELIABLE B1 ;  /* 0x0000000000010942 */ /* 0x000fea0003800100 */
[----:B------:R-:W-:Y:S05]  /*145d0*/  @P0 BRA `(.L_x_386) ;  /* 0x0000000000900947 */ /* 0x000fea0003800000 */
[----:B------:R-:W-:Y:S01]  /*145e0*/  BSSY.RECONVERGENT B3, `(.L_x_397) ;  /* 0x000000c000037945 */ /* 0x000fe20003800200 */
[----:B------:R-:W-:-:S07]  /*145f0*/  IMAD.MOV.U32 R0, RZ, RZ, RZ ;  /* 0x000000ffff007224 */ /* 0x000fce00078e00ff */
.L_x_398:
        /* <DEDUP_REMOVED lines=11> */
.L_x_397:
[----:B------:R-:W-:Y:S05]  /*146b0*/  @!P0 BREAK.RELIABLE B1 ;  /* 0x0000000000018942 */ /* 0x000fea0003800100 */
[----:B------:R-:W-:Y:S05]  /*146c0*/  @!P0 BRA `(.L_x_386) ;  /* 0x0000000000548947 */ /* 0x000fea0003800000 */
[----:B------:R-:W-:Y:S01]  /*146d0*/  BSSY.RECONVERGENT B3, `(.L_x_399) ;  /* 0x000000d000037945 */ /* 0x000fe20003800200 */
[----:B------:R-:W-:-:S07]  /*146e0*/  IMAD.MOV.U32 R0, RZ, RZ, RZ ;  /* 0x000000ffff007224 */ /* 0x000fce00078e00ff */
.L_x_400:
        /* <DEDUP_REMOVED lines=12> */
.L_x_399:
[----:B------:R-:W-:Y:S05]  /*147b0*/  @!P0 BREAK.RELIABLE B1 ;  /* 0x0000000000018942 */ /* 0x000fea0003800100 */
[----:B------:R-:W-:Y:S05]  /*147c0*/  @!P0 BRA `(.L_x_386) ;  /* 0x0000000000148947 */ /* 0x000fea0003800000 */
.L_x_383:
[----:B------:R-:W-:Y:S05]  /*147d0*/  BSYNC.RELIABLE B1 ;  /* 0x0000000000017941 */ /* 0x000fea0003800100 */
.L_x_382:
[C---:B0-----:R-:W-:Y:S01]  /*147e0*/  LEA R0, R6.reuse, UR41, 0x3 ;  /* 0x0000002906007c11 */ /* 0x041fe2000f8e18ff */
[----:B------:R-:W-:Y:S02]  /*147f0*/  IMAD.MOV.U32 R8, RZ, RZ, 0x5 ;  /* 0x00000005ff087424 */ /* 0x000fe400078e00ff */
[----:B------:R-:W-:-:S03]  /*14800*/  VIADD R6, R6, 0x1 ;  /* 0x0000000106067836 */ /* 0x000fc60000000000 */
[----:B------:R0:W-:Y:S04]  /*14810*/  STL.64 [R0], R8 ;  /* 0x0000000800007387 */ /* 0x0001e80000100a00 */
.L_x_386:
[----:B------:R-:W-:Y:S05]  /*14820*/  BSYNC.RECONVERGENT B2 ;  /* 0x0000000000027941 */ /* 0x000fea0003800200 */
.L_x_381:
[----:B------:R-:W-:Y:S01]  /*14830*/  ISETP.NE.AND P0, PT, R9, RZ, PT ;  /* 0x000000ff0900720c */ /* 0x000fe20003f05270 */
[----:B------:R-:W-:Y:S04]  /*14840*/  BSSY.RECONVERGENT B2, `(.L_x_401) ;  /* 0x0000085000027945 */ /* 0x000fe80003800200 */
[----:B------:R-:W-:Y:S08]  /*14850*/  BSSY.RELIABLE B1, `(.L_x_402) ;  /* 0x000007f000017945 */ /* 0x000ff00003800100 */
[----:B------:R-:W-:Y:S05]  /*14860*/  @!P0 BRA `(.L_x_403) ;  /* 0x0000000400f48947 */ /* 0x000fea0003800000 */
[----:B------:R-:W-:-:S13]  /*14870*/  ISETP.GE.AND P0, PT, R3, RZ, PT ;  /* 0x000000ff0300720c */ /* 0x000fda0003f06270 */
[----:B------:R-:W-:Y:S05]  /*14880*/  @!P0 BRA `(.L_x_403) ;  /* 0x0000000400ec8947 */ /* 0x000fea0003800000 */
[----:B------:R-:W-:Y:S01]  /*14890*/  BSSY.RECONVERGENT B3, `(.L_x_404) ;  /* 0x000000e000037945 */ /* 0x000fe20003800200 */
[C---:B0-----:R-:W-:Y:S01]  /*148a0*/  IADD3 R8, PT, PT, -R3.reuse, 0x5, RZ ;  /* 0x0000000503087810 */ /* 0x041fe20007ffe1ff */
[----:B------:R-:W-:Y:S02]  /*148b0*/  VIADD R7, R3, 0x7 ;  /* 0x0000000703077836 */ /* 0x000fe40000000000 */
[----:B------:R-:W-:-:S07]  /*148c0*/  IMAD.MOV.U32 R0, RZ, RZ, RZ ;  /* 0x000000ffff007224 */ /* 0x000fce00078e00ff */
.L_x_405:
        /* <DEDUP_REMOVED lines=11> */
.L_x_404:
[----:B------:R-:W-:Y:S05]  /*14980*/  @!P0 BREAK.RELIABLE B1 ;  /* 0x0000000000018942 */ /* 0x000fea0003800100 */
[----:B------:R-:W-:Y:S05]  /*14990*/  @!P0 BRA `(.L_x_406) ;  /* 0x0000000400bc8947 */ /* 0x000fea0003800000 */
[----:B------:R-:W-:Y:S01]  /*149a0*/  BSSY.RECONVERGENT B3, `(.L_x_407) ;  /* 0x000000d000037945 */ /* 0x000fe20003800200 */
[----:B------:R-:W-:Y:S02]  /*149b0*/  VIADD R7, R3, 0x6 ;  /* 0x0000000603077836 */ /* 0x000fe40000000000 */
[----:B------:R-:W-:-:S07]  /*149c0*/  IMAD.MOV.U32 R0, RZ, RZ, RZ ;  /* 0x000000ffff007224 */ /* 0x000fce00078e00ff */
.L_x_408:
        /* <DEDUP_REMOVED lines=11> */
.L_x_407:
[----:B------:R-:W-:Y:S05]  /*14a80*/  @!P0 BREAK.RELIABLE B1 ;  /* 0x0000000000018942 */ /* 0x000fea0003800100 */
[----:B------:R-:W-:Y:S05]  /*14a90*/  @!P0 BRA `(.L_x_406) ;  /* 0x00000004007c8947 */ /* 0x000fea0003800000 */
[----:B------:R-:W-:Y:S01]  /*14aa0*/  BSSY.RECONVERGENT B3, `(.L_x_409) ;  /* 0x000000d000037945 */ /* 0x000fe20003800200 */
[----:B------:R-:W-:Y:S02]  /*14ab0*/  VIADD R7, R3, 0x5 ;  /* 0x0000000503077836 */ /* 0x000fe40000000000 */
[----:B------:R-:W-:-:S07]  /*14ac0*/  IMAD.MOV.U32 R0, RZ, RZ, RZ ;  /* 0x000000ffff007224 */ /* 0x000fce00078e00ff */
.L_x_410:
        /* <DEDUP_REMOVED lines=11> */
.L_x_409:
[----:B------:R-:W-:Y:S05]  /*14b80*/  @!P0 BREAK.RELIABLE B1 ;  /* 0x0000000000018942 */ /* 0x000fea0003800100 */
[----:B------:R-:W-:Y:S05]  /*14b90*/  @!P0 BRA `(.L_x_406) ;  /* 0x00000004003c8947 */ /* 0x000fea0003800000 */
[----:B------:R-:W-:Y:S01]  /*14ba0*/  BSSY.RECONVERGENT B3, `(.L_x_411) ;  /* 0x000000d000037945 */ /* 0x000fe20003800200 */
[----:B------:R-:W-:Y:S02]  /*14bb0*/  VIADD R7, R3, 0x4 ;  /* 0x0000000403077836 */ /* 0x000fe40000000000 */
[----:B------:R-:W-:-:S07]  /*14bc0*/  IMAD.MOV.U32 R0, RZ, RZ, RZ ;  /* 0x000000ffff007224 */ /* 0x000fce00078e00ff */
.L_x_412:
        /* <DEDUP_REMOVED lines=11> */
.L_x_411:
[----:B------:R-:W-:Y:S05]  /*14c80*/  @!P0 BREAK.RELIABLE B1 ;  /* 0x0000000000018942 */ /* 0x000fea0003800100 */
[----:B------:R-:W-:Y:S05]  /*14c90*/  @!P0 BRA `(.L_x_406) ;  /* 0x0000000000fc8947 */ /* 0x000fea0003800000 */
[----:B------:R-:W-:Y:S01]  /*14ca0*/  BSSY.RECONVERGENT B3, `(.L_x_413) ;  /* 0x000000d000037945 */ /* 0x000fe20003800200 */
[----:B------:R-:W-:Y:S02]  /*14cb0*/  VIADD R7, R3, 0x3 ;  /* 0x0000000303077836 */ /* 0x000fe40000000000 */
[----:B------:R-:W-:-:S07]  /*14cc0*/  IMAD.MOV.U32 R0, RZ, RZ, RZ ;  /* 0x000000ffff007224 */ /* 0x000fce00078e00ff */
.L_x_414:
        /* <DEDUP_REMOVED lines=11> */
.L_x_413:
[----:B------:R-:W-:Y:S05]  /*14d80*/  @!P0 BREAK.RELIABLE B1 ;  /* 0x0000000000018942 */ /* 0x000fea0003800100 */
[----:B------:R-:W-:Y:S05]  /*14d90*/  @!P0 BRA `(.L_x_406) ;  /* 0x0000000000bc8947 */ /* 0x000fea0003800000 */
[----:B------:R-:W-:Y:S01]  /*14da0*/  BSSY.RECONVERGENT B3, `(.L_x_415) ;  /* 0x000000c000037945 */ /* 0x000fe20003800200 */
[----:B------:R-:W-:Y:S02]  /*14db0*/  VIADD R5, R3, 0x2 ;  /* 0x0000000203057836 */ /* 0x000fe40000000000 */
[----:B------:R-:W-:-:S07]  /*14dc0*/  IMAD.MOV.U32 R0, RZ, RZ, RZ ;  /* 0x000000ffff007224 */ /* 0x000fce00078e00ff */
.L_x_416:
        /* <DEDUP_REMOVED lines=10> */
.L_x_415:
[----:B------:R-:W-:Y:S05]  /*14e70*/  @!P0 BREAK.RELIABLE B1 ;  /* 0x0000000000018942 */ /* 0x000fea0003800100 */
[----:B------:R-:W-:Y:S05]  /*14e80*/  @!P0 BRA `(.L_x_406) ;  /* 0x0000000000808947 */ /* 0x000fea0003800000 */
[----:B------:R-:W-:Y:S01]  /*14e90*/  BSSY.RECONVERGENT B3, `(.L_x_417) ;  /* 0x0000008000037945 */ /* 0x000fe20003800200 */
[----:B------:R-:W-:-:S07]  /*14ea0*/  IMAD.MOV.U32 R0, RZ, RZ, RZ ;  /* 0x000000ffff007224 */ /* 0x000fce00078e00ff */
.L_x_418:
[----:B------:R-:W-:-:S06]  /*14eb0*/  LEA R2, R0, UR38, 0x2 ;  /* 0x0000002600027c11 */ /* 0x000fcc000f8e10ff */
[----:B------:R-:W3:Y:S01]  /*14ec0*/  LDL R2, [R2+0xc0] ;  /* 0x0000c00002027983 */ /* 0x000ee20000100800 */
[C---:B------:R-:W-:Y:S01]  /*14ed0*/  ISETP.LT.AND P1, PT, R0.reuse, R3, PT ;  /* 0x000000030000720c */ /* 0x040fe20003f21270 */
[----:B------:R-:W-:Y:S01]  /*14ee0*/  VIADD R0, R0, 0x1 ;  /* 0x0000000100007836 */ /* 0x000fe20000000000 */
[----:B---3--:R-:W-:-:S13]  /*14ef0*/  ISETP.NE.AND P0, PT, R2, RZ, PT ;  /* 0x000000ff0200720c */ /* 0x008fda0003f05270 */
[----:B------:R-:W-:Y:S05]  /*14f00*/  @!P0 BRA P1, `(.L_x_418) ;  /* 0xfffffffc00e88947 */ /* 0x000fea000083ffff */
[----:B------:R-:W-:Y:S05]  /*14f10*/  BSYNC.RECONVERGENT B3 ;  /* 0x0000000000037941 */ /* 0x000fea0003800200 */
.L_x_417:
[----:B------:R-:W-:-:S13]  /*14f20*/  ISETP.NE.AND P0, PT, R2, RZ, PT ;  /* 0x000000ff0200720c */ /* 0x000fda0003f05270 */
[----:B------:R-:W-:Y:S05]  /*14f30*/  @P0 BREAK.RELIABLE B1 ;  /* 0x0000000000010942 */ /* 0x000fea0003800100 */
[----:B------:R-:W-:Y:S05]  /*14f40*/  @P0 BRA `(.L_x_406) ;  /* 0x0000000000500947 */ /* 0x000fea0003800000 */
[----:B------:R-:W-:Y:S01]  /*14f50*/  BSSY.RECONVERGENT B3, `(.L_x_419) ;  /* 0x000000c000037945 */ /* 0x000fe20003800200 */
[----:B------:R-:W-:-:S07]  /*14f60*/  IMAD.MOV.U32 R0, RZ, RZ, RZ ;  /* 0x000000ffff007224 */ /* 0x000fce00078e00ff */
.L_x_420:
        /* <DEDUP_REMOVED lines=11> */
.L_x_419:
[----:B------:R-:W-:Y:S05]  /*15020*/  @!P0 BREAK.RELIABLE B1 ;  /* 0x0000000000018942 */ /* 0x000fea0003800100 */
[----:B------:R-:W-:Y:S05]  /*15030*/  @!P0 BRA `(.L_x_406) ;  /* 0x0000000000148947 */ /* 0x000fea0003800000 */
.L_x_403:
[----:B------:R-:W-:Y:S05]  /*15040*/  BSYNC.RELIABLE B1 ;  /* 0x0000000000017941 */ /* 0x000fea0003800100 */
.L_x_402:
[C---:B0-----:R-:W-:Y:S01]  /*15050*/  LEA R0, R6.reuse, UR41, 0x3 ;  /* 0x0000002906007c11 */ /* 0x041fe2000f8e18ff */
[----:B------:R-:W-:Y:S02]  /*15060*/  IMAD.MOV.U32 R8, RZ, RZ, 0x6 ;  /* 0x00000006ff087424 */ /* 0x000fe400078e00ff */
[----:B------:R-:W-:-:S03]  /*15070*/  VIADD R6, R6, 0x1 ;  /* 0x0000000106067836 */ /* 0x000fc60000000000 */
[----:B------:R0:W-:Y:S04]  /*15080*/  STL.64 [R0], R8 ;  /* 0x0000000800007387 */ /* 0x0001e80000100a00 */
.L_x_406:
[----:B------:R-:W-:Y:S05]  /*15090*/  BSYNC.RECONVERGENT B2 ;  /* 0x0000000000027941 */ /* 0x000fea0003800200 */
.L_x_401:
[----:B------:R-:W-:Y:S01]  /*150a0*/  ISETP.NE.AND P0, PT, R9, RZ, PT ;  /* 0x000000ff0900720c */ /* 0x000fe20003f05270 */
[----:B------:R-:W-:-:S12]  /*150b0*/  BSSY.RELIABLE B1, `(.L_x_421) ;  /* 0x0000088000017945 */ /* 0x000fd80003800100 */
[----:B------:R-:W-:Y:S05]  /*150c0*/  @!P0 BRA `(.L_x_422) ;  /* 0x0000000800188947 */ /* 0x000fea0003800000 */
[----:B------:R-:W-:-:S13]  /*150d0*/  ISETP.GE.AND P0, PT, R3, RZ, PT ;  /* 0x000000ff0300720c */ /* 0x000fda0003f06270 */
[----:B------:R-:W-:Y:S05]  /*150e0*/  @!P0 BRA `(.L_x_422) ;  /* 0x0000000800108947 */ /* 0x000fea0003800000 */
[----:B------:R-:W-:Y:S01]  /*150f0*/  BSSY.RECONVERGENT B2, `(.L_x_423) ;  /* 0x000000e000027945 */ /* 0x000fe20003800200 */
[C---:B0-----:R-:W-:Y:S01]  /*15100*/  IADD3 R8, PT, PT, -R3.reuse, 0x6, RZ ;  /* 0x0000000603087810 */ /* 0x041fe20007ffe1ff */
[----:B------:R-:W-:Y:S02]  /*15110*/  VIADD R7, R3, 0x8 ;  /* 0x0000000803077836 */ /* 0x000fe40000000000 */
[----:B------:R-:W-:-:S07]  /*15120*/  IMAD.MOV.U32 R0, RZ, RZ, RZ ;  /* 0x000000ffff007224 */ /* 0x000fce00078e00ff */
.L_x_424:
        /* <DEDUP_REMOVED lines=11> */
.L_x_423:
[----:B------:R-:W-:Y:S05]  /*151e0*/  @!P0 BREAK.RELIABLE B1 ;  /* 0x0000000000018942 */ /* 0x000fea0003800100 */
[----:B------:R-:W-:Y:S01]  /*151f0*/  IMAD.MOV.U32 R0, RZ, RZ, R6 ;  /* 0x000000ffff007224 */ /* 0x000fe200078e0006 */
[----:B------:R-:W-:Y:S06]  /*15200*/  @!P0 BRA `(.L_x_224) ;  /* 0x0000000400dc8947 */ /* 0x000fec0003800000 */
[----:B------:R-:W-:Y:S01]  /*15210*/  BSSY.RECONVERGENT B2, `(.L_x_425) ;  /* 0x000000d000027945 */ /* 0x000fe20003800200 */
[----:B------:R-:W-:Y:S02]  /*15220*/  VIADD R7, R3, 0x7 ;  /* 0x0000000703077836 */ /* 0x000fe40000000000 */
[----:B------:R-:W-:-:S07]  /*15230*/  IMAD.MOV.U32 R0, RZ, RZ, RZ ;  /* 0x000000ffff007224 */ /* 0x000fce00078e00ff */
.L_x_426:
        /* <DEDUP_REMOVED lines=11> */
.L_x_425:
[----:B------:R-:W-:Y:S05]  /*152f0*/  @!P0 BREAK.RELIABLE B1 ;  /* 0x0000000000018942 */ /* 0x000fea0003800100 */
[----:B------:R-:W-:Y:S01]  /*15300*/  IMAD.MOV.U32 R0, RZ, RZ, R6 ;  /* 0x000000ffff007224 */ /* 0x000fe200078e0006 */
[----:B------:R-:W-:Y:S06]  /*15310*/  @!P0 BRA `(.L_x_224) ;  /* 0x0000000400988947 */ /* 0x000fec0003800000 */
[----:B------:R-:W-:Y:S01]  /*15320*/  BSSY.RECONVERGENT B2, `(.L_x_427) ;  /* 0x000000d000027945 */ /* 0x000fe20003800200 */
[----:B------:R-:W-:Y:S02]  /*15330*/  VIADD R7, R3, 0x6 ;  /* 0x0000000603077836 */ /* 0x000fe40000000000 */
[----:B------:R-:W-:-:S07]  /*15340*/  IMAD.MOV.U32 R0, RZ, RZ, RZ ;  /* 0x000000ffff007224 */ /* 0x000fce00078e00ff */
.L_x_428:
        /* <DEDUP_REMOVED lines=11> */
.L_x_427:
[----:B------:R-:W-:Y:S05]  /*15400*/  @!P0 BREAK.RELIABLE B1 ;  /* 0x0000000000018942 */ /* 0x000fea0003800100 */
[----:B------:R-:W-:Y:S01]  /*15410*/  IMAD.MOV.U32 R0, RZ, RZ, R6 ;  /* 0x000000ffff007224 */ /* 0x000fe200078e0006 */
[----:B------:R-:W-:Y:S06]  /*15420*/  @!P0 BRA `(.L_x_224) ;  /* 0x0000000400548947 */ /* 0x000fec0003800000 */
[----:B------:R-:W-:Y:S01]  /*15430*/  BSSY.RECONVERGENT B2, `(.L_x_429) ;  /* 0x000000d000027945 */ /* 0x000fe20003800200 */
[----:B------:R-:W-:Y:S02]  /*15440*/  VIADD R7, R3, 0x5 ;  /* 0x0000000503077836 */ /* 0x000fe40000000000 */
[----:B------:R-:W-:-:S07]  /*15450*/  IMAD.MOV.U32 R0, RZ, RZ, RZ ;  /* 0x000000ffff007224 */ /* 0x000fce00078e00ff */
.L_x_430:
        /* <DEDUP_REMOVED lines=11> */
.L_x_429:
[----:B------:R-:W-:Y:S05]  /*15510*/  @!P0 BREAK.RELIABLE B1 ;  /* 0x0000000000018942 */ /* 0x000fea0003800100 */
[----:B------:R-:W-:Y:S01]  /*15520*/  IMAD.MOV.U32 R0, RZ, RZ, R6 ;  /* 0x000000ffff007224 */ /* 0x000fe200078e0006 */
[----:B------:R-:W-:Y:S06]  /*15530*/  @!P0 BRA `(.L_x_224) ;  /* 0x0000000400108947 */ /* 0x000fec0003800000 */
[----:B------:R-:W-:Y:S01]  /*15540*/  BSSY.RECONVERGENT B2, `(.L_x_431) ;  /* 0x000000d000027945 */ /* 0x000fe20003800200 */
[----:B------:R-:W-:Y:S02]  /*15550*/  VIADD R7, R3, 0x4 ;  /* 0x0000000403077836 */ /* 0x000fe40000000000 */
[----:B------:R-:W-:-:S07]  /*15560*/  IMAD.MOV.U32 R0, RZ, RZ, RZ ;  /* 0x000000ffff007224 */ /* 0x000fce00078e00ff */
.L_x_432:
        /* <DEDUP_REMOVED lines=11> */
.L_x_431:
[----:B------:R-:W-:Y:S05]  /*15620*/  @!P0 BREAK.RELIABLE B1 ;  /* 0x0000000000018942 */ /* 0x000fea0003800100 */
[----:B------:R-:W-:Y:S01]  /*15630*/  IMAD.MOV.U32 R0, RZ, RZ, R6 ;  /* 0x000000ffff007224 */ /* 0x000fe200078e0006 */
[----:B------:R-:W-:Y:S06]  /*15640*/  @!P0 BRA `(.L_x_224) ;  /* 0x0000000000cc8947 */ /* 0x000fec0003800000 */
[----:B------:R-:W-:Y:S01]  /*15650*/  BSSY.RECONVERGENT B2, `(.L_x_433) ;  /* 0x000000d000027945 */ /* 0x000fe20003800200 */
[----:B------:R-:W-:Y:S02]  /*15660*/  VIADD R7, R3, 0x3 ;  /* 0x0000000303077836 */ /* 0x000fe40000000000 */
[----:B------:R-:W-:-:S07]  /*15670*/  IMAD.MOV.U32 R0, RZ, RZ, RZ ;  /* 0x000000ffff007224 */ /* 0x000fce00078e00ff */
.L_x_434:
        /* <DEDUP_REMOVED lines=11> */
.L_x_433:
[----:B------:R-:W-:Y:S05]  /*15730*/  @!P0 BREAK.RELIABLE B1 ;  /* 0x0000000000018942 */ /* 0x000fea0003800100 */
[----:B------:R-:W-:Y:S01]  /*15740*/  IMAD.MOV.U32 R0, RZ, RZ, R6 ;  /* 0x000000ffff007224 */ /* 0x000fe200078e0006 */
[----:B------:R-:W-:Y:S06]  /*15750*/  @!P0 BRA `(.L_x_224) ;  /* 0x0000000000888947 */ /* 0x000fec0003800000 */
[----:B------:R-:W-:Y:S01]  /*15760*/  BSSY.RECONVERGENT B2, `(.L_x_435) ;  /* 0x000000c000027945 */ /* 0x000fe20003800200 */
[----:B------:R-:W-:Y:S02]  /*15770*/  VIADD R5, R3, 0x2 ;  /* 0x0000000203057836 */ /* 0x000fe40000000000 */
[----:B------:R-:W-:-:S07]  /*15780*/  IMAD.MOV.U32 R0, RZ, RZ, RZ ;  /* 0x000000ffff007224 */ /* 0x000fce00078e00ff */
.L_x_436:
        /* <DEDUP_REMOVED lines=10> */
.L_x_435:
[----:B------:R-:W-:Y:S05]  /*15830*/  @!P0 BREAK.RELIABLE B1 ;  /* 0x0000000000018942 */ /* 0x000fea0003800100 */
[----:B------:R-:W-:Y:S01]  /*15840*/  IMAD.MOV.U32 R0, RZ, RZ, R6 ;  /* 0x000000ffff007224 */ /* 0x000fe200078e0006 */
[----:B------:R-:W-:Y:S06]  /*15850*/  @!P0 BRA `(.L_x_224) ;  /* 0x0000000000488947 */ /* 0x000fec0003800000 */
[----:B------:R-:W-:Y:S01]  /*15860*/  BSSY.RECONVERGENT B2, `(.L_x_437) ;  /* 0x0000008000027945 */ /* 0x000fe20003800200 */
[----:B------:R-:W-:-:S07]  /*15870*/  IMAD.MOV.U32 R0, RZ, RZ, RZ ;  /* 0x000000ffff007224 */ /* 0x000fce00078e00ff */
.L_x_438:
[----:B------:R-:W-:-:S06]  /*15880*/  LEA R2, R0, UR38, 0x2 ;  /* 0x0000002600027c11 */ /* 0x000fcc000f8e10ff */
[----:B------:R-:W3:Y:S01]  /*15890*/  LDL R2, [R2+0xe0] ;  /* 0x0000e00002027983 */ /* 0x000ee20000100800 */
[C---:B------:R-:W-:Y:S01]  /*158a0*/  ISETP.LT.AND P1, PT, R0.reuse, R3, PT ;  /* 0x000000030000720c */ /* 0x040fe20003f21270 */
[----:B------:R-:W-:Y:S01]  /*158b0*/  VIADD R0, R0, 0x1 ;  /* 0x0000000100007836 */ /* 0x000fe20000000000 */
[----:B---3--:R-:W-:-:S13]  /*158c0*/  ISETP.NE.AND P0, PT, R2, RZ, PT ;  /* 0x000000ff0200720c */ /* 0x008fda0003f05270 */
[----:B------:R-:W-:Y:S05]  /*158d0*/  @!P0 BRA P1, `(.L_x_438) ;  /* 0xfffffffc00e88947 */ /* 0x000fea000083ffff */
[----:B------:R-:W-:Y:S05]  /*158e0*/  BSYNC.RECONVERGENT B2 ;  /* 0x0000000000027941 */ /* 0x000fea0003800200 */
.L_x_437:
[----:B------:R-:W-:Y:S01]  /*158f0*/  ISETP.NE.AND P0, PT, R2, RZ, PT ;  /* 0x000000ff0200720c */ /* 0x000fe20003f05270 */
[----:B------:R-:W-:-:S12]  /*15900*/  IMAD.MOV.U32 R0, RZ, RZ, R6 ;  /* 0x000000ffff007224 */ /* 0x000fd800078e0006 */
[----:B------:R-:W-:Y:S05]  /*15910*/  @P0 BREAK.RELIABLE B1 ;  /* 0x0000000000010942 */ /* 0x000fea0003800100 */
[----:B------:R-:W-:Y:S05]  /*15920*/  @P0 BRA `(.L_x_224) ;  /* 0x0000000000140947 */ /* 0x000fea0003800000 */
.L_x_422:
[----:B------:R-:W-:Y:S05]  /*15930*/  BSYNC.RELIABLE B1 ;  /* 0x0000000000017941 */ /* 0x000fea0003800100 */
.L_x_421:
[C---:B------:R-:W-:Y:S01]  /*15940*/  LEA R2, R6.reuse, UR41, 0x3 ;  /* 0x0000002906027c11 */ /* 0x040fe2000f8e18ff */
[----:B0-----:R-:W-:Y:S02]  /*15950*/  IMAD.MOV.U32 R8, RZ, RZ, 0x7 ;  /* 0x00000007ff087424 */ /* 0x001fe400078e00ff */
[----:B------:R-:W-:-:S03]  /*15960*/  VIADD R0, R6, 0x1 ;  /* 0x0000000106007836 */ /* 0x000fc60000000000 */
[----:B------:R3:W-:Y:S04]  /*15970*/  STL.64 [R2], R8 ;  /* 0x0000000802007387 */ /* 0x0007e80000100a00 */
.L_x_224:
[----:B------:R-:W-:Y:S05]  /*15980*/  BSYNC.RECONVERGENT B0 ;  /* 0x0000000000007941 */ /* 0x000fea0003800200 */
.L_x_223:
[----:B------:R-:W-:-:S13]  /*15990*/  ISETP.NE.AND P0, PT, R0, RZ, PT ;  /* 0x000000ff0000720c */ /* 0x000fda0003f05270 */
[----:B------:R-:W-:Y:S05]  /*159a0*/  @P0 BRA `(.L_x_439) ;  /* 0xffffff9800500947 */ /* 0x000fea000383ffff */
[----:B------:R-:W-:Y:S05]  /*159b0*/  BRA `(.L_x_5) ;  /* 0x0000000000947947 */ /* 0x000fea0003800000 */
.L_x_466:
[----:B------:R-:W-:Y:S05]  /*159c0*/  BREAK.RELIABLE B1 ;  /* 0x0000000000017942 */ /* 0x000fea0003800100 */
[----:B------:R-:W-:Y:S05]  /*159d0*/  BRA `(.L_x_5) ;  /* 0x00000000008c7947 */ /* 0x000fea0003800000 */
.L_x_476:
[----:B------:R-:W-:Y:S05]  /*159e0*/  BREAK.RELIABLE B1 ;  /* 0x0000000000017942 */ /* 0x000fea0003800100 */
[----:B------:R-:W-:Y:S05]  /*159f0*/  BRA `(.L_x_5) ;  /* 0x0000000000847947 */ /* 0x000fea0003800000 */
.L_x_486:
[----:B------:R-:W-:Y:S05]  /*15a00*/  BREAK.RELIABLE B1 ;  /* 0x0000000000017942 */ /* 0x000fea0003800100 */
[----:B------:R-:W-:Y:S05]  /*15a10*/  BRA `(.L_x_5) ;  /* 0x00000000007c7947 */ /* 0x000fea0003800000 */
.L_x_492:
[----:B------:R-:W-:Y:S05]  /*15a20*/  BREAK.RELIABLE B1 ;  /* 0x0000000000017942 */ /* 0x000fea0003800100 */
[----:B------:R-:W-:Y:S05]  /*15a30*/  BRA `(.L_x_5) ;  /* 0x0000000000747947 */ /* 0x000fea0003800000 */
.L_x_504:
[----:B------:R-:W-:Y:S05]  /*15a40*/  BREAK.RELIABLE B1 ;  /* 0x0000000000017942 */ /* 0x000fea0003800100 */
[----:B------:R-:W-:Y:S05]  /*15a50*/  BRA `(.L_x_5) ;  /* 0x00000000006c7947 */ /* 0x000fea0003800000 */
.L_x_510:
[----:B------:R-:W-:Y:S05]  /*15a60*/  BREAK.RELIABLE B1 ;  /* 0x0000000000017942 */ /* 0x000fea0003800100 */
[----:B------:R-:W-:Y:S05]  /*15a70*/  BRA `(.L_x_5) ;  /* 0x0000000000647947 */ /* 0x000fea0003800000 */
.L_x_518:
[----:B------:R-:W-:Y:S05]  /*15a80*/  BREAK.RELIABLE B1 ;  /* 0x0000000000017942 */ /* 0x000fea0003800100 */
[----:B------:R-:W-:Y:S05]  /*15a90*/  BRA `(.L_x_5) ;  /* 0x00000000005c7947 */ /* 0x000fea0003800000 */
.L_x_531:
[----:B------:R-:W-:Y:S05]  /*15aa0*/  BREAK.RELIABLE B1 ;  /* 0x0000000000017942 */ /* 0x000fea0003800100 */
[----:B------:R-:W-:Y:S05]  /*15ab0*/  BRA `(.L_x_5) ;  /* 0x0000000000547947 */ /* 0x000fea0003800000 */
.L_x_537:
[----:B------:R-:W-:Y:S05]  /*15ac0*/  BREAK.RELIABLE B1 ;  /* 0x0000000000017942 */ /* 0x000fea0003800100 */
[----:B------:R-:W-:Y:S05]  /*15ad0*/  BRA `(.L_x_5) ;  /* 0x00000000004c7947 */ /* 0x000fea0003800000 */
.L_x_545:
[----:B------:R-:W-:Y:S05]  /*15ae0*/  BREAK.RELIABLE B1 ;  /* 0x0000000000017942 */ /* 0x000fea0003800100 */
[----:B------:R-:W-:Y:S05]  /*15af0*/  BRA `(.L_x_5) ;  /* 0x0000000000447947 */ /* 0x000fea0003800000 */
.L_x_554:
[----:B------:R-:W-:Y:S05]  /*15b00*/  BREAK.RELIABLE B1 ;  /* 0x0000000000017942 */ /* 0x000fea0003800100 */
[----:B------:R-:W-:Y:S05]  /*15b10*/  BRA `(.L_x_5) ;  /* 0x00000000003c7947 */ /* 0x000fea0003800000 */
.L_x_564:
[----:B------:R-:W-:Y:S05]  /*15b20*/  BREAK.RELIABLE B1 ;  /* 0x0000000000017942 */ /* 0x000fea0003800100 */
[----:B------:R-:W-:Y:S05]  /*15b30*/  BRA `(.L_x_5) ;  /* 0x0000000000347947 */ /* 0x000fea0003800000 */
.L_x_570:
[----:B------:R-:W-:Y:S05]  /*15b40*/  BREAK.RELIABLE B1 ;  /* 0x0000000000017942 */ /* 0x000fea0003800100 */
[----:B------:R-:W-:Y:S05]  /*15b50*/  BRA `(.L_x_5) ;  /* 0x00000000002c7947 */ /* 0x000fea0003800000 */
.L_x_578:
[----:B------:R-:W-:Y:S05]  /*15b60*/  BREAK.RELIABLE B1 ;  /* 0x0000000000017942 */ /* 0x000fea0003800100 */
[----:B------:R-:W-:Y:S05]  /*15b70*/  BRA `(.L_x_5) ;  /* 0x0000000000247947 */ /* 0x000fea0003800000 */
.L_x_587:
[----:B------:R-:W-:Y:S05]  /*15b80*/  BREAK.RELIABLE B1 ;  /* 0x0000000000017942 */ /* 0x000fea0003800100 */
[----:B------:R-:W-:Y:S05]  /*15b90*/  BRA `(.L_x_5) ;  /* 0x00000000001c7947 */ /* 0x000fea0003800000 */
.L_x_601:
[----:B------:R-:W-:Y:S05]  /*15ba0*/  BREAK.RELIABLE B0 ;  /* 0x0000000000007942 */ /* 0x000fea0003800100 */
[----:B------:R-:W-:Y:S05]  /*15bb0*/  BRA `(.L_x_5) ;  /* 0x0000000000147947 */ /* 0x000fea0003800000 */
.L_x_607:
[----:B------:R-:W-:Y:S05]  /*15bc0*/  BREAK.RELIABLE B0 ;  /* 0x0000000000007942 */ /* 0x000fea0003800100 */
[----:B------:R-:W-:Y:S05]  /*15bd0*/  BRA `(.L_x_5) ;  /* 0x00000000000c7947 */ /* 0x000fea0003800000 */
.L_x_615:
[----:B------:R-:W-:Y:S05]  /*15be0*/  BREAK.RELIABLE B0 ;  /* 0x0000000000007942 */ /* 0x000fea0003800100 */
[----:B------:R-:W-:Y:S05]  /*15bf0*/  BRA `(.L_x_5) ;  /* 0x0000000000047947 */ /* 0x000fea0003800000 */
.L_x_624:
[----:B------:R-:W-:Y:S05]  /*15c00*/  BREAK.RELIABLE B0 ;  /* 0x0000000000007942 */ /* 0x000fea0003800100 */
.L_x_5:
[----:B------:R-:W-:Y:S05]  /*15c10*/  BSYNC.RECONVERGENT B6 ;  /* 0x0000000000067941 */ /* 0x000fea0003800200 */
.L_x_0:
[----:B-----5:R-:W4:Y:S01]  /*15c20*/  S2R R0, SR_TID.X ;  /* 0x0000000000007919 */ /* 0x020f220000002100 */
[----:B------:R-:W4:Y:S08]  /*15c30*/  S2UR UR4, SR_CTAID.X ;  /* 0x00000000000479c3 */ /* 0x000f300000002500 */
[----:B0-----:R-:W4:Y:S08]  /*15c40*/  LDC R5, c[0x0][0x38c] ;  /* 0x0000e300ff057b82 */ /* 0x001f300000000800 */
[----:B---3--:R-:W0:Y:S01]  /*15c50*/  LDC.64 R2, c[0x0][0x380] ;  /* 0x0000e000ff027b82 */ /* 0x008e220000000a00 */
[----:B----4-:R-:W-:-:S04]  /*15c60*/  IMAD R5, R5, UR4, R0 ;  /* 0x0000000405057c24 */ /* 0x010fc8000f8e0200 */
[----:B0-----:R-:W-:-:S05]  /*15c70*/  IMAD.WIDE.U32 R2, R5, 0x4, R2 ;  /* 0x0000000405027825 */ /* 0x001fca00078e0002 */
[----:B------:R-:W-:Y:S01]  /*15c80*/  STG.E desc[UR36][R2.64], R45 ;  /* 0x0000002d02007986 */ /* 0x000fe2000c101924 */
[----:B------:R-:W-:Y:S05]  /*15c90*/  EXIT ;  /* 0x000000000000794d */ /* 0x000fea0003800000 */
        .weak           $__internal_0_$__cuda_sm3x_div_rn_noftz_f32_slowpath
        .type           $__internal_0_$__cuda_sm3x_div_rn_noftz_f32_slowpath,@function
        .size           $__internal_0_$__cuda_sm3x_div_rn_noftz_f32_slowpath,(.L_x_633 - $__internal_0_$__cuda_sm3x_div_rn_noftz_f32_slowpath)
$__internal_0_$__cuda_sm3x_div_rn_noftz_f32_slowpath:
[--C-:B------:R-:W-:Y:S01]  /*15ca0*/  SHF.R.U32.HI R2, RZ, 0x17, R0.reuse ;  /* 0x00000017ff027819 */ /* 0x100fe20000011600 */
[----:B------:R-:W-:-:S03]  /*15cb0*/  IMAD.MOV.U32 R3, RZ, RZ, R0 ;  /* 0x000000ffff037224 */ /* 0x000fc600078e0000 */
[----:B------:R-:W-:-:S05]  /*15cc0*/  LOP3.LUT R2, R2, 0xff, RZ, 0xc0, !PT ;  /* 0x000000ff02027812 */ /* 0x000fca00078ec0ff */
[----:B------:R-:W-:-:S05]  /*15cd0*/  VIADD R7, R2, 0xffffffff ;  /* 0xffffffff02077836 */ /* 0x000fca0000000000 */
[----:B------:R-:W-:-:S13]  /*15ce0*/  ISETP.GT.U32.OR P0, PT, R7, 0xfd, !PT ;  /* 0x000000fd0700780c */ /* 0x000fda0007f04470 */
[----:B------:R-:W-:Y:S01]  /*15cf0*/  @!P0 IMAD.MOV.U32 R5, RZ, RZ, RZ ;  /* 0x000000ffff058224 */ /* 0x000fe200078e00ff */
[----:B------:R-:W-:Y:S06]  /*15d00*/  @!P0 BRA `(.L_x_440) ;  /* 0x00000000003c8947 */ /* 0x000fec0003800000 */
[----:B------:R-:W-:-:S13]  /*15d10*/  FSETP.GTU.FTZ.AND P0, PT, |R0|, +INF , PT ;  /* 0x7f8000000000780b */ /* 0x000fda0003f1c200 */
[----:B------:R-:W-:Y:S05]  /*15d20*/  @P0 BRA `(.L_x_441) ;  /* 0x0000000400280947 */ /* 0x000fea0003800000 */
[----:B------:R-:W-:-:S05]  /*15d30*/  IMAD.MOV.U32 R6, RZ, RZ, 0x3f6730e8 ;  /* 0x3f6730e8ff067424 */ /* 0x000fca00078e00ff */
[----:B------:R-:W-:-:S13]  /*15d40*/  LOP3.LUT P0, RZ, R6, 0x7fffffff, R3, 0xc8, !PT ;  /* 0x7fffffff06ff7812 */ /* 0x000fda000780c803 */
[----:B------:R-:W-:Y:S05]  /*15d50*/  @!P0 BRA `(.L_x_442) ;  /* 0x0000000400148947 */ /* 0x000fea0003800000 */
[----:B------:R-:W-:-:S13]  /*15d60*/  LOP3.LUT P0, RZ, R3, 0x7fffffff, RZ, 0xc0, !PT ;  /* 0x7fffffff03ff7812 */ /* 0x000fda000780c0ff */
[----:B------:R-:W-:Y:S05]  /*15d70*/  @!P0 BRA `(.L_x_443) ;  /* 0x0000000400048947 */ /* 0x000fea0003800000 */
[----:B------:R-:W-:Y:S02]  /*15d80*/  FSETP.NEU.FTZ.AND P0, PT, |R0|, +INF , PT ;  /* 0x7f8000000000780b */ /* 0x000fe40003f1d200 */
[----:B------:R-:W-:-:S04]  /*15d90*/  LOP3.LUT P1, RZ, R6, 0x7fffffff, RZ, 0xc0, !PT ;  /* 0x7fffffff06ff7812 */ /* 0x000fc8000782c0ff */
[----:B------:R-:W-:-:S13]  /*15da0*/  PLOP3.LUT P0, PT, P0, P1, PT, 0x2f, 0xf2 ;  /* 0x0000000000f2781c */ /* 0x000fda0000702577 */
[----:B------:R-:W-:Y:S05]  /*15db0*/  @P0 BRA `(.L_x_444) ;  /* 0x0000000000e80947 */ /* 0x000fea0003800000 */
[----:B------:R-:W-:-:S13]  /*15dc0*/  ISETP.GE.AND P0, PT, R7, RZ, PT ;  /* 0x000000ff0700720c */ /* 0x000fda0003f06270 */
[----:B------:R-:W-:Y:S02]  /*15dd0*/  @P0 IMAD.MOV.U32 R5, RZ, RZ, RZ ;  /* 0x000000ffff050224 */ /* 0x000fe400078e00ff */
[----:B------:R-:W-:Y:S01]  /*15de0*/  @!P0 FFMA R3, R0, 1.84467440737095516160e+19, RZ ;  /* 0x5f80000000038823 */ /* 0x000fe200000000ff */
[----:B------:R-:W-:-:S07]  /*15df0*/  @!P0 IMAD.MOV.U32 R5, RZ, RZ, -0x40 ;  /* 0xffffffc0ff058424 */ /* 0x000fce00078e00ff */
.L_x_440:
[----:B------:R-:W-:Y:S01]  /*15e00*/  UMOV UR4, 0x3f6730e8 ;  /* 0x3f6730e800047882 */ /* 0x000fe20000000000 */
[----:B------:R-:W-:Y:S01]  /*15e10*/  VIADD R2, R2, 0xffffff81 ;  /* 0xffffff8102027836 */ /* 0x000fe20000000000 */
[----:B------:R-:W-:-:S03]  /*15e20*/  UIADD3 UR4, UPT, UPT, UR4, 0x800000, URZ ;  /* 0x0080000004047890 */ /* 0x000fc6000fffe0ff */
[----:B------:R-:W-:Y:S01]  /*15e30*/  IMAD R0, R2, -0x800000, R3 ;  /* 0xff80000002007824 */ /* 0x000fe200078e0203 */
[----:B------:R-:W-:Y:S02]  /*15e40*/  IADD3 R5, PT, PT, R5, 0x1, R2 ;  /* 0x0000000105057810 */ /* 0x000fe40007ffe002 */
[----:B------:R-:W-:-:S03]  /*15e50*/  FADD.FTZ R7, -RZ, -UR4 ;  /* 0x80000004ff077e21 */ /* 0x000fc60008010100 */
[----:B------:R-:W0:Y:S02]  /*15e60*/  MUFU.RCP R6, UR4 ;  /* 0x0000000400067d08 */ /* 0x000e240008001000 */
[----:B0-----:R-:W-:-:S04]  /*15e70*/  FFMA R9, R6, R7, 1 ;  /* 0x3f80000006097423 */ /* 0x001fc80000000007 */
[----:B------:R-:W-:-:S04]  /*15e80*/  FFMA R9, R6, R9, R6 ;  /* 0x0000000906097223 */ /* 0x000fc80000000006 */
[----:B------:R-:W-:-:S04]  /*15e90*/  FFMA R6, R0, R9, RZ ;  /* 0x0000000900067223 */ /* 0x000fc800000000ff */
[----:B------:R-:W-:-:S04]  /*15ea0*/  FFMA R3, R7, R6, R0 ;  /* 0x0000000607037223 */ /* 0x000fc80000000000 */
[----:B------:R-:W-:-:S04]  /*15eb0*/  FFMA R6, R9, R3, R6 ;  /* 0x0000000309067223 */ /* 0x000fc80000000006 */
[----:B------:R-:W-:-:S04]  /*15ec0*/  FFMA R7, R7, R6, R0 ;  /* 0x0000000607077223 */ /* 0x000fc80000000000 */
[----:B------:R-:W-:-:S05]  /*15ed0*/  FFMA R3, R9, R7, R6 ;  /* 0x0000000709037223 */ /* 0x000fca0000000006 */
[----:B------:R-:W-:-:S04]  /*15ee0*/  SHF.R.U32.HI R0, RZ, 0x17, R3 ;  /* 0x00000017ff007819 */ /* 0x000fc80000011603 */
[----:B------:R-:W-:-:S05]  /*15ef0*/  LOP3.LUT R0, R0, 0xff, RZ, 0xc0, !PT ;  /* 0x000000ff00007812 */ /* 0x000fca00078ec0ff */
[----:B------:R-:W-:-:S04]  /*15f00*/  IMAD.IADD R10, R0, 0x1, R5 ;  /* 0x00000001000a7824 */ /* 0x000fc800078e0205 */
[----:B------:R-:W-:-:S05]  /*15f10*/  VIADD R0, R10, 0xffffffff ;  /* 0xffffffff0a007836 */ /* 0x000fca0000000000 */
[----:B------:R-:W-:-:S13]  /*15f20*/  ISETP.GE.U32.AND P0, PT, R0, 0xfe, PT ;  /* 0x000000fe0000780c */ /* 0x000fda0003f06070 */
[----:B------:R-:W-:Y:S05]  /*15f30*/  @!P0 BRA `(.L_x_445) ;  /* 0x0000000000808947 */ /* 0x000fea0003800000 */
[----:B------:R-:W-:-:S13]  /*15f40*/  ISETP.GT.AND P0, PT, R10, 0xfe, PT ;  /* 0x000000fe0a00780c */ /* 0x000fda0003f04270 */
[----:B------:R-:W-:Y:S05]  /*15f50*/  @P0 BRA `(.L_x_446) ;  /* 0x00000000006c0947 */ /* 0x000fea0003800000 */
[----:B------:R-:W-:-:S13]  /*15f60*/  ISETP.GE.AND P0, PT, R10, 0x1, PT ;  /* 0x000000010a00780c */ /* 0x000fda0003f06270 */
[----:B------:R-:W-:Y:S05]  /*15f70*/  @P0 BRA `(.L_x_447) ;  /* 0x0000000000980947 */ /* 0x000fea0003800000 */
[----:B------:R-:W-:Y:S02]  /*15f80*/  ISETP.GE.AND P0, PT, R10, -0x18, PT ;  /* 0xffffffe80a00780c */ /* 0x000fe40003f06270 */
[----:B------:R-:W-:-:S11]  /*15f90*/  LOP3.LUT R3, R3, 0x80000000, RZ, 0xc0, !PT ;  /* 0x8000000003037812 */ /* 0x000fd600078ec0ff */
[----:B------:R-:W-:Y:S05]  /*15fa0*/  @!P0 BRA `(.L_x_447) ;  /* 0x00000000008c8947 */ /* 0x000fea0003800000 */
[CCC-:B------:R-:W-:Y:S01]  /*15fb0*/  FFMA.RZ R0, R9.reuse, R7.reuse, R6.reuse ;  /* 0x0000000709007223 */ /* 0x1c0fe2000000c006 */
[C---:B------:R-:W-:Y:S01]  /*15fc0*/  VIADD R5, R10.reuse, 0x20 ;  /* 0x000000200a057836 */ /* 0x040fe20000000000 */
[C---:B------:R-:W-:Y:S02]  /*15fd0*/  ISETP.NE.AND P3, PT, R10.reuse, RZ, PT ;  /* 0x000000ff0a00720c */ /* 0x040fe40003f65270 */
[----:B------:R-:W-:Y:S02]  /*15fe0*/  ISETP.NE.AND P1, PT, R10, RZ, PT ;  /* 0x000000ff0a00720c */ /* 0x000fe40003f25270 */
[----:B------:R-:W-:Y:S01]  /*15ff0*/  LOP3.LUT R2, R0, 0x7fffff, RZ, 0xc0, !PT ;  /* 0x007fffff00027812 */ /* 0x000fe200078ec0ff */
[CCC-:B------:R-:W-:Y:S01]  /*16000*/  FFMA.RP R0, R9.reuse, R7.reuse, R6.reuse ;  /* 0x0000000709007223 */ /* 0x1c0fe20000008006 */
[----:B------:R-:W-:Y:S01]  /*16010*/  FFMA.RM R9, R9, R7, R6 ;  /* 0x0000000709097223 */ /* 0x000fe20000004006 */
[----:B------:R-:W-:Y:S01]  /*16020*/  IMAD.MOV R7, RZ, RZ, -R10 ;  /* 0x000000ffff077224 */ /* 0x000fe200078e0a0a */
[----:B------:R-:W-:-:S03]  /*16030*/  LOP3.LUT R2, R2, 0x800000, RZ, 0xfc, !PT ;  /* 0x0080000002027812 */ /* 0x000fc600078efcff */
[----:B------:R-:W-:Y:S02]  /*16040*/  FSETP.NEU.FTZ.AND P0, PT, R0, R9, PT ;  /* 0x000000090000720b */ /* 0x000fe40003f1d000 */
[----:B------:R-:W-:Y:S02]  /*16050*/  SHF.L.U32 R5, R2, R5, RZ ;  /* 0x0000000502057219 */ /* 0x000fe400000006ff */
[----:B------:R-:W-:Y:S02]  /*16060*/  SEL R7, R7, RZ, P3 ;  /* 0x000000ff07077207 */ /* 0x000fe40001800000 */
[----:B------:R-:W-:Y:S02]  /*16070*/  ISETP.NE.AND P1, PT, R5, RZ, P1 ;  /* 0x000000ff0500720c */ /* 0x000fe40000f25270 */
[----:B------:R-:W-:Y:S02]  /*16080*/  SHF.R.U32.HI R7, RZ, R7, R2 ;  /* 0x00000007ff077219 */ /* 0x000fe40000011602 */
[----:B------:R-:W-:-:S02]  /*16090*/  PLOP3.LUT P0, PT, P0, P1, PT, 0xf8, 0x8f ;  /* 0x00000000008f781c */ /* 0x000fc40000703f70 */
[----:B------:R-:W-:Y:S02]  /*160a0*/  SHF.R.U32.HI R5, RZ, 0x1, R7 ;  /* 0x00000001ff057819 */ /* 0x000fe40000011607 */
[----:B------:R-:W-:-:S04]  /*160b0*/  SEL R0, RZ, 0x1, !P0 ;  /* 0x00000001ff007807 */ /* 0x000fc80004000000 */
[----:B------:R-:W-:-:S04]  /*160c0*/  LOP3.LUT R0, R0, 0x1, R5, 0xf8, !PT ;  /* 0x0000000100007812 */ /* 0x000fc800078ef805 */
[----:B------:R-:W-:-:S05]  /*160d0*/  LOP3.LUT R0, R0, R7, RZ, 0xc0, !PT ;  /* 0x0000000700007212 */ /* 0x000fca00078ec0ff */
[----:B------:R-:W-:-:S05]  /*160e0*/  IMAD.IADD R0, R5, 0x1, R0 ;  /* 0x0000000105007824 */ /* 0x000fca00078e0200 */
[----:B------:R-:W-:Y:S01]  /*160f0*/  LOP3.LUT R3, R0, R3, RZ, 0xfc, !PT ;  /* 0x0000000300037212 */ /* 0x000fe200078efcff */
[----:B------:R-:W-:Y:S06]  /*16100*/  BRA `(.L_x_447) ;  /* 0x0000000000347947 */ /* 0x000fec0003800000 */
.L_x_446:
[----:B------:R-:W-:-:S04]  /*16110*/  LOP3.LUT R3, R3, 0x80000000, RZ, 0xc0, !PT ;  /* 0x8000000003037812 */ /* 0x000fc800078ec0ff */
[----:B------:R-:W-:Y:S01]  /*16120*/  LOP3.LUT R3, R3, 0x7f800000, RZ, 0xfc, !PT ;  /* 0x7f80000003037812 */ /* 0x000fe200078efcff */
[----:B------:R-:W-:Y:S06]  /*16130*/  BRA `(.L_x_447) ;  /* 0x0000000000287947 */ /* 0x000fec0003800000 */
.L_x_445:
[----:B------:R-:W-:Y:S01]  /*16140*/  IMAD R3, R5, 0x800000, R3 ;  /* 0x0080000005037824 */ /* 0x000fe200078e0203 */
[----:B------:R-:W-:Y:S06]  /*16150*/  BRA `(.L_x_447) ;  /* 0x0000000000207947 */ /* 0x000fec0003800000 */
.L_x_444:
[----:B------:R-:W-:-:S04]  /*16160*/  LOP3.LUT R3, R6, 0x80000000, R3, 0x48, !PT ;  /* 0x8000000006037812 */ /* 0x000fc800078e4803 */
[----:B------:R-:W-:Y:S01]  /*16170*/  LOP3.LUT R3, R3, 0x7f800000, RZ, 0xfc, !PT ;  /* 0x7f80000003037812 */ /* 0x000fe200078efcff */
[----:B------:R-:W-:Y:S06]  /*16180*/  BRA `(.L_x_447) ;  /* 0x0000000000147947 */ /* 0x000fec0003800000 */
.L_x_443:
[----:B------:R-:W-:Y:S01]  /*16190*/  LOP3.LUT R3, R6, 0x80000000, R3, 0x48, !PT ;  /* 0x8000000006037812 */ /* 0x000fe200078e4803 */
[----:B------:R-:W-:Y:S06]  /*161a0*/  BRA `(.L_x_447) ;  /* 0x00000000000c7947 */ /* 0x000fec0003800000 */
.L_x_442:
[----:B------:R-:W0:Y:S01]  /*161b0*/  MUFU.RSQ R3, -QNAN ;  /* 0xffc0000000037908 */ /* 0x000e220000001400 */
[----:B------:R-:W-:Y:S05]  /*161c0*/  BRA `(.L_x_447) ;  /* 0x0000000000047947 */ /* 0x000fea0003800000 */
.L_x_441:
[----:B------:R-:W-:-:S07]  /*161d0*/  FADD.FTZ R3, R0, 0.90309000015258789062 ;  /* 0x3f6730e800037421 */ /* 0x000fce0000010000 */
.L_x_447:
[----:B0-----:R-:W-:Y:S02]  /*161e0*/  IMAD.MOV.U32 R0, RZ, RZ, R3 ;  /* 0x000000ffff007224 */ /* 0x001fe400078e0003 */
[----:B------:R-:W-:Y:S02]  /*161f0*/  IMAD.MOV.U32 R2, RZ, RZ, R8 ;  /* 0x000000ffff027224 */ /* 0x000fe400078e0008 */
[----:B------:R-:W-:-:S04]  /*16200*/  IMAD.MOV.U32 R3, RZ, RZ, 0x0 ;  /* 0x00000000ff037424 */ /* 0x000fc800078e00ff */
[----:B------:R-:W-:Y:S05]  /*16210*/  RET.REL.NODEC R2 `(_Z12nQueenKernelPiii) ;  /* 0xfffffe9c02787950 */ /* 0x000fea0003c3ffff */
.L_x_448:
[----:B------:R-:W-:-:S00]  /*16220*/  BRA `(.L_x_448) ;  /* 0xfffffffc00fc7947 */ /* 0x000fc0000383ffff */
[----:B------:R-:W-:-:S00]  /*16230*/  NOP ;  /* 0x0000000000007918 */ /* 0x000fc00000000000 */
        /* <DEDUP_REMOVED lines=12> */
.L_x_633:


//--------------------- .nv.global.init           --------------------------
	.section	.nv.global.init,"aw",@progbits
.nv.global.init:
	.type		$str$9,@object
	.size		$str$9,($str$10 - $str$9)
$str$9:
        /*0000*/ 	.byte	0x45, 0x58, 0x43, 0x45, 0x50, 0x54, 0x49, 0x4f, 0x4e, 0x3a, 0x20, 0x69, 0x6e, 0x76, 0x61, 0x6c
        /*0010*/ 	.byte	0x69, 0x64, 0x20, 0x74, 0x68, 0x72, 0x65, 0x61, 0x64, 0x20, 0x73, 0x69, 0x7a, 0x65, 0x00
	.type		$str$10,@object
	.size		$str$10,(.L_1 - $str$10)
$str$10:
        /*001f*/ 	.byte	0x45, 0x58, 0x43, 0x45, 0x50, 0x54, 0x49, 0x4f, 0x4e, 0x3a, 0x20, 0x6d, 0x61, 0x74, 0x68, 0x20
        /*002f*/ 	.byte	0x65, 0x72, 0x72, 0x6f, 0x72, 0x21, 0x20, 0x6b, 0x20, 0x3d, 0x20, 0x25, 0x64, 0x2c, 0x20, 0x64
        /*003f*/ 	.byte	0x20, 0x3d, 0x20, 0x25, 0x64, 0x0a, 0x20, 0x61, 0x74, 0x20, 0x5b, 0x62, 0x2c, 0x74, 0x5d, 0x20
        /*004f*/ 	.byte	0x3d, 0x20, 0x5b, 0x25, 0x64, 0x2c, 0x20, 0x25, 0x64, 0x5d, 0x00
.L_1:


//--------------------- .nv.shared.reserved.0     --------------------------
	.section	.nv.shared.reserved.0,"aw",@nobits
	.weak		__nv_reservedSMEM_offset_0_alias
	.size		__nv_reservedSMEM_offset_0_alias, 0, 64
	.other		__nv_reservedSMEM_offset_0_alias,@"STO_CUDA_RESERVED_SHARED STV_DEFAULT"
__nv_reservedSMEM_offset_0_alias:
	.zero		0
	.zero		64


//--------------------- .nv.constant0._Z12nQueenKernelPiii --------------------------
	.section	.nv.constant0._Z12nQueenKernelPiii,"a",@progbits
	.sectionflags	@""
	.align	4
.nv.constant0._Z12nQueenKernelPiii:
	.zero		912


//--------------------- SYMBOLS --------------------------

	.type		.nv.reservedSmem.offset0,@object
	.size		.nv.reservedSmem.offset0,0x4
	.type		vprintf,@function
